	.target	sm_80

	.elftype	@"ET_EXEC"


//--------------------- .note.nv.tkinfo           --------------------------
	.section	.note.nv.tkinfo,"",@"SHT_NOTE"
	.sectionflags	@"SHF_NOTE_NV_TKINFO"
	.tkinfo
        /*0018*/ 	.word	0x00000002
        /*0030*/ 	.string	""
        /*0030*/ 	.string	"ptxas"
        /*0030*/ 	.string	"Cuda compilation tools, release 13.0, V13.0.88"
        /*0030*/ 	.string	"Build cuda_13.0.r13.0/compiler.36424714_0"
        /*0030*/ 	.string	"-v  -suppress-debug-info  -lineinfo  -arch sm_80 "



//--------------------- .note.nv.cuinfo           --------------------------
	.section	.note.nv.cuinfo,"",@"SHT_NOTE"
	.sectionflags	@"SHF_NOTE_NV_CUINFO"
        /*0018*/ 	.short	0x0002
        /*001a*/ 	.short	0x0050
        /*001c*/ 	.short	0x0082
	.zero		2


//--------------------- .nv.info                  --------------------------
	.section	.nv.info,"",@"SHT_CUDA_INFO"
	.align	4


	//----- nvinfo : EIATTR_REGCOUNT
	.align		4
        /*0000*/ 	.byte	0x04, 0x2f
        /*0002*/ 	.short	(.L_1 - .L_0)
	.align		4
.L_0:
        /*0004*/ 	.word	index@(matmul_kernel)
        /*0008*/ 	.word	0x00000020


	//----- nvinfo : EIATTR_FRAME_SIZE
	.align		4
.L_1:
        /*000c*/ 	.byte	0x04, 0x11
        /*000e*/ 	.short	(.L_3 - .L_2)
	.align		4
.L_2:
        /*0010*/ 	.word	index@(matmul_kernel)
        /*0014*/ 	.word	0x00001480


	//----- nvinfo : EIATTR_MIN_STACK_SIZE
	.align		4
.L_3:
        /*0018*/ 	.byte	0x04, 0x12
        /*001a*/ 	.short	(.L_5 - .L_4)
	.align		4
.L_4:
        /*001c*/ 	.word	index@(matmul_kernel)
        /*0020*/ 	.word	0x00001480
.L_5:


//--------------------- .nv.info.matmul_kernel    --------------------------
	.section	.nv.info.matmul_kernel,"",@"SHT_CUDA_INFO"
	.sectionflags	@""
	.align	4


	//----- nvinfo : EIATTR_CUDA_API_VERSION
	.align		4
        /*0000*/ 	.byte	0x04, 0x37
        /*0002*/ 	.short	(.L_7 - .L_6)
.L_6:
        /*0004*/ 	.word	0x00000082


	//----- nvinfo : EIATTR_SW2861232_WAR
	.align		4
.L_7:
        /*0008*/ 	.byte	0x01, 0x35
	.zero		2


	//----- nvinfo : EIATTR_PARAM_CBANK
	.align		4
        /*000c*/ 	.byte	0x04, 0x0a
        /*000e*/ 	.short	(.L_9 - .L_8)
	.align		4
.L_8:
        /*0010*/ 	.word	index@(.nv.constant0.matmul_kernel)
        /*0014*/ 	.short	0x0160
        /*0016*/ 	.short	0x0050


	//----- nvinfo : EIATTR_CBANK_PARAM_SIZE
	.align		4
.L_9:
        /*0018*/ 	.byte	0x03, 0x19
        /*001a*/ 	.short	0x0050


	//----- nvinfo : EIATTR_KPARAM_INFO
	.align		4
        /*001c*/ 	.byte	0x04, 0x17
        /*001e*/ 	.short	(.L_11 - .L_10)
.L_10:
        /*0020*/ 	.word	0x00000000
        /*0024*/ 	.short	0x000d
        /*0026*/ 	.short	0x0048
        /*0028*/ 	.byte	0x00, 0xf4, 0x21, 0x00


	//----- nvinfo : EIATTR_KPARAM_INFO
	.align		4
.L_11:
        /*002c*/ 	.byte	0x04, 0x17
        /*002e*/ 	.short	(.L_13 - .L_12)
.L_12:
        /*0030*/ 	.word	0x00000000
        /*0034*/ 	.short	0x000c
        /*0036*/ 	.short	0x0040
        /*0038*/ 	.byte	0x00, 0xf4, 0x21, 0x00


	//----- nvinfo : EIATTR_KPARAM_INFO
	.align		4
.L_13:
        /*003c*/ 	.byte	0x04, 0x17
        /*003e*/ 	.short	(.L_15 - .L_14)
.L_14:
        /*0040*/ 	.word	0x00000000
        /*0044*/ 	.short	0x000b
        /*0046*/ 	.short	0x0038
        /*0048*/ 	.byte	0x00, 0xf0, 0x11, 0x00


	//----- nvinfo : EIATTR_KPARAM_INFO
	.align		4
.L_15:
        /*004c*/ 	.byte	0x04, 0x17
        /*004e*/ 	.short	(.L_17 - .L_16)
.L_16:
        /*0050*/ 	.word	0x00000000
        /*0054*/ 	.short	0x000a
        /*0056*/ 	.short	0x0034
        /*0058*/ 	.byte	0x00, 0xf0, 0x11, 0x00


	//----- nvinfo : EIATTR_KPARAM_INFO
	.align		4
.L_17:
        /*005c*/ 	.byte	0x04, 0x17
        /*005e*/ 	.short	(.L_19 - .L_18)
.L_18:
        /*0060*/ 	.word	0x00000000
        /*0064*/ 	.short	0x0009
        /*0066*/ 	.short	0x0030
        /*0068*/ 	.byte	0x00, 0xf0, 0x11, 0x00


	//----- nvinfo : EIATTR_KPARAM_INFO
	.align		4
.L_19:
        /*006c*/ 	.byte	0x04, 0x17
        /*006e*/ 	.short	(.L_21 - .L_20)
.L_20:
        /*0070*/ 	.word	0x00000000
        /*0074*/ 	.short	0x0008
        /*0076*/ 	.short	0x002c
        /*0078*/ 	.byte	0x00, 0xf0, 0x11, 0x00


	//----- nvinfo : EIATTR_KPARAM_INFO
	.align		4
.L_21:
        /*007c*/ 	.byte	0x04, 0x17
        /*007e*/ 	.short	(.L_23 - .L_22)
.L_22:
        /*0080*/ 	.word	0x00000000
        /*0084*/ 	.short	0x0007
        /*0086*/ 	.short	0x0028
        /*0088*/ 	.byte	0x00, 0xf0, 0x11, 0x00


	//----- nvinfo : EIATTR_KPARAM_INFO
	.align		4
.L_23:
        /*008c*/ 	.byte	0x04, 0x17
        /*008e*/ 	.short	(.L_25 - .L_24)
.L_24:
        /*0090*/ 	.word	0x00000000
        /*0094*/ 	.short	0x0006
        /*0096*/ 	.short	0x0024
        /*0098*/ 	.byte	0x00, 0xf0, 0x11, 0x00


	//----- nvinfo : EIATTR_KPARAM_INFO
	.align		4
.L_25:
        /*009c*/ 	.byte	0x04, 0x17
        /*009e*/ 	.short	(.L_27 - .L_26)
.L_26:
        /*00a0*/ 	.word	0x00000000
        /*00a4*/ 	.short	0x0005
        /*00a6*/ 	.short	0x0020
        /*00a8*/ 	.byte	0x00, 0xf0, 0x11, 0x00


	//----- nvinfo : EIATTR_KPARAM_INFO
	.align		4
.L_27:
        /*00ac*/ 	.byte	0x04, 0x17
        /*00ae*/ 	.short	(.L_29 - .L_28)
.L_28:
        /*00b0*/ 	.word	0x00000000
        /*00b4*/ 	.short	0x0004
        /*00b6*/ 	.short	0x001c
        /*00b8*/ 	.byte	0x00, 0xf0, 0x11, 0x00


	//----- nvinfo : EIATTR_KPARAM_INFO
	.align		4
.L_29:
        /*00bc*/ 	.byte	0x04, 0x17
        /*00be*/ 	.short	(.L_31 - .L_30)
.L_30:
        /*00c0*/ 	.word	0x00000000
        /*00c4*/ 	.short	0x0003
        /*00c6*/ 	.short	0x0018
        /*00c8*/ 	.byte	0x00, 0xf0, 0x11, 0x00


	//----- nvinfo : EIATTR_KPARAM_INFO
	.align		4
.L_31:
        /*00cc*/ 	.byte	0x04, 0x17
        /*00ce*/ 	.short	(.L_33 - .L_32)
.L_32:
        /*00d0*/ 	.word	0x00000000
        /*00d4*/ 	.short	0x0002
        /*00d6*/ 	.short	0x0010
        /*00d8*/ 	.byte	0x00, 0xf4, 0x21, 0x00


	//----- nvinfo : EIATTR_KPARAM_INFO
	.align		4
.L_33:
        /*00dc*/ 	.byte	0x04, 0x17
        /*00de*/ 	.short	(.L_35 - .L_34)
.L_34:
        /*00e0*/ 	.word	0x00000000
        /*00e4*/ 	.short	0x0001
        /*00e6*/ 	.short	0x0008
        /*00e8*/ 	.byte	0x00, 0xf4, 0x21, 0x00


	//----- nvinfo : EIATTR_KPARAM_INFO
	.align		4
.L_35:
        /*00ec*/ 	.byte	0x04, 0x17
        /*00ee*/ 	.short	(.L_37 - .L_36)
.L_36:
        /*00f0*/ 	.word	0x00000000
        /*00f4*/ 	.short	0x0000
        /*00f6*/ 	.short	0x0000
        /*00f8*/ 	.byte	0x00, 0xf4, 0x21, 0x00


	//----- nvinfo : EIATTR_MAXREG_COUNT
	.align		4
.L_37:
        /*00fc*/ 	.byte	0x03, 0x1b
        /*00fe*/ 	.short	0x00ff


	//----- nvinfo : EIATTR_NUM_BARRIERS
	.align		4
        /*0100*/ 	.byte	0x02, 0x4c
        /*0102*/ 	.byte	0x01
	.zero		1


	//----- nvinfo : EIATTR_ANNOTATIONS
	.align		4
        /*0104*/ 	.byte	0x04, 0x55
        /*0106*/ 	.short	(.L_39 - .L_38)


	//   ....[0]....
.L_38:
        /*0108*/ 	.word	0x00000001
        /*010c*/ 	.byte	0x00, 0x05, 0x00, 0x00, 0x01, 0x00, 0x00, 0x00, 0x10, 0x05, 0x00, 0x00, 0x01, 0x00, 0x00, 0x00
        /* <DEDUP_REMOVED lines=1948> */
        /*7adc*/ 	.byte	0x80, 0xd4, 0x01, 0x00, 0x01, 0x00, 0x00, 0x00, 0xb0, 0xd4, 0x01, 0x00


	//----- nvinfo : EIATTR_MERCURY_ISA_VERSION
	.align		4
.L_39:
        /*7ae8*/ 	.byte	0x03, 0x5f
        /*7aea*/ 	.short	0x0000


	//----- nvinfo : EIATTR_EXIT_INSTR_OFFSETS
	.align		4
        /*7aec*/ 	.byte	0x04, 0x1c
        /*7aee*/ 	.short	(.L_41 - .L_40)


	//   ....[0]....
.L_40:
        /*7af0*/ 	.word	0x0001d840


	//   ....[1]....
        /*7af4*/ 	.word	0x0001d870


	//----- nvinfo : EIATTR_REQNTID
	.align		4
.L_41:
        /*7af8*/ 	.byte	0x04, 0x10
        /*7afa*/ 	.short	(.L_43 - .L_42)
.L_42:
        /*7afc*/ 	.word	0x00000080
        /*7b00*/ 	.word	0x00000001
        /*7b04*/ 	.word	0x00000001
.L_43:


//--------------------- .nv.callgraph             --------------------------
	.section	.nv.callgraph,"",@"SHT_CUDA_CALLGRAPH"
	.align	4
	.sectionentsize	8
	.align		4
        /*0000*/ 	.word	0x00000000
	.align		4
        /*0004*/ 	.word	0xffffffff
	.align		4
        /*0008*/ 	.word	0x00000000
	.align		4
        /*000c*/ 	.word	0xfffffffe
	.align		4
        /*0010*/ 	.word	0x00000000
	.align		4
        /*0014*/ 	.word	0xfffffffd
	.align		4
        /*0018*/ 	.word	0x00000000
	.align		4
        /*001c*/ 	.word	0xfffffffc


//--------------------- .nv.rel.action            --------------------------
	.section	.nv.rel.action,"",@"SHT_CUDA_RELOCINFO"
	.align	8
	.sectionentsize	8
        /*0000*/ 	.byte	0x73, 0x00, 0x00, 0x00, 0x00, 0x00, 0x00, 0x00, 0x00, 0x00, 0x00, 0x11, 0x25, 0x00, 0x05, 0x36


//--------------------- .nv.constant0.matmul_kernel --------------------------
	.section	.nv.constant0.matmul_kernel,"a",@progbits
	.sectionflags	@""
	.align	4
.nv.constant0.matmul_kernel:
	.zero		432


//--------------------- .text.matmul_kernel       --------------------------
	.section	.text.matmul_kernel,"ax",@progbits
	.sectioninfo	@"SHI_REGISTERS=32"
	.align	128
        .global         matmul_kernel
        .type           matmul_kernel,@function
        .size           matmul_kernel,(.L_x_5 - matmul_kernel)
        .other          matmul_kernel,@"STO_CUDA_ENTRY STV_DEFAULT"
matmul_kernel:
.text.matmul_kernel:
[----:B------:R-:W-:-:S03]  /*0000*/  IMAD.MOV.U32 R1, RZ, RZ, c[0x0][0x28] ;  /* 0x00000a00ff017624 */ /* 0x000fc600078e00ff */
[----:B------:R-:W-:Y:S01]  /*0010*/  IMAD.MOV.U32 R0, RZ, RZ, c[0x0][0x17c] ;  /* 0x00005f00ff007624 */ /* 0x000fe200078e00ff */
[----:B------:R-:W0:Y:S01]  /*0020*/  S2R R28, SR_TID.X ;  /* 0x00000000001c7919 */ /* 0x000e220000002100 */
[----:B------:R-:W-:Y:S01]  /*0030*/  IADD3 R1, R1, -0x1480, RZ ;  /* 0xffffeb8001017810 */ /* 0x000fe20007ffe0ff */
[----:B------:R-:W-:Y:S02]  /*0040*/  ULDC.64 UR6, c[0x0][0x118] ;  /* 0x0000460000067ab9 */ /* 0x000fe40000000a00 */
[----:B------:R-:W-:-:S04]  /*0050*/  IADD3 R0, R0, 0x3f, RZ ;  /* 0x0000003f00007810 */ /* 0x000fc80007ffe0ff */
[----:B------:R-:W-:-:S04]  /*0060*/  SHF.R.S32.HI R3, RZ, 0x1f, R0 ;  /* 0x0000001fff037819 */ /* 0x000fc80000011400 */
[----:B------:R-:W-:Y:S02]  /*0070*/  LEA.HI R0, R3, R0, RZ, 0x6 ;  /* 0x0000000003007211 */ /* 0x000fe400078f30ff */
[----:B------:R-:W1:Y:S02]  /*0080*/  S2R R3, SR_CTAID.X ;  /* 0x0000000000037919 */ /* 0x000e640000002500 */
[----:B------:R-:W-:-:S04]  /*0090*/  SHF.R.S32.HI R0, RZ, 0x6, R0 ;  /* 0x00000006ff007819 */ /* 0x000fc80000011400 */
[-C--:B------:R-:W-:Y:S02]  /*00a0*/  IABS R7, R0.reuse ;  /* 0x0000000000077213 */ /* 0x080fe40000000000 */
[----:B------:R-:W-:Y:S02]  /*00b0*/  IABS R10, R0 ;  /* 0x00000000000a7213 */ /* 0x000fe40000000000 */
[----:B------:R-:W2:Y:S01]  /*00c0*/  I2F.RP R2, R7 ;  /* 0x0000000700027306 */ /* 0x000ea20000209400 */
[----:B0-----:R-:W-:Y:S02]  /*00d0*/  LOP3.LUT R12, R28, 0x7f, RZ, 0xc0, !PT ;  /* 0x0000007f1c0c7812 */ /* 0x001fe400078ec0ff */
[----:B-1----:R-:W-:-:S05]  /*00e0*/  IABS R8, R3 ;  /* 0x0000000300087213 */ /* 0x002fca0000000000 */
[----:B--2---:R-:W0:Y:S02]  /*00f0*/  MUFU.RCP R2, R2 ;  /* 0x0000000200027308 */ /* 0x004e240000001000 */
[----:B0-----:R-:W-:-:S06]  /*0100*/  IADD3 R4, R2, 0xffffffe, RZ ;  /* 0x0ffffffe02047810 */ /* 0x001fcc0007ffe0ff */
[----:B------:R0:W1:Y:S02]  /*0110*/  F2I.FTZ.U32.TRUNC.NTZ R5, R4 ;  /* 0x0000000400057305 */ /* 0x000064000021f000 */
[----:B0-----:R-:W-:Y:S02]  /*0120*/  IMAD.MOV.U32 R4, RZ, RZ, RZ ;  /* 0x000000ffff047224 */ /* 0x001fe400078e00ff */
[----:B-1----:R-:W-:-:S04]  /*0130*/  IMAD.MOV R6, RZ, RZ, -R5 ;  /* 0x000000ffff067224 */ /* 0x002fc800078e0a05 */
[----:B------:R-:W-:Y:S02]  /*0140*/  IMAD R9, R6, R7, RZ ;  /* 0x0000000706097224 */ /* 0x000fe400078e02ff */
[----:B------:R-:W-:Y:S02]  /*0150*/  IMAD.MOV.U32 R6, RZ, RZ, R8 ;  /* 0x000000ffff067224 */ /* 0x000fe400078e0008 */
[----:B------:R-:W-:-:S04]  /*0160*/  IMAD.HI.U32 R5, R5, R9, R4 ;  /* 0x0000000905057227 */ /* 0x000fc800078e0004 */
[----:B------:R-:W-:Y:S02]  /*0170*/  IMAD.MOV R9, RZ, RZ, -R10 ;  /* 0x000000ffff097224 */ /* 0x000fe400078e0a0a */
[----:B------:R-:W-:-:S04]  /*0180*/  IMAD.HI.U32 R2, R5, R6, RZ ;  /* 0x0000000605027227 */ /* 0x000fc800078e00ff */
[----:B------:R-:W-:-:S05]  /*0190*/  IMAD R4, R2, R9, R6 ;  /* 0x0000000902047224 */ /* 0x000fca00078e0206 */
[----:B------:R-:W-:-:S13]  /*01a0*/  ISETP.GT.U32.AND P1, PT, R7, R4, PT ;  /* 0x000000040700720c */ /* 0x000fda0003f24070 */
[----:B------:R-:W-:Y:S01]  /*01b0*/  @!P1 IMAD.IADD R4, R4, 0x1, -R7 ;  /* 0x0000000104049824 */ /* 0x000fe200078e0a07 */
[----:B------:R-:W-:Y:S02]  /*01c0*/  @!P1 IADD3 R2, R2, 0x1, RZ ;  /* 0x0000000102029810 */ /* 0x000fe40007ffe0ff */
[----:B------:R-:W-:Y:S02]  /*01d0*/  ISETP.NE.AND P1, PT, R0, RZ, PT ;  /* 0x000000ff0000720c */ /* 0x000fe40003f25270 */
[----:B------:R-:W-:Y:S02]  /*01e0*/  ISETP.GE.U32.AND P0, PT, R4, R7, PT ;  /* 0x000000070400720c */ /* 0x000fe40003f06070 */
[----:B------:R-:W-:-:S04]  /*01f0*/  LOP3.LUT R4, R3, R0, RZ, 0x3c, !PT ;  /* 0x0000000003047212 */ /* 0x000fc800078e3cff */
[----:B------:R-:W-:Y:S01]  /*0200*/  ISETP.GE.AND P2, PT, R4, RZ, PT ;  /* 0x000000ff0400720c */ /* 0x000fe20003f46270 */
[----:B------:R-:W-:-:S05]  /*0210*/  IMAD.MOV.U32 R4, RZ, RZ, c[0x0][0x178] ;  /* 0x00005e00ff047624 */ /* 0x000fca00078e00ff */
[----:B------:R-:W-:Y:S02]  /*0220*/  IADD3 R4, R4, 0xff, RZ ;  /* 0x000000ff04047810 */ /* 0x000fe40007ffe0ff */
[----:B------:R-:W-:Y:S02]  /*0230*/  @P0 IADD3 R2, R2, 0x1, RZ ;  /* 0x0000000102020810 */ /* 0x000fe40007ffe0ff */
[----:B------:R-:W-:-:S03]  /*0240*/  SHF.R.S32.HI R5, RZ, 0x1f, R4 ;  /* 0x0000001fff057819 */ /* 0x000fc60000011404 */
[----:B------:R-:W-:Y:S01]  /*0250*/  @!P2 IMAD.MOV R2, RZ, RZ, -R2 ;  /* 0x000000ffff02a224 */ /* 0x000fe200078e0a02 */
[----:B------:R-:W-:Y:S02]  /*0260*/  LEA.HI R5, R5, R4, RZ, 0x8 ;  /* 0x0000000405057211 */ /* 0x000fe400078f40ff */
[----:B------:R-:W-:-:S04]  /*0270*/  @!P1 LOP3.LUT R2, RZ, R0, RZ, 0x33, !PT ;  /* 0x00000000ff029212 */ /* 0x000fc800078e33ff */
[----:B------:R-:W-:Y:S01]  /*0280*/  LEA.HI.SX32 R5, R5, -R2, 0x18 ;  /* 0x8000000205057211 */ /* 0x000fe200078fc2ff */
[----:B------:R-:W-:-:S03]  /*0290*/  IMAD.MOV R7, RZ, RZ, -R2 ;  /* 0x000000ffff077224 */ /* 0x000fc600078e0a02 */
[----:B------:R-:W-:Y:S01]  /*02a0*/  IMNMX R8, R5, 0x1, PT ;  /* 0x0000000105087817 */ /* 0x000fe20003800200 */
[----:B------:R-:W-:-:S03]  /*02b0*/  IMAD R7, R0, R7, R3 ;  /* 0x0000000700077224 */ /* 0x000fc600078e0203 */
[-C--:B------:R-:W-:Y:S02]  /*02c0*/  IABS R9, R8.reuse ;  /* 0x0000000800097213 */ /* 0x080fe40000000000 */
[----:B------:R-:W-:Y:S02]  /*02d0*/  IABS R11, R8 ;  /* 0x00000008000b7213 */ /* 0x000fe40000000000 */
[----:B------:R-:W0:Y:S08]  /*02e0*/  I2F.RP R6, R9 ;  /* 0x0000000900067306 */ /* 0x000e300000209400 */
[----:B0-----:R-:W0:Y:S02]  /*02f0*/  MUFU.RCP R6, R6 ;  /* 0x0000000600067308 */ /* 0x001e240000001000 */
[----:B0-----:R-:W-:-:S06]  /*0300*/  IADD3 R4, R6, 0xffffffe, RZ ;  /* 0x0ffffffe06047810 */ /* 0x001fcc0007ffe0ff */
[----:B------:R0:W1:Y:S02]  /*0310*/  F2I.FTZ.U32.TRUNC.NTZ R5, R4 ;  /* 0x0000000400057305 */ /* 0x000064000021f000 */
[----:B0-----:R-:W-:Y:S02]  /*0320*/  IMAD.MOV.U32 R4, RZ, RZ, RZ ;  /* 0x000000ffff047224 */ /* 0x001fe400078e00ff */
[----:B-1----:R-:W-:-:S04]  /*0330*/  IMAD.MOV R10, RZ, RZ, -R5 ;  /* 0x000000ffff0a7224 */ /* 0x002fc800078e0a05 */
[----:B------:R-:W-:Y:S01]  /*0340*/  IMAD.MOV.U32 R0, RZ, RZ, R10 ;  /* 0x000000ffff007224 */ /* 0x000fe200078e000a */
[----:B------:R-:W-:-:S03]  /*0350*/  IABS R10, R7 ;  /* 0x00000007000a7213 */ /* 0x000fc60000000000 */
        /* <DEDUP_REMOVED lines=12> */
[----:B------:R-:W-:-:S07]  /*0420*/  ISETP.GE.AND P2, PT, R0, RZ, PT ;  /* 0x000000ff0000720c */ /* 0x000fce0003f46270 */
[----:B------:R-:W-:-:S05]  /*0430*/  @P0 IADD3 R5, R5, 0x1, RZ ;  /* 0x0000000105050810 */ /* 0x000fca0007ffe0ff */
[----:B------:R-:W-:Y:S02]  /*0440*/  IMAD.MOV.U32 R0, RZ, RZ, R5 ;  /* 0x000000ffff007224 */ /* 0x000fe400078e0005 */
[----:B------:R-:W-:Y:S02]  /*0450*/  IMAD.MOV.U32 R5, RZ, RZ, 0x3f ;  /* 0x0000003fff057424 */ /* 0x000fe400078e00ff */
[----:B------:R-:W-:Y:S01]  /*0460*/  @!P2 IMAD.MOV R0, RZ, RZ, -R0 ;  /* 0x000000ffff00a224 */ /* 0x000fe200078e0a00 */
[----:B------:R-:W-:Y:S02]  /*0470*/  @!P1 LOP3.LUT R0, RZ, R8, RZ, 0x33, !PT ;  /* 0x00000008ff009212 */ /* 0x000fe400078e33ff */
[----:B------:R-:W-:-:S03]  /*0480*/  IADD3 R5, R5, c[0x0][0x180], RZ ;  /* 0x0000600005057a10 */ /* 0x000fc60007ffe0ff */
[----:B------:R-:W-:Y:S01]  /*0490*/  IMAD.MOV R3, RZ, RZ, -R0 ;  /* 0x000000ffff037224 */ /* 0x000fe200078e0a00 */
[----:B------:R-:W-:Y:S01]  /*04a0*/  ISETP.GT.AND P0, PT, R5, 0x3f, PT ;  /* 0x0000003f0500780c */ /* 0x000fe20003f04270 */
[----:B------:R-:W-:Y:S02]  /*04b0*/  IMAD.SHL.U32 R0, R0, 0x40, RZ ;  /* 0x0000004000007824 */ /* 0x000fe400078e00ff */
[----:B------:R-:W-:-:S04]  /*04c0*/  IMAD R3, R8, R3, R7 ;  /* 0x0000000308037224 */ /* 0x000fc800078e0207 */
[----:B------:R-:W-:-:S04]  /*04d0*/  IMAD.IADD R3, R2, 0x1, R3 ;  /* 0x0000000102037824 */ /* 0x000fc800078e0203 */
[----:B------:R-:W-:-:S05]  /*04e0*/  IMAD R2, R3, 0x100, R12 ;  /* 0x0000010003027824 */ /* 0x000fca00078e020c */
[----:B------:R-:W-:Y:S01]  /*04f0*/  IADD3 R29, R2, 0x80, RZ ;  /* 0x00000080021d7810 */ /* 0x000fe20007ffe0ff */
[----:B------:R0:W-:Y:S04]  /*0500*/  STL [R1+0x404], R2 ;  /* 0x0004040201007387 */ /* 0x0001e80000100800 */
[----:B------:R0:W-:Y:S04]  /*0510*/  STL [R1+0x400], R0 ;  /* 0x0004000001007387 */ /* 0x0001e80000100800 */
[----:B------:R0:W-:Y:S01]  /*0520*/  STL [R1+0x408], R29 ;  /* 0x0004081d01007387 */ /* 0x0001e20000100800 */
[----:B------:R-:W-:Y:S05]  /*0530*/  @P0 BRA `(.L_x_0) ;  /* 0x0000037000000947 */ /* 0x000fea0003800000 */
[----:B0-----:R-:W-:Y:S01]  /*0540*/  IMAD.SHL.U32 R0, R28, 0x100, RZ ;  /* 0x000001001c007824 */ /* 0x001fe200078e00ff */
[----:B------:R-:W-:Y:S01]  /*0550*/  CS2R R24, SRZ ;  /* 0x0000000000187805 */ /* 0x000fe2000001ff00 */
[----:B------:R-:W-:Y:S01]  /*0560*/  CS2R R26, SRZ ;  /* 0x00000000001a7805 */ /* 0x000fe2000001ff00 */
[----:B------:R-:W-:Y:S01]  /*0570*/  CS2R R20, SRZ ;  /* 0x0000000000147805 */ /* 0x000fe2000001ff00 */
[----:B------:R-:W-:Y:S01]  /*0580*/  CS2R R22, SRZ ;  /* 0x0000000000167805 */ /* 0x000fe2000001ff00 */
[----:B------:R0:W-:Y:S01]  /*0590*/  STL [R1+0x92c], R0 ;  /* 0x00092c0001007387 */ /* 0x0001e20000100800 */
[----:B------:R-:W-:Y:S01]  /*05a0*/  CS2R R16, SRZ ;  /* 0x0000000000107805 */ /* 0x000fe2000001ff00 */
[----:B------:R-:W-:Y:S01]  /*05b0*/  CS2R R18, SRZ ;  /* 0x0000000000127805 */ /* 0x000fe2000001ff00 */
[----:B------:R-:W-:Y:S01]  /*05c0*/  CS2R R12, SRZ ;  /* 0x00000000000c7805 */ /* 0x000fe2000001ff00 */
[----:B------:R0:W-:Y:S01]  /*05d0*/  STL [R1], RZ ;  /* 0x000000ff01007387 */ /* 0x0001e20000100800 */
[----:B------:R-:W-:Y:S01]  /*05e0*/  CS2R R14, SRZ ;  /* 0x00000000000e7805 */ /* 0x000fe2000001ff00 */
[----:B------:R-:W-:Y:S01]  /*05f0*/  CS2R R8, SRZ ;  /* 0x0000000000087805 */ /* 0x000fe2000001ff00 */
[----:B------:R-:W-:Y:S01]  /*0600*/  CS2R R10, SRZ ;  /* 0x00000000000a7805 */ /* 0x000fe2000001ff00 */
[----:B------:R0:W-:Y:S01]  /*0610*/  STL [R1+0x4], RZ ;  /* 0x000004ff01007387 */ /* 0x0001e20000100800 */
[----:B------:R-:W-:Y:S01]  /*0620*/  CS2R R4, SRZ ;  /* 0x0000000000047805 */ /* 0x000fe2000001ff00 */
[----:B------:R-:W-:-:S02]  /*0630*/  CS2R R6, SRZ ;  /* 0x0000000000067805 */ /* 0x000fc4000001ff00 */
[----:B------:R0:W-:Y:S04]  /*0640*/  STL [R1+0x8], RZ ;  /* 0x000008ff01007387 */ /* 0x0001e80000100800 */
        /* <DEDUP_REMOVED lines=36> */
[----:B------:R0:W-:Y:S01]  /*0890*/  STL [R1+0xbc], RZ ;  /* 0x0000bcff01007387 */ /* 0x0001e20000100800 */
[----:B------:R-:W-:Y:S05]  /*08a0*/  BRA `(.L_x_1) ;  /* 0x000197f000007947 */ /* 0x000fea0003800000 */
.L_x_0:
[----:B------:R-:W-:Y:S01]  /*08b0*/  IMAD.MOV.U32 R19, RZ, RZ, R2 ;  /* 0x000000ffff137224 */ /* 0x000fe200078e0002 */
[----:B0-----:R-:W-:Y:S01]  /*08c0*/  IABS R2, c[0x0][0x178] ;  /* 0x00005e0000027a13 */ /* 0x001fe20000000000 */
[----:B------:R-:W-:Y:S01]  /*08d0*/  IMAD.MOV.U32 R15, RZ, RZ, R0 ;  /* 0x000000ffff0f7224 */ /* 0x000fe200078e0000 */
[----:B------:R-:W-:-:S02]  /*08e0*/  IABS R0, c[0x0][0x17c] ;  /* 0x00005f0000007a13 */ /* 0x000fc40000000000 */
[----:B------:R-:W0:Y:S01]  /*08f0*/  I2F.RP R3, R2 ;  /* 0x0000000200037306 */ /* 0x000e220000209400 */
[----:B------:R-:W-:Y:S02]  /*0900*/  SHF.R.U32.HI R4, RZ, 0x6, R28 ;  /* 0x00000006ff047819 */ /* 0x000fe4000001161c */
[----:B------:R-:W-:Y:S02]  /*0910*/  SHF.R.S32.HI R14, RZ, 0x1f, R5 ;  /* 0x0000001fff0e7819 */ /* 0x000fe40000011405 */
[----:B------:R-:W-:Y:S02]  /*0920*/  SGXT.U32 R4, R4, 0x1 ;  /* 0x000000010404781a */ /* 0x000fe40000000000 */
[----:B------:R-:W-:Y:S01]  /*0930*/  LEA.HI R5, R14, R5, RZ, 0x6 ;  /* 0x000000050e057211 */ /* 0x000fe200078f30ff */
[----:B------:R-:W1:Y:S01]  /*0940*/  I2F.RP R10, R0 ;  /* 0x00000000000a7306 */ /* 0x000e620000209400 */
[----:B------:R-:W-:Y:S02]  /*0950*/  LOP3.LUT R4, R15, R4, RZ, 0xfc, !PT ;  /* 0x000000040f047212 */ /* 0x000fe400078efcff */
[----:B------:R-:W-:Y:S01]  /*0960*/  ISETP.GE.AND P6, PT, R19, RZ, PT ;  /* 0x000000ff1300720c */ /* 0x000fe20003fc6270 */
[----:B------:R2:W-:Y:S01]  /*0970*/  STL [R1+0x48], R5 ;  /* 0x0000480501007387 */ /* 0x0005e20000100800 */
[----:B------:R-:W-:-:S02]  /*0980*/  ISETP.GE.AND P4, PT, R29, RZ, PT ;  /* 0x000000ff1d00720c */ /* 0x000fc40003f86270 */
[C---:B------:R-:W-:Y:S01]  /*0990*/  LOP3.LUT R15, R4.reuse, 0x36, RZ, 0xfc, !PT ;  /* 0x00000036040f7812 */ /* 0x040fe200078efcff */
[----:B0-----:R-:W0:Y:S01]  /*09a0*/  MUFU.RCP R3, R3 ;  /* 0x0000000300037308 */ /* 0x001e220000001000 */
[C---:B------:R-:W-:Y:S02]  /*09b0*/  LOP3.LUT R23, R4.reuse, 0x20, RZ, 0xfc, !PT ;  /* 0x0000002004177812 */ /* 0x040fe400078efcff */
[----:B------:R-:W-:-:S04]  /*09c0*/  LOP3.LUT R24, R4, 0x10, RZ, 0xfc, !PT ;  /* 0x0000001004187812 */ /* 0x000fc800078efcff */
[----:B------:R-:W-:Y:S01]  /*09d0*/  IABS R25, R24 ;  /* 0x0000001800197213 */ /* 0x000fe20000000000 */
[----:B-1----:R-:W1:Y:S01]  /*09e0*/  MUFU.RCP R10, R10 ;  /* 0x0000000a000a7308 */ /* 0x002e620000001000 */
[----:B0-----:R-:W-:-:S07]  /*09f0*/  IADD3 R6, R3, 0xffffffe, RZ ;  /* 0x0ffffffe03067810 */ /* 0x001fce0007ffe0ff */
[----:B------:R0:W3:Y:S01]  /*0a00*/  F2I.FTZ.U32.TRUNC.NTZ R7, R6 ;  /* 0x0000000600077305 */ /* 0x0000e2000021f000 */
[----:B-1----:R-:W-:Y:S02]  /*0a10*/  IADD3 R8, R10, 0xffffffe, RZ ;  /* 0x0ffffffe0a087810 */ /* 0x002fe40007ffe0ff */
[----:B------:R-:W-:-:S05]  /*0a20*/  LOP3.LUT R10, R28, 0x3f, RZ, 0xc0, !PT ;  /* 0x0000003f1c0a7812 */ /* 0x000fca00078ec0ff */
[----:B------:R1:W4:Y:S01]  /*0a30*/  F2I.FTZ.U32.TRUNC.NTZ R9, R8 ;  /* 0x0000000800097305 */ /* 0x000322000021f000 */
[----:B0-----:R-:W-:Y:S02]  /*0a40*/  IMAD.MOV.U32 R6, RZ, RZ, RZ ;  /* 0x000000ffff067224 */ /* 0x001fe400078e00ff */
[----:B------:R-:W-:Y:S02]  /*0a50*/  IMAD.SHL.U32 R12, R10, 0x2, RZ ;  /* 0x000000020a0c7824 */ /* 0x000fe400078e00ff */
[----:B---3--:R-:W-:Y:S02]  /*0a60*/  IMAD.MOV R11, RZ, RZ, -R7 ;  /* 0x000000ffff0b7224 */ /* 0x008fe400078e0a07 */
[----:B-1----:R-:W-:Y:S02]  /*0a70*/  IMAD.MOV.U32 R8, RZ, RZ, RZ ;  /* 0x000000ffff087224 */ /* 0x002fe400078e00ff */
[----:B------:R-:W-:Y:S02]  /*0a80*/  IMAD R3, R11, R2, RZ ;  /* 0x000000020b037224 */ /* 0x000fe400078e02ff */
[----:B----4-:R-:W-:-:S02]  /*0a90*/  IMAD.MOV R13, RZ, RZ, -R9 ;  /* 0x000000ffff0d7224 */ /* 0x010fc400078e0a09 */
[----:B------:R-:W-:Y:S01]  /*0aa0*/  IMAD.HI.U32 R6, R7, R3, R6 ;  /* 0x0000000307067227 */ /* 0x000fe200078e0006 */
[----:B------:R-:W-:-:S03]  /*0ab0*/  IABS R7, R29 ;  /* 0x0000001d00077213 */ /* 0x000fc60000000000 */
[----:B------:R-:W-:Y:S01]  /*0ac0*/  IMAD R11, R13, R0, RZ ;  /* 0x000000000d0b7224 */ /* 0x000fe200078e02ff */
[----:B------:R-:W-:-:S03]  /*0ad0*/  LOP3.LUT R13, R4, 0x3e, RZ, 0xfc, !PT ;  /* 0x0000003e040d7812 */ /* 0x000fc600078efcff */
[----:B------:R-:W-:Y:S01]  /*0ae0*/  IMAD.HI.U32 R3, R9, R11, R8 ;  /* 0x0000000b09037227 */ /* 0x000fe200078e0008 */
[----:B------:R-:W-:Y:S02]  /*0af0*/  IABS R11, R19 ;  /* 0x00000013000b7213 */ /* 0x000fe40000000000 */
[----:B------:R-:W-:Y:S02]  /*0b00*/  SHF.R.S32.HI R9, RZ, 0x6, R28 ;  /* 0x00000006ff097819 */ /* 0x000fe4000001141c */
[----:B------:R-:W-:Y:S01]  /*0b10*/  IABS R28, R13 ;  /* 0x0000000d001c7213 */ /* 0x000fe20000000000 */
[C---:B------:R-:W-:Y:S01]  /*0b20*/  IMAD.HI.U32 R8, R6.reuse, R11, RZ ;  /* 0x0000000b06087227 */ /* 0x040fe200078e00ff */
[----:B------:R-:W-:Y:S02]  /*0b30*/  SGXT R9, R9, 0x1 ;  /* 0x000000010909781a */ /* 0x000fe40000000200 */
[----:B------:R-:W-:Y:S01]  /*0b40*/  ISETP.GE.AND P5, PT, R13, RZ, PT ;  /* 0x000000ff0d00720c */ /* 0x000fe20003fa6270 */
[----:B------:R-:W-:Y:S01]  /*0b50*/  IMAD.HI.U32 R6, R6, R7, RZ ;  /* 0x0000000706067227 */ /* 0x000fe200078e00ff */
[----:B--2---:R-:W-:-:S02]  /*0b60*/  LOP3.LUT R5, R12, 0x90, R9, 0x78, !PT ;  /* 0x000000900c057812 */ /* 0x004fc400078e7809 */
[----:B------:R-:W-:Y:S01]  /*0b70*/  IABS R13, R15 ;  /* 0x0000000f000d7213 */ /* 0x000fe20000000000 */
[----:B------:R-:W-:Y:S02]  /*0b80*/  IMAD.MOV R8, RZ, RZ, -R8 ;  /* 0x000000ffff087224 */ /* 0x000fe400078e0a08 */
[----:B------:R-:W-:Y:S01]  /*0b90*/  IMAD.MOV R6, RZ, RZ, -R6 ;  /* 0x000000ffff067224 */ /* 0x000fe200078e0a06 */
[----:B------:R0:W-:Y:S01]  /*0ba0*/  STL [R1+0x380], R5 ;  /* 0x0003800501007387 */ /* 0x0001e20000100800 */
[C---:B------:R-:W-:Y:S02]  /*0bb0*/  IMAD R11, R2.reuse, R8, R11 ;  /* 0x00000008020b7224 */ /* 0x040fe400078e020b */
[----:B------:R-:W-:Y:S01]  /*0bc0*/  IMAD R7, R2, R6, R7 ;  /* 0x0000000602077224 */ /* 0x000fe200078e0207 */
[----:B------:R-:W-:Y:S01]  /*0bd0*/  LOP3.LUT R6, R4, 0x3a, RZ, 0xfc, !PT ;  /* 0x0000003a04067812 */ /* 0x000fe200078efcff */
[----:B------:R-:W-:Y:S01]  /*0be0*/  IMAD.HI.U32 R10, R3, R28, RZ ;  /* 0x0000001c030a7227 */ /* 0x000fe200078e00ff */
[----:B------:R-:W-:-:S02]  /*0bf0*/  ISETP.GT.U32.AND P0, PT, R2, R11, PT ;  /* 0x0000000b0200720c */ /* 0x000fc40003f04070 */
[----:B------:R-:W-:Y:S01]  /*0c00*/  ISETP.GT.U32.AND P3, PT, R2, R7, PT ;  /* 0x000000070200720c */ /* 0x000fe20003f64070 */
[----:B------:R-:W-:Y:S01]  /*0c10*/  IMAD.MOV R9, RZ, RZ, -R10 ;  /* 0x000000ffff097224 */ /* 0x000fe200078e0a0a */
[----:B0-----:R-:W-:Y:S02]  /*0c20*/  LOP3.LUT R5, R4, 0x3c, RZ, 0xfc, !PT ;  /* 0x0000003c04057812 */ /* 0x001fe400078efcff */
[----:B------:R-:W-:Y:S01]  /*0c30*/  ISETP.GE.AND P2, PT, R6, RZ, PT ;  /* 0x000000ff0600720c */ /* 0x000fe20003f46270 */
[----:B------:R-:W-:Y:S01]  /*0c40*/  IMAD R28, R0, R9, R28 ;  /* 0x00000009001c7224 */ /* 0x000fe200078e021c */
[----:B------:R-:W-:Y:S02]  /*0c50*/  IABS R27, R5 ;  /* 0x00000005001b7213 */ /* 0x000fe40000000000 */
[----:B------:R-:W-:Y:S02]  /*0c60*/  LOP3.LUT R9, R4, 0x38, RZ, 0xfc, !PT ;  /* 0x0000003804097812 */ /* 0x000fe400078efcff */
[----:B------:R-:W-:Y:S01]  /*0c70*/  ISETP.GE.AND P1, PT, R5, RZ, PT ;  /* 0x000000ff0500720c */ /* 0x000fe20003f26270 */
[--C-:B------:R-:W-:Y:S01]  /*0c80*/  @!P0 IMAD.IADD R11, R11, 0x1, -R2.reuse ;  /* 0x000000010b0b8824 */ /* 0x100fe200078e0a02 */
[----:B------:R-:W-:Y:S01]  /*0c90*/  IABS R5, R6 ;  /* 0x0000000600057213 */ /* 0x000fe20000000000 */
[----:B------:R-:W-:Y:S01]  /*0ca0*/  @!P3 IMAD.IADD R7, R7, 0x1, -R2 ;  /* 0x000000010707b824 */ /* 0x000fe200078e0a02 */
[----:B------:R-:W-:Y:S01]  /*0cb0*/  IABS R6, R9 ;  /* 0x0000000900067213 */ /* 0x000fe20000000000 */
[----:B------:R-:W-:Y:S01]  /*0cc0*/  IMAD.HI.U32 R8, R3, R27, RZ ;  /* 0x0000001b03087227 */ /* 0x000fe200078e00ff */
[----:B------:R-:W-:-:S02]  /*0cd0*/  ISETP.GT.U32.AND P0, PT, R2, R11, PT ;  /* 0x0000000b0200720c */ /* 0x000fc40003f04070 */
[----:B------:R-:W-:Y:S01]  /*0ce0*/  ISETP.GT.U32.AND P3, PT, R2, R7, PT ;  /* 0x000000070200720c */ /* 0x000fe20003f64070 */
[----:B------:R-:W-:Y:S01]  /*0cf0*/  IMAD.MOV R14, RZ, RZ, -R8 ;  /* 0x000000ffff0e7224 */ /* 0x000fe200078e0a08 */
[----:B------:R-:W-:Y:S01]  /*0d00*/  LOP3.LUT R10, R4, 0x34, RZ, 0xfc, !PT ;  /* 0x00000034040a7812 */ /* 0x000fe200078efcff */
[----:B------:R-:W-:-:S04]  /*0d10*/  IMAD.HI.U32 R8, R3, R6, RZ ;  /* 0x0000000603087227 */ /* 0x000fc800078e00ff */
[----:B------:R-:W-:-:S04]  /*0d20*/  IMAD.HI.U32 R12, R3, R5, RZ ;  /* 0x00000005030c7227 */ /* 0x000fc800078e00ff */
[--C-:B------:R-:W-:Y:S01]  /*0d30*/  @!P0 IMAD.IADD R11, R11, 0x1, -R2.reuse ;  /* 0x000000010b0b8824 */ /* 0x100fe200078e0a02 */
[----:B------:R-:W-:Y:S01]  /*0d40*/  ISETP.GT.U32.AND P0, PT, R0, R28, PT ;  /* 0x0000001c0000720c */ /* 0x000fe20003f04070 */
[----:B------:R-:W-:Y:S01]  /*0d50*/  @!P3 IMAD.IADD R7, R7, 0x1, -R2 ;  /* 0x000000010707b824 */ /* 0x000fe200078e0a02 */
[----:B------:R-:W-:Y:S01]  /*0d60*/  LOP3.LUT R2, RZ, c[0x0][0x178], RZ, 0x33, !PT ;  /* 0x00005e00ff027a12 */ /* 0x000fe200078e33ff */
[----:B------:R-:W-:Y:S02]  /*0d70*/  IMAD.MOV R17, RZ, RZ, -R8 ;  /* 0x000000ffff117224 */ /* 0x000fe400078e0a08 */
[----:B------:R-:W-:Y:S01]  /*0d80*/  @!P6 IMAD.MOV R11, RZ, RZ, -R11 ;  /* 0x000000ffff0be224 */ /* 0x000fe200078e0a0b */
[----:B------:R-:W-:Y:S01]  /*0d90*/  ISETP.NE.AND P6, PT, RZ, c[0x0][0x178], PT ;  /* 0x00005e00ff007a0c */ /* 0x000fe20003fc5270 */
[----:B------:R-:W-:Y:S02]  /*0da0*/  @!P4 IMAD.MOV R7, RZ, RZ, -R7 ;  /* 0x000000ffff07c224 */ /* 0x000fe400078e0a07 */
[----:B------:R-:W-:Y:S01]  /*0db0*/  IMAD.MOV R16, RZ, RZ, -R12 ;  /* 0x000000ffff107224 */ /* 0x000fe200078e0a0c */
[----:B------:R-:W-:Y:S01]  /*0dc0*/  SEL R11, R2, R11, !P6 ;  /* 0x0000000b020b7207 */ /* 0x000fe20007000000 */
[C---:B------:R-:W-:Y:S01]  /*0dd0*/  IMAD R27, R0.reuse, R14, R27 ;  /* 0x0000000e001b7224 */ /* 0x040fe200078e021b */
[----:B------:R-:W-:Y:S01]  /*0de0*/  IABS R14, R10 ;  /* 0x0000000a000e7213 */ /* 0x000fe20000000000 */
[----:B------:R-:W-:Y:S01]  /*0df0*/  IMAD R6, R0, R17, R6 ;  /* 0x0000001100067224 */ /* 0x000fe200078e0206 */
[----:B------:R-:W-:Y:S01]  /*0e00*/  SEL R2, R2, R7, !P6 ;  /* 0x0000000702027207 */ /* 0x000fe20007000000 */
[C---:B------:R-:W-:Y:S01]  /*0e10*/  IMAD.HI.U32 R12, R3.reuse, R13, RZ ;  /* 0x0000000d030c7227 */ /* 0x040fe200078e00ff */
[C---:B------:R-:W-:Y:S01]  /*0e20*/  ISETP.GT.U32.AND P3, PT, R0.reuse, R27, PT ;  /* 0x0000001b0000720c */ /* 0x040fe20003f64070 */
[----:B------:R0:W-:Y:S01]  /*0e30*/  STL [R1+0x40], R11 ;  /* 0x0000400b01007387 */ /* 0x0001e20000100800 */
[----:B------:R-:W-:Y:S01]  /*0e40*/  ISETP.GT.U32.AND P6, PT, R0, R6, PT ;  /* 0x000000060000720c */ /* 0x000fe20003fc4070 */
[----:B------:R-:W-:Y:S01]  /*0e50*/  IMAD.MOV R12, RZ, RZ, -R12 ;  /* 0x000000ffff0c7224 */ /* 0x000fe200078e0a0c */
[----:B------:R-:W-:Y:S01]  /*0e60*/  LOP3.LUT R7, R4, 0x30, RZ, 0xfc, !PT ;  /* 0x0000003004077812 */ /* 0x000fe200078efcff */
[----:B------:R-:W-:Y:S01]  /*0e70*/  IMAD.MOV.U32 R8, RZ, RZ, R14 ;  /* 0x000000ffff087224 */ /* 0x000fe200078e000e */
[----:B------:R1:W-:Y:S01]  /*0e80*/  STL [R1+0x44], R2 ;  /* 0x0000440201007387 */ /* 0x0003e20000100800 */
[----:B------:R-:W-:Y:S01]  /*0e90*/  IMAD R13, R0, R12, R13 ;  /* 0x0000000c000d7224 */ /* 0x000fe200078e020d */
[----:B------:R-:W-:Y:S01]  /*0ea0*/  LOP3.LUT R14, R4, 0x2e, RZ, 0xfc, !PT ;  /* 0x0000002e040e7812 */ /* 0x000fe200078efcff */
[----:B------:R-:W-:-:S03]  /*0eb0*/  IMAD.HI.U32 R12, R3, R8, RZ ;  /* 0x00000008030c7227 */ /* 0x000fc600078e00ff */
[----:B0-----:R-:W-:Y:S01]  /*0ec0*/  IABS R11, R14 ;  /* 0x0000000e000b7213 */ /* 0x001fe20000000000 */
[----:B------:R-:W-:Y:S01]  /*0ed0*/  IMAD R5, R0, R16, R5 ;  /* 0x0000001000057224 */ /* 0x000fe200078e0205 */
[----:B------:R-:W-:Y:S01]  /*0ee0*/  IABS R16, R7 ;  /* 0x0000000700107213 */ /* 0x000fe20000000000 */
[----:B------:R-:W-:Y:S01]  /*0ef0*/  IMAD.MOV R17, RZ, RZ, -R12 ;  /* 0x000000ffff117224 */ /* 0x000fe200078e0a0c */
[----:B------:R-:W-:Y:S01]  /*0f00*/  LOP3.LUT R12, R4, 0x32, RZ, 0xfc, !PT ;  /* 0x00000032040c7812 */ /* 0x000fe200078efcff */
[--C-:B------:R-:W-:Y:S01]  /*0f10*/  @!P0 IMAD.IADD R28, R28, 0x1, -R0.reuse ;  /* 0x000000011c1c8824 */ /* 0x100fe200078e0a00 */
[----:B------:R-:W-:Y:S01]  /*0f20*/  ISETP.GT.U32.AND P4, PT, R0, R5, PT ;  /* 0x000000050000720c */ /* 0x000fe20003f84070 */
[--C-:B------:R-:W-:Y:S01]  /*0f30*/  @!P6 IMAD.IADD R6, R6, 0x1, -R0.reuse ;  /* 0x000000010606e824 */ /* 0x100fe200078e0a00 */
[----:B-1----:R-:W-:Y:S01]  /*0f40*/  IABS R2, R12 ;  /* 0x0000000c00027213 */ /* 0x002fe20000000000 */
[----:B------:R-:W-:Y:S01]  /*0f50*/  @!P3 IMAD.IADD R27, R27, 0x1, -R0 ;  /* 0x000000011b1bb824 */ /* 0x000fe200078e0a00 */
[C---:B------:R-:W-:Y:S01]  /*0f60*/  ISETP.GT.U32.AND P0, PT, R0.reuse, R28, PT ;  /* 0x0000001c0000720c */ /* 0x040fe20003f04070 */
[C---:B------:R-:W-:Y:S01]  /*0f70*/  IMAD R8, R0.reuse, R17, R8 ;  /* 0x0000001100087224 */ /* 0x040fe200078e0208 */
[C---:B------:R-:W-:Y:S01]  /*0f80*/  ISETP.GT.U32.AND P6, PT, R0.reuse, R6, PT ;  /* 0x000000060000720c */ /* 0x040fe20003fc4070 */
[----:B------:R-:W-:Y:S01]  /*0f90*/  IMAD.HI.U32 R18, R3, R2, RZ ;  /* 0x0000000203127227 */ /* 0x000fe200078e00ff */
[----:B------:R-:W-:-:S03]  /*0fa0*/  ISETP.GT.U32.AND P3, PT, R0, R27, PT ;  /* 0x0000001b0000720c */ /* 0x000fc60003f64070 */
[----:B------:R-:W-:Y:S02]  /*0fb0*/  IMAD.MOV R18, RZ, RZ, -R18 ;  /* 0x000000ffff127224 */ /* 0x000fe400078e0a12 */
[----:B------:R-:W-:Y:S02]  /*0fc0*/  @!P4 IMAD.IADD R5, R5, 0x1, -R0 ;  /* 0x000000010505c824 */ /* 0x000fe400078e0a00 */
[----:B------:R-:W-:Y:S02]  /*0fd0*/  IMAD R2, R0, R18, R2 ;  /* 0x0000001200027224 */ /* 0x000fe400078e0202 */
[--C-:B------:R-:W-:Y:S01]  /*0fe0*/  @!P0 IMAD.IADD R28, R28, 0x1, -R0.reuse ;  /* 0x000000011c1c8824 */ /* 0x100fe200078e0a00 */
[----:B------:R-:W-:Y:S01]  /*0ff0*/  ISETP.GT.U32.AND P0, PT, R0, R13, PT ;  /* 0x0000000d0000720c */ /* 0x000fe20003f04070 */
[--C-:B------:R-:W-:Y:S01]  /*1000*/  @!P6 IMAD.IADD R6, R6, 0x1, -R0.reuse ;  /* 0x000000010606e824 */ /* 0x100fe200078e0a00 */
[C---:B------:R-:W-:Y:S01]  /*1010*/  ISETP.GT.U32.AND P4, PT, R0.reuse, R5, PT ;  /* 0x000000050000720c */ /* 0x040fe20003f84070 */
[----:B------:R-:W-:Y:S01]  /*1020*/  @!P3 IMAD.IADD R27, R27, 0x1, -R0 ;  /* 0x000000011b1bb824 */ /* 0x000fe200078e0a00 */
[C---:B------:R-:W-:Y:S01]  /*1030*/  ISETP.GT.U32.AND P6, PT, R0.reuse, R2, PT ;  /* 0x000000020000720c */ /* 0x040fe20003fc4070 */
[----:B------:R-:W-:Y:S01]  /*1040*/  IMAD.HI.U32 R17, R3, R16, RZ ;  /* 0x0000001003117227 */ /* 0x000fe200078e00ff */
[----:B------:R-:W-:-:S03]  /*1050*/  ISETP.GT.U32.AND P3, PT, R0, R8, PT ;  /* 0x000000080000720c */ /* 0x000fc60003f64070 */
[----:B------:R-:W-:Y:S02]  /*1060*/  IMAD.MOV R17, RZ, RZ, -R17 ;  /* 0x000000ffff117224 */ /* 0x000fe400078e0a11 */
[----:B------:R-:W-:Y:S02]  /*1070*/  @!P5 IMAD.MOV R28, RZ, RZ, -R28 ;  /* 0x000000ffff1cd224 */ /* 0x000fe400078e0a1c */
[--C-:B------:R-:W-:Y:S01]  /*1080*/  @!P0 IMAD.IADD R13, R13, 0x1, -R0.reuse ;  /* 0x000000010d0d8824 */ /* 0x100fe200078e0a00 */
[----:B------:R-:W-:Y:S01]  /*1090*/  ISETP.GE.AND P0, PT, R15, RZ, PT ;  /* 0x000000ff0f00720c */ /* 0x000fe20003f06270 */
[--C-:B------:R-:W-:Y:S01]  /*10a0*/  @!P4 IMAD.IADD R5, R5, 0x1, -R0.reuse ;  /* 0x000000010505c824 */ /* 0x100fe200078e0a00 */
[----:B------:R-:W-:Y:S01]  /*10b0*/  ISETP.GE.AND P4, PT, R9, RZ, PT ;  /* 0x000000ff0900720c */ /* 0x000fe20003f86270 */
[----:B------:R-:W-:Y:S01]  /*10c0*/  @!P6 IMAD.IADD R2, R2, 0x1, -R0 ;  /* 0x000000010202e824 */ /* 0x000fe200078e0a00 */
[----:B------:R-:W-:Y:S01]  /*10d0*/  ISETP.GT.U32.AND P6, PT, R0, R13, PT ;  /* 0x0000000d0000720c */ /* 0x000fe20003fc4070 */
[----:B------:R-:W-:Y:S01]  /*10e0*/  IMAD.HI.U32 R9, R3, R11, RZ ;  /* 0x0000000b03097227 */ /* 0x000fe200078e00ff */
[----:B------:R-:W-:Y:S01]  /*10f0*/  LOP3.LUT R15, R4, 0x2c, RZ, 0xfc, !PT ;  /* 0x0000002c040f7812 */ /* 0x000fe200078efcff */
[----:B------:R0:W-:Y:S01]  /*1100*/  STL [R1+0x968], R28 ;  /* 0x0009681c01007387 */ /* 0x0001e20000100800 */
[----:B------:R-:W-:Y:S01]  /*1110*/  ISETP.GT.U32.AND P5, PT, R0, R2, PT ;  /* 0x000000020000720c */ /* 0x000fe20003fa4070 */
[----:B------:R-:W-:-:S02]  /*1120*/  IMAD.MOV R9, RZ, RZ, -R9 ;  /* 0x000000ffff097224 */ /* 0x000fc400078e0a09 */
[----:B------:R-:W-:Y:S01]  /*1130*/  @!P3 IMAD.IADD R8, R8, 0x1, -R0 ;  /* 0x000000010808b824 */ /* 0x000fe200078e0a00 */
[----:B------:R-:W-:Y:S01]  /*1140*/  ISETP.GE.AND P3, PT, R10, RZ, PT ;  /* 0x000000ff0a00720c */ /* 0x000fe20003f66270 */
[----:B------:R-:W-:Y:S01]  /*1150*/  IMAD R11, R0, R9, R11 ;  /* 0x00000009000b7224 */ /* 0x000fe200078e020b */
[----:B------:R-:W-:Y:S01]  /*1160*/  LOP3.LUT R9, R4, 0x2a, RZ, 0xfc, !PT ;  /* 0x0000002a04097812 */ /* 0x000fe200078efcff */
[C---:B------:R-:W-:Y:S01]  /*1170*/  IMAD R10, R0.reuse, R17, R16 ;  /* 0x00000011000a7224 */ /* 0x040fe200078e0210 */
[----:B------:R-:W-:Y:S01]  /*1180*/  IABS R16, R15 ;  /* 0x0000000f00107213 */ /* 0x000fe20000000000 */
[----:B------:R-:W-:Y:S01]  /*1190*/  @!P6 IMAD.IADD R13, R13, 0x1, -R0 ;  /* 0x000000010d0de824 */ /* 0x000fe200078e0a00 */
[C---:B------:R-:W-:Y:S01]  /*11a0*/  ISETP.GT.U32.AND P6, PT, R0.reuse, R11, PT ;  /* 0x0000000b0000720c */ /* 0x040fe20003fc4070 */
[----:B------:R-:W-:Y:S01]  /*11b0*/  @!P1 IMAD.MOV R27, RZ, RZ, -R27 ;  /* 0x000000ffff1b9224 */ /* 0x000fe200078e0a1b */
[C---:B------:R-:W-:Y:S01]  /*11c0*/  ISETP.GT.U32.AND P1, PT, R0.reuse, R8, PT ;  /* 0x000000080000720c */ /* 0x040fe20003f24070 */
[----:B------:R-:W-:Y:S01]  /*11d0*/  @!P2 IMAD.MOV R5, RZ, RZ, -R5 ;  /* 0x000000ffff05a224 */ /* 0x000fe200078e0a05 */
[----:B------:R-:W-:Y:S01]  /*11e0*/  IABS R17, R9 ;  /* 0x0000000900117213 */ /* 0x000fe20000000000 */
[----:B------:R-:W-:Y:S01]  /*11f0*/  @!P4 IMAD.MOV R6, RZ, RZ, -R6 ;  /* 0x000000ffff06c224 */ /* 0x000fe200078e0a06 */
[----:B------:R-:W-:Y:S01]  /*1200*/  ISETP.GT.U32.AND P2, PT, R0, R10, PT ;  /* 0x0000000a0000720c */ /* 0x000fe20003f44070 */
[----:B------:R-:W-:Y:S01]  /*1210*/  @!P5 IMAD.IADD R2, R2, 0x1, -R0 ;  /* 0x000000010202d824 */ /* 0x000fe200078e0a00 */
[----:B------:R-:W-:Y:S01]  /*1220*/  ISETP.GE.AND P4, PT, R12, RZ, PT ;  /* 0x000000ff0c00720c */ /* 0x000fe20003f86270 */
[----:B------:R-:W-:Y:S01]  /*1230*/  IMAD.MOV.U32 R12, RZ, RZ, R17 ;  /* 0x000000ffff0c7224 */ /* 0x000fe200078e0011 */
[----:B------:R-:W-:Y:S01]  /*1240*/  ISETP.GE.AND P5, PT, R14, RZ, PT ;  /* 0x000000ff0e00720c */ /* 0x000fe20003fa6270 */
[----:B------:R-:W-:Y:S01]  /*1250*/  IMAD.HI.U32 R17, R3, R16, RZ ;  /* 0x0000001003117227 */ /* 0x000fe200078e00ff */
[----:B------:R-:W-:Y:S01]  /*1260*/  STL [R1+0x96c], R27 ;  /* 0x00096c1b01007387 */ /* 0x000fe20000100800 */
[----:B0-----:R-:W-:-:S02]  /*1270*/  LOP3.LUT R28, R4, 0x2, RZ, 0xfc, !PT ;  /* 0x00000002041c7812 */ /* 0x001fc400078efcff */
[----:B------:R-:W-:Y:S01]  /*1280*/  IMAD.MOV R17, RZ, RZ, -R17 ;  /* 0x000000ffff117224 */ /* 0x000fe200078e0a11 */
[----:B------:R-:W-:Y:S01]  /*1290*/  STL [R1+0x970], R5 ;  /* 0x0009700501007387 */ /* 0x000fe20000100800 */
[--C-:B------:R-:W-:Y:S01]  /*12a0*/  @!P6 IMAD.IADD R11, R11, 0x1, -R0.reuse ;  /* 0x000000010b0be824 */ /* 0x100fe200078e0a00 */
[----:B------:R-:W-:Y:S01]  /*12b0*/  ISETP.GE.AND P6, PT, R9, RZ, PT ;  /* 0x000000ff0900720c */ /* 0x000fe20003fc6270 */
[----:B------:R-:W-:Y:S01]  /*12c0*/  @!P1 IMAD.IADD R8, R8, 0x1, -R0 ;  /* 0x0000000108089824 */ /* 0x000fe200078e0a00 */
[----:B------:R-:W-:Y:S01]  /*12d0*/  ISETP.GE.AND P1, PT, R7, RZ, PT ;  /* 0x000000ff0700720c */ /* 0x000fe20003f26270 */
[----:B------:R-:W-:Y:S01]  /*12e0*/  IMAD R17, R0, R17, R16 ;  /* 0x0000001100117224 */ /* 0x000fe200078e0210 */
[----:B------:R-:W-:Y:S01]  /*12f0*/  LOP3.LUT R16, R4, 0x28, RZ, 0xfc, !PT ;  /* 0x0000002804107812 */ /* 0x000fe200078efcff */
[----:B------:R-:W-:Y:S01]  /*1300*/  IMAD.MOV.U32 R9, RZ, RZ, R2 ;  /* 0x000000ffff097224 */ /* 0x000fe200078e0002 */
[----:B------:R-:W-:Y:S01]  /*1310*/  STL [R1+0x974], R6 ;  /* 0x0009740601007387 */ /* 0x000fe20000100800 */
[----:B------:R-:W-:Y:S01]  /*1320*/  @!P2 IMAD.IADD R10, R10, 0x1, -R0 ;  /* 0x000000010a0aa824 */ /* 0x000fe200078e0a00 */
[----:B------:R-:W-:Y:S01]  /*1330*/  ISETP.GE.AND P2, PT, R15, RZ, PT ;  /* 0x000000ff0f00720c */ /* 0x000fe20003f46270 */
[----:B------:R-:W-:Y:S01]  /*1340*/  IMAD.MOV.U32 R7, RZ, RZ, R13 ;  /* 0x000000ffff077224 */ /* 0x000fe200078e000d */
[----:B------:R-:W-:Y:S01]  /*1350*/  LOP3.LUT R15, R4, 0x22, RZ, 0xfc, !PT ;  /* 0x00000022040f7812 */ /* 0x000fe200078efcff */
[----:B------:R-:W-:Y:S01]  /*1360*/  @!P4 IMAD.MOV R9, RZ, RZ, -R9 ;  /* 0x000000ffff09c224 */ /* 0x000fe200078e0a09 */
[C---:B------:R-:W-:Y:S01]  /*1370*/  ISETP.GT.U32.AND P4, PT, R0.reuse, R17, PT ;  /* 0x000000110000720c */ /* 0x040fe20003f84070 */
[----:B------:R-:W-:Y:S01]  /*1380*/  @!P0 IMAD.MOV R7, RZ, RZ, -R7 ;  /* 0x000000ffff078224 */ /* 0x000fe200078e0a07 */
[----:B------:R-:W-:Y:S01]  /*1390*/  ISETP.GT.U32.AND P0, PT, R0, R10, PT ;  /* 0x0000000a0000720c */ /* 0x000fe20003f04070 */
[----:B------:R-:W-:Y:S01]  /*13a0*/  IMAD.HI.U32 R14, R3, R12, RZ ;  /* 0x0000000c030e7227 */ /* 0x000fe200078e00ff */
[----:B------:R-:W-:-:S02]  /*13b0*/  IABS R20, R15 ;  /* 0x0000000f00147213 */ /* 0x000fc40000000000 */
[----:B------:R-:W-:Y:S01]  /*13c0*/  STL [R1+0x978], R7 ;  /* 0x0009780701007387 */ /* 0x000fe20000100800 */
[----:B------:R-:W-:Y:S01]  /*13d0*/  IMAD.MOV R13, RZ, RZ, -R14 ;  /* 0x000000ffff0d7224 */ /* 0x000fe200078e0a0e */
[----:B------:R-:W-:Y:S01]  /*13e0*/  LOP3.LUT R14, R4, 0x26, RZ, 0xfc, !PT ;  /* 0x00000026040e7812 */ /* 0x000fe200078efcff */
[----:B------:R-:W-:Y:S01]  /*13f0*/  @!P3 IMAD.MOV R8, RZ, RZ, -R8 ;  /* 0x000000ffff08b224 */ /* 0x000fe200078e0a08 */
[C---:B------:R-:W-:Y:S01]  /*1400*/  ISETP.GT.U32.AND P3, PT, R0.reuse, R11, PT ;  /* 0x0000000b0000720c */ /* 0x040fe20003f64070 */
[----:B------:R-:W-:Y:S01]  /*1410*/  IMAD R12, R0, R13, R12 ;  /* 0x0000000d000c7224 */ /* 0x000fe200078e020c */
[----:B------:R-:W-:Y:S01]  /*1420*/  LOP3.LUT R13, R4, 0x24, RZ, 0xfc, !PT ;  /* 0x00000024040d7812 */ /* 0x000fe200078efcff */
[--C-:B------:R-:W-:Y:S01]  /*1430*/  @!P4 IMAD.IADD R17, R17, 0x1, -R0.reuse ;  /* 0x000000011111c824 */ /* 0x100fe200078e0a00 */
[----:B------:R0:W-:Y:S01]  /*1440*/  STL [R1+0x97c], R8 ;  /* 0x00097c0801007387 */ /* 0x0001e20000100800 */
[----:B------:R-:W-:Y:S01]  /*1450*/  @!P0 IMAD.IADD R10, R10, 0x1, -R0 ;  /* 0x000000010a0a8824 */ /* 0x000fe200078e0a00 */
[----:B------:R-:W-:-:S02]  /*1460*/  ISETP.GT.U32.AND P4, PT, R0, R12, PT ;  /* 0x0000000c0000720c */ /* 0x000fc40003f84070 */
[----:B------:R-:W-:Y:S01]  /*1470*/  ISETP.GE.AND P0, PT, R16, RZ, PT ;  /* 0x000000ff1000720c */ /* 0x000fe20003f06270 */
[----:B------:R-:W-:Y:S01]  /*1480*/  @!P1 IMAD.MOV R10, RZ, RZ, -R10 ;  /* 0x000000ffff0a9224 */ /* 0x000fe200078e0a0a */
[----:B------:R-:W-:Y:S02]  /*1490*/  IABS R16, R16 ;  /* 0x0000001000107213 */ /* 0x000fe40000000000 */
[----:B------:R-:W-:Y:S01]  /*14a0*/  ISETP.GT.U32.AND P1, PT, R0, R17, PT ;  /* 0x000000110000720c */ /* 0x000fe20003f24070 */
[----:B------:R-:W-:Y:S01]  /*14b0*/  @!P3 IMAD.IADD R11, R11, 0x1, -R0 ;  /* 0x000000010b0bb824 */ /* 0x000fe200078e0a00 */
[----:B------:R-:W-:Y:S01]  /*14c0*/  ISETP.GE.AND P3, PT, R14, RZ, PT ;  /* 0x000000ff0e00720c */ /* 0x000fe20003f66270 */
[C---:B------:R-:W-:Y:S01]  /*14d0*/  IMAD.HI.U32 R18, R3.reuse, R16, RZ ;  /* 0x0000001003127227 */ /* 0x040fe200078e00ff */
[----:B------:R-:W-:Y:S02]  /*14e0*/  IABS R14, R14 ;  /* 0x0000000e000e7213 */ /* 0x000fe40000000000 */
[----:B------:R-:W-:Y:S01]  /*14f0*/  IABS R21, R13 ;  /* 0x0000000d00157213 */ /* 0x000fe20000000000 */
[----:B------:R-:W-:Y:S01]  /*1500*/  IMAD.MOV R18, RZ, RZ, -R18 ;  /* 0x000000ffff127224 */ /* 0x000fe200078e0a12 */
[----:B0-----:R-:W-:Y:S01]  /*1510*/  LOP3.LUT R8, R4, 0x12, RZ, 0xfc, !PT ;  /* 0x0000001204087812 */ /* 0x001fe200078efcff */
[----:B------:R-:W-:Y:S01]  /*1520*/  @!P4 IMAD.IADD R12, R12, 0x1, -R0 ;  /* 0x000000010c0cc824 */ /* 0x000fe200078e0a00 */
[----:B------:R-:W-:Y:S01]  /*1530*/  LOP3.LUT R7, R4, 0xe, RZ, 0xfc, !PT ;  /* 0x0000000e04077812 */ /* 0x000fe200078efcff */
[----:B------:R-:W-:-:S03]  /*1540*/  IMAD.HI.U32 R2, R3, R14, RZ ;  /* 0x0000000e03027227 */ /* 0x000fc600078e00ff */
[C---:B------:R-:W-:Y:S01]  /*1550*/  ISETP.GT.U32.AND P4, PT, R0.reuse, R12, PT ;  /* 0x0000000c0000720c */ /* 0x040fe20003f84070 */
[----:B------:R-:W-:Y:S01]  /*1560*/  @!P5 IMAD.MOV R11, RZ, RZ, -R11 ;  /* 0x000000ffff0bd224 */ /* 0x000fe200078e0a0b */
[----:B------:R-:W-:Y:S01]  /*1570*/  ISETP.GE.AND P5, PT, R13, RZ, PT ;  /* 0x000000ff0d00720c */ /* 0x000fe20003fa6270 */
[C---:B------:R-:W-:Y:S02]  /*1580*/  IMAD R13, R0.reuse, R18, R16 ;  /* 0x00000012000d7224 */ /* 0x040fe400078e0210 */
[----:B------:R-:W-:Y:S02]  /*1590*/  IMAD.MOV R18, RZ, RZ, -R2 ;  /* 0x000000ffff127224 */ /* 0x000fe400078e0a02 */
[----:B------:R-:W-:Y:S01]  /*15a0*/  @!P1 IMAD.IADD R17, R17, 0x1, -R0 ;  /* 0x0000000111119824 */ /* 0x000fe200078e0a00 */
[C---:B------:R-:W-:Y:S01]  /*15b0*/  ISETP.GT.U32.AND P1, PT, R0.reuse, R13, PT ;  /* 0x0000000d0000720c */ /* 0x040fe20003f24070 */
[----:B------:R-:W-:Y:S02]  /*15c0*/  IMAD R14, R0, R18, R14 ;  /* 0x00000012000e7224 */ /* 0x000fe400078e020e */
[----:B------:R-:W-:Y:S01]  /*15d0*/  IMAD.MOV.U32 R19, RZ, RZ, R17 ;  /* 0x000000ffff137224 */ /* 0x000fe200078e0011 */
[----:B------:R-:W-:Y:S01]  /*15e0*/  LOP3.LUT R17, R4, 0x1c, RZ, 0xfc, !PT ;  /* 0x0000001c04117812 */ /* 0x000fe200078efcff */
[----:B------:R-:W-:-:S04]  /*15f0*/  IMAD.HI.U32 R2, R3, R20, RZ ;  /* 0x0000001403027227 */ /* 0x000fc800078e00ff */
[----:B------:R-:W-:Y:S01]  /*1600*/  @!P2 IMAD.MOV R19, RZ, RZ, -R19 ;  /* 0x000000ffff13a224 */ /* 0x000fe200078e0a13 */
[----:B------:R-:W-:Y:S01]  /*1610*/  ISETP.GT.U32.AND P2, PT, R0, R14, PT ;  /* 0x0000000e0000720c */ /* 0x000fe20003f44070 */
[----:B------:R-:W-:Y:S02]  /*1620*/  IMAD.MOV R2, RZ, RZ, -R2 ;  /* 0x000000ffff027224 */ /* 0x000fe400078e0a02 */
[----:B------:R-:W-:Y:S01]  /*1630*/  @!P4 IMAD.IADD R12, R12, 0x1, -R0 ;  /* 0x000000010c0cc824 */ /* 0x000fe200078e0a00 */
[----:B------:R0:W-:Y:S01]  /*1640*/  STL [R1+0x30], R19 ;  /* 0x0000301301007387 */ /* 0x0001e20000100800 */
[----:B------:R-:W-:Y:S01]  /*1650*/  IMAD R20, R0, R2, R20 ;  /* 0x0000000200147224 */ /* 0x000fe200078e0214 */
[----:B------:R-:W-:Y:S01]  /*1660*/  IABS R2, R23 ;  /* 0x0000001700027213 */ /* 0x000fe20000000000 */
[----:B------:R-:W-:-:S04]  /*1670*/  IMAD.HI.U32 R16, R3, R21, RZ ;  /* 0x0000001503107227 */ /* 0x000fc800078e00ff */
[----:B------:R-:W-:Y:S01]  /*1680*/  @!P6 IMAD.MOV R12, RZ, RZ, -R12 ;  /* 0x000000ffff0ce224 */ /* 0x000fe200078e0a0c */
[----:B------:R-:W-:Y:S01]  /*1690*/  ISETP.GT.U32.AND P6, PT, R0, R20, PT ;  /* 0x000000140000720c */ /* 0x000fe20003fc4070 */
[----:B------:R-:W-:Y:S01]  /*16a0*/  IMAD.MOV R16, RZ, RZ, -R16 ;  /* 0x000000ffff107224 */ /* 0x000fe200078e0a10 */
[----:B0-----:R-:W-:Y:S01]  /*16b0*/  IABS R19, R17 ;  /* 0x0000001100137213 */ /* 0x001fe20000000000 */
[----:B------:R-:W-:Y:S02]  /*16c0*/  @!P2 IMAD.IADD R14, R14, 0x1, -R0 ;  /* 0x000000010e0ea824 */ /* 0x000fe400078e0a00 */
[----:B------:R-:W-:Y:S01]  /*16d0*/  IMAD R21, R0, R16, R21 ;  /* 0x0000001000157224 */ /* 0x000fe200078e0215 */
[----:B------:R-:W-:Y:S01]  /*16e0*/  LOP3.LUT R16, R4, 0x1e, RZ, 0xfc, !PT ;  /* 0x0000001e04107812 */ /* 0x000fe200078efcff */
[----:B------:R-:W-:Y:S01]  /*16f0*/  IMAD.HI.U32 R18, R3, R2, RZ ;  /* 0x0000000203127227 */ /* 0x000fe200078e00ff */
[C---:B------:R-:W-:Y:S02]  /*1700*/  ISETP.GT.U32.AND P2, PT, R0.reuse, R14, PT ;  /* 0x0000000e0000720c */ /* 0x040fe40003f44070 */
[----:B------:R-:W-:Y:S01]  /*1710*/  ISETP.GT.U32.AND P4, PT, R0, R21, PT ;  /* 0x000000150000720c */ /* 0x000fe20003f84070 */
[----:B------:R-:W-:Y:S01]  /*1720*/  IMAD.MOV R18, RZ, RZ, -R18 ;  /* 0x000000ffff127224 */ /* 0x000fe200078e0a12 */
[----:B------:R-:W-:Y:S01]  /*1730*/  IABS R22, R16 ;  /* 0x0000001000167213 */ /* 0x000fe20000000000 */
[----:B------:R-:W-:-:S02]  /*1740*/  @!P6 IMAD.IADD R20, R20, 0x1, -R0 ;  /* 0x000000011414e824 */ /* 0x000fc400078e0a00 */
[C---:B------:R-:W-:Y:S02]  /*1750*/  IMAD R2, R0.reuse, R18, R2 ;  /* 0x0000001200027224 */ /* 0x040fe400078e0202 */
[----:B------:R-:W-:Y:S01]  /*1760*/  IMAD.HI.U32 R18, R3, R22, RZ ;  /* 0x0000001603127227 */ /* 0x000fe200078e00ff */
[----:B------:R-:W-:-:S03]  /*1770*/  ISETP.GT.U32.AND P6, PT, R0, R20, PT ;  /* 0x000000140000720c */ /* 0x000fc60003fc4070 */
[--C-:B------:R-:W-:Y:S02]  /*1780*/  @!P1 IMAD.IADD R13, R13, 0x1, -R0.reuse ;  /* 0x000000010d0d9824 */ /* 0x100fe400078e0a00 */
[----:B------:R-:W-:Y:S01]  /*1790*/  @!P2 IMAD.IADD R14, R14, 0x1, -R0 ;  /* 0x000000010e0ea824 */ /* 0x000fe200078e0a00 */
[C---:B------:R-:W-:Y:S01]  /*17a0*/  ISETP.GT.U32.AND P2, PT, R0.reuse, R2, PT ;  /* 0x000000020000720c */ /* 0x040fe20003f44070 */
[----:B------:R-:W-:Y:S01]  /*17b0*/  IMAD.MOV R18, RZ, RZ, -R18 ;  /* 0x000000ffff127224 */ /* 0x000fe200078e0a12 */
[C---:B------:R-:W-:Y:S01]  /*17c0*/  ISETP.GT.U32.AND P1, PT, R0.reuse, R13, PT ;  /* 0x0000000d0000720c */ /* 0x040fe20003f24070 */
[----:B------:R-:W-:Y:S02]  /*17d0*/  @!P4 IMAD.IADD R21, R21, 0x1, -R0 ;  /* 0x000000011515c824 */ /* 0x000fe400078e0a00 */
[----:B------:R-:W-:Y:S01]  /*17e0*/  IMAD R22, R0, R18, R22 ;  /* 0x0000001200167224 */ /* 0x000fe200078e0216 */
[----:B------:R-:W-:Y:S01]  /*17f0*/  LOP3.LUT R18, R4, 0x16, RZ, 0xfc, !PT ;  /* 0x0000001604127812 */ /* 0x000fe200078efcff */
[----:B------:R-:W-:Y:S01]  /*1800*/  @!P6 IMAD.IADD R20, R20, 0x1, -R0 ;  /* 0x000000011414e824 */ /* 0x000fe200078e0a00 */
[C---:B------:R-:W-:Y:S01]  /*1810*/  ISETP.GT.U32.AND P4, PT, R0.reuse, R21, PT ;  /* 0x000000150000720c */ /* 0x040fe20003f84070 */
[----:B------:R-:W-:Y:S01]  /*1820*/  @!P3 IMAD.MOV R14, RZ, RZ, -R14 ;  /* 0x000000ffff0eb224 */ /* 0x000fe200078e0a0e */
[----:B------:R-:W-:Y:S01]  /*1830*/  ISETP.GT.U32.AND P6, PT, R0, R22, PT ;  /* 0x000000160000720c */ /* 0x000fe20003fc4070 */
[----:B------:R-:W-:Y:S01]  /*1840*/  IMAD.MOV.U32 R5, RZ, RZ, R20 ;  /* 0x000000ffff057224 */ /* 0x000fe200078e0014 */
[----:B------:R-:W-:Y:S01]  /*1850*/  ISETP.GE.AND P3, PT, R16, RZ, PT ;  /* 0x000000ff1000720c */ /* 0x000fe20003f66270 */
[--C-:B------:R-:W-:Y:S01]  /*1860*/  @!P2 IMAD.IADD R2, R2, 0x1, -R0.reuse ;  /* 0x000000010202a824 */ /* 0x100fe200078e0a00 */
[----:B------:R-:W-:Y:S01]  /*1870*/  LOP3.LUT R16, R4, 0x1a, RZ, 0xfc, !PT ;  /* 0x0000001a04107812 */ /* 0x000fe200078efcff */
[--C-:B------:R-:W-:Y:S01]  /*1880*/  @!P1 IMAD.IADD R13, R13, 0x1, -R0.reuse ;  /* 0x000000010d0d9824 */ /* 0x100fe200078e0a00 */
[----:B------:R-:W-:Y:S01]  /*1890*/  ISETP.GE.AND P1, PT, R15, RZ, PT ;  /* 0x000000ff0f00720c */ /* 0x000fe20003f26270 */
[----:B------:R-:W-:Y:S01]  /*18a0*/  IMAD.MOV.U32 R15, RZ, RZ, R19 ;  /* 0x000000ffff0f7224 */ /* 0x000fe200078e0013 */
[----:B------:R-:W-:Y:S01]  /*18b0*/  ISETP.GT.U32.AND P2, PT, R0, R2, PT ;  /* 0x000000020000720c */ /* 0x000fe20003f44070 */
[----:B------:R-:W-:Y:S01]  /*18c0*/  @!P0 IMAD.MOV R13, RZ, RZ, -R13 ;  /* 0x000000ffff0d8224 */ /* 0x000fe200078e0a0d */
[----:B------:R-:W-:Y:S01]  /*18d0*/  ISETP.GE.AND P0, PT, R23, RZ, PT ;  /* 0x000000ff1700720c */ /* 0x000fe20003f06270 */
[--C-:B------:R-:W-:Y:S01]  /*18e0*/  @!P4 IMAD.IADD R21, R21, 0x1, -R0.reuse ;  /* 0x000000011515c824 */ /* 0x100fe200078e0a00 */
[----:B------:R-:W-:Y:S01]  /*18f0*/  ISETP.GE.AND P4, PT, R17, RZ, PT ;  /* 0x000000ff1100720c */ /* 0x000fe20003f86270 */
[----:B------:R-:W-:Y:S01]  /*1900*/  @!P6 IMAD.IADD R22, R22, 0x1, -R0 ;  /* 0x000000011616e824 */ /* 0x000fe200078e0a00 */
[----:B------:R-:W-:Y:S01]  /*1910*/  LOP3.LUT R17, R4, 0x18, RZ, 0xfc, !PT ;  /* 0x0000001804117812 */ /* 0x000fe200078efcff */
[----:B------:R-:W-:Y:S01]  /*1920*/  IMAD.MOV.U32 R6, RZ, RZ, R21 ;  /* 0x000000ffff067224 */ /* 0x000fe200078e0015 */
[----:B------:R-:W-:Y:S01]  /*1930*/  IABS R20, R8 ;  /* 0x0000000800147213 */ /* 0x000fe20000000000 */
[----:B------:R-:W-:Y:S01]  /*1940*/  IMAD.HI.U32 R19, R3, R15, RZ ;  /* 0x0000000f03137227 */ /* 0x000fe200078e00ff */
[----:B------:R-:W-:-:S03]  /*1950*/  ISETP.GT.U32.AND P6, PT, R0, R22, PT ;  /* 0x000000160000720c */ /* 0x000fc60003fc4070 */
[----:B------:R-:W-:Y:S01]  /*1960*/  @!P5 IMAD.MOV R6, RZ, RZ, -R6 ;  /* 0x000000ffff06d224 */ /* 0x000fe200078e0a06 */
[----:B------:R-:W-:Y:S01]  /*1970*/  ISETP.GE.AND P5, PT, R16, RZ, PT ;  /* 0x000000ff1000720c */ /* 0x000fe20003fa6270 */
[----:B------:R-:W-:Y:S01]  /*1980*/  @!P1 IMAD.MOV R5, RZ, RZ, -R5 ;  /* 0x000000ffff059224 */ /* 0x000fe200078e0a05 */
[----:B------:R-:W-:Y:S01]  /*1990*/  IABS R16, R16 ;  /* 0x0000001000107213 */ /* 0x000fe20000000000 */
[----:B------:R-:W-:Y:S01]  /*19a0*/  @!P2 IMAD.IADD R2, R2, 0x1, -R0 ;  /* 0x000000010202a824 */ /* 0x000fe200078e0a00 */
[----:B------:R-:W-:Y:S01]  /*19b0*/  STL [R1+0x8], R6 ;  /* 0x0000080601007387 */ /* 0x000fe20000100800 */
[----:B------:R-:W-:Y:S01]  /*19c0*/  IMAD.MOV R19, RZ, RZ, -R19 ;  /* 0x000000ffff137224 */ /* 0x000fe200078e0a13 */
[----:B------:R-:W-:Y:S01]  /*19d0*/  ISETP.GE.AND P1, PT, R17, RZ, PT ;  /* 0x000000ff1100720c */ /* 0x000fe20003f26270 */
[----:B------:R-:W-:Y:S01]  /*19e0*/  IMAD.HI.U32 R21, R3, R16, RZ ;  /* 0x0000001003157227 */ /* 0x000fe200078e00ff */
[----:B------:R0:W-:Y:S01]  /*19f0*/  STL [R1+0x10], R5 ;  /* 0x0000100501007387 */ /* 0x0001e20000100800 */
[----:B------:R-:W-:-:S02]  /*1a00*/  IABS R17, R17 ;  /* 0x0000001100117213 */ /* 0x000fc40000000000 */
[----:B------:R-:W-:Y:S01]  /*1a10*/  IMAD R15, R0, R19, R15 ;  /* 0x00000013000f7224 */ /* 0x000fe200078e020f */
[----:B------:R-:W-:Y:S01]  /*1a20*/  ISETP.GE.AND P2, PT, R18, RZ, PT ;  /* 0x000000ff1200720c */ /* 0x000fe20003f46270 */
[----:B------:R-:W-:Y:S01]  /*1a30*/  @!P6 IMAD.IADD R22, R22, 0x1, -R0 ;  /* 0x000000011616e824 */ /* 0x000fe200078e0a00 */
[----:B------:R-:W-:Y:S01]  /*1a40*/  LOP3.LUT R19, R4, 0x14, RZ, 0xfc, !PT ;  /* 0x0000001404137812 */ /* 0x000fe200078efcff */
[----:B------:R-:W-:Y:S01]  /*1a50*/  IMAD.MOV R21, RZ, RZ, -R21 ;  /* 0x000000ffff157224 */ /* 0x000fe200078e0a15 */
[C---:B------:R-:W-:Y:S01]  /*1a60*/  ISETP.GT.U32.AND P6, PT, R0.reuse, R15, PT ;  /* 0x0000000f0000720c */ /* 0x040fe20003fc4070 */
[----:B0-----:R-:W-:Y:S01]  /*1a70*/  IMAD.MOV.U32 R5, RZ, RZ, R2 ;  /* 0x000000ffff057224 */ /* 0x001fe200078e0002 */
[----:B------:R-:W-:Y:S01]  /*1a80*/  IABS R18, R18 ;  /* 0x0000001200127213 */ /* 0x000fe20000000000 */
[----:B------:R-:W-:Y:S01]  /*1a90*/  IMAD R16, R0, R21, R16 ;  /* 0x0000001500107224 */ /* 0x000fe200078e0210 */
[----:B------:R-:W-:Y:S01]  /*1aa0*/  LOP3.LUT R6, R4, 0xa, RZ, 0xfc, !PT ;  /* 0x0000000a04067812 */ /* 0x000fe200078efcff */
[----:B------:R-:W-:Y:S01]  /*1ab0*/  @!P0 IMAD.MOV R5, RZ, RZ, -R5 ;  /* 0x000000ffff058224 */ /* 0x000fe200078e0a05 */
[----:B------:R-:W-:Y:S01]  /*1ac0*/  ISETP.GE.AND P0, PT, R19, RZ, PT ;  /* 0x000000ff1300720c */ /* 0x000fe20003f06270 */
[----:B------:R-:W-:Y:S01]  /*1ad0*/  IMAD.HI.U32 R2, R3, R17, RZ ;  /* 0x0000001103027227 */ /* 0x000fe200078e00ff */
[----:B------:R-:W-:-:S02]  /*1ae0*/  IABS R19, R19 ;  /* 0x0000001300137213 */ /* 0x000fc40000000000 */
[----:B------:R0:W-:Y:S01]  /*1af0*/  STL [R1+0x18], R5 ;  /* 0x0000180501007387 */ /* 0x0001e20000100800 */
[----:B------:R-:W-:Y:S02]  /*1b00*/  IMAD.MOV R2, RZ, RZ, -R2 ;  /* 0x000000ffff027224 */ /* 0x000fe400078e0a02 */
[----:B------:R-:W-:Y:S02]  /*1b10*/  @!P6 IMAD.IADD R15, R15, 0x1, -R0 ;  /* 0x000000010f0fe824 */ /* 0x000fe400078e0a00 */
[C---:B------:R-:W-:Y:S02]  /*1b20*/  IMAD R17, R0.reuse, R2, R17 ;  /* 0x0000000200117224 */ /* 0x040fe400078e0211 */
[----:B------:R-:W-:Y:S01]  /*1b30*/  IMAD.HI.U32 R23, R3, R18, RZ ;  /* 0x0000001203177227 */ /* 0x000fe200078e00ff */
[----:B------:R-:W-:-:S03]  /*1b40*/  ISETP.GT.U32.AND P6, PT, R0, R15, PT ;  /* 0x0000000f0000720c */ /* 0x000fc60003fc4070 */
[----:B0-----:R-:W-:Y:S02]  /*1b50*/  IMAD.MOV.U32 R5, RZ, RZ, R22 ;  /* 0x000000ffff057224 */ /* 0x001fe400078e0016 */
[----:B------:R-:W-:Y:S01]  /*1b60*/  IMAD.MOV R22, RZ, RZ, -R23 ;  /* 0x000000ffff167224 */ /* 0x000fe200078e0a17 */
[----:B------:R-:W-:Y:S01]  /*1b70*/  LOP3.LUT R23, R4, 0xc, RZ, 0xfc, !PT ;  /* 0x0000000c04177812 */ /* 0x000fe200078efcff */
[----:B------:R-:W-:Y:S01]  /*1b80*/  @!P3 IMAD.MOV R5, RZ, RZ, -R5 ;  /* 0x000000ffff05b224 */ /* 0x000fe200078e0a05 */
[----:B------:R-:W-:Y:S01]  /*1b90*/  ISETP.GT.U32.AND P3, PT, R0, R16, PT ;  /* 0x000000100000720c */ /* 0x000fe20003f64070 */
[----:B------:R-:W-:-:S03]  /*1ba0*/  IMAD.HI.U32 R21, R3, R19, RZ ;  /* 0x0000001303157227 */ /* 0x000fc600078e00ff */
[----:B------:R0:W-:Y:S01]  /*1bb0*/  STL [R1+0xc], R5 ;  /* 0x00000c0501007387 */ /* 0x0001e20000100800 */
[----:B------:R-:W-:Y:S01]  /*1bc0*/  @!P6 IMAD.IADD R15, R15, 0x1, -R0 ;  /* 0x000000010f0fe824 */ /* 0x000fe200078e0a00 */
[C---:B------:R-:W-:Y:S01]  /*1bd0*/  ISETP.GT.U32.AND P6, PT, R0.reuse, R17, PT ;  /* 0x000000110000720c */ /* 0x040fe20003fc4070 */
[----:B------:R-:W-:Y:S01]  /*1be0*/  IMAD R18, R0, R22, R18 ;  /* 0x0000001600127224 */ /* 0x000fe200078e0212 */
[----:B------:R-:W-:Y:S01]  /*1bf0*/  IABS R22, R7 ;  /* 0x0000000700167213 */ /* 0x000fe20000000000 */
[----:B------:R-:W-:Y:S01]  /*1c00*/  IMAD.MOV R21, RZ, RZ, -R21 ;  /* 0x000000ffff157224 */ /* 0x000fe200078e0a15 */
[----:B------:R-:W-:Y:S01]  /*1c10*/  STL [R1+0x28], R24 ;  /* 0x0000281801007387 */ /* 0x000fe20000100800 */
[----:B------:R-:W-:Y:S01]  /*1c20*/  IMAD.HI.U32 R2, R3, R20, RZ ;  /* 0x0000001403027227 */ /* 0x000fe200078e00ff */
[----:B0-----:R-:W-:-:S03]  /*1c30*/  LOP3.LUT R5, R4, 0x8, RZ, 0xfc, !PT ;  /* 0x0000000804057812 */ /* 0x001fc600078efcff */
[--C-:B------:R-:W-:Y:S01]  /*1c40*/  @!P3 IMAD.IADD R16, R16, 0x1, -R0.reuse ;  /* 0x000000011010b824 */ /* 0x100fe200078e0a00 */
[----:B------:R0:W-:Y:S01]  /*1c50*/  STL [R1+0x2c], R23 ;  /* 0x00002c1701007387 */ /* 0x0001e20000100800 */
[C---:B------:R-:W-:Y:S01]  /*1c60*/  IMAD R19, R0.reuse, R21, R19 ;  /* 0x0000001500137224 */ /* 0x040fe200078e0213 */
[----:B------:R-:W-:Y:S01]  /*1c70*/  IABS R26, R5 ;  /* 0x00000005001a7213 */ /* 0x000fe20000000000 */
[----:B------:R-:W-:Y:S01]  /*1c80*/  @!P6 IMAD.IADD R17, R17, 0x1, -R0 ;  /* 0x000000011111e824 */ /* 0x000fe200078e0a00 */
[C---:B------:R-:W-:Y:S01]  /*1c90*/  ISETP.GT.U32.AND P3, PT, R0.reuse, R16, PT ;  /* 0x000000100000720c */ /* 0x040fe20003f64070 */
[----:B------:R-:W-:Y:S01]  /*1ca0*/  @!P4 IMAD.MOV R15, RZ, RZ, -R15 ;  /* 0x000000ffff0fc224 */ /* 0x000fe200078e0a0f */
[----:B------:R-:W-:Y:S01]  /*1cb0*/  ISETP.GT.U32.AND P6, PT, R0, R19, PT ;  /* 0x000000130000720c */ /* 0x000fe20003fc4070 */
[----:B------:R-:W-:Y:S01]  /*1cc0*/  IMAD.MOV R2, RZ, RZ, -R2 ;  /* 0x000000ffff027224 */ /* 0x000fe200078e0a02 */
[----:B------:R1:W-:Y:S01]  /*1cd0*/  STL [R1+0x38], R6 ;  /* 0x0000380601007387 */ /* 0x0003e20000100800 */
[----:B------:R-:W-:Y:S01]  /*1ce0*/  IMAD.HI.U32 R21, R3, R25, RZ ;  /* 0x0000001903157227 */ /* 0x000fe200078e00ff */
[----:B0-----:R-:W-:-:S02]  /*1cf0*/  IABS R23, R23 ;  /* 0x0000001700177213 */ /* 0x001fc40000000000 */
[----:B------:R-:W-:Y:S01]  /*1d00*/  IABS R24, R6 ;  /* 0x0000000600187213 */ /* 0x000fe20000000000 */
[----:B------:R-:W-:Y:S01]  /*1d10*/  IMAD R20, R0, R2, R20 ;  /* 0x0000000200147224 */ /* 0x000fe200078e0214 */
[----:B------:R0:W-:Y:S01]  /*1d20*/  STL [R1+0x34], R5 ;  /* 0x0000340501007387 */ /* 0x0001e20000100800 */
[----:B------:R-:W-:Y:S02]  /*1d30*/  IMAD.MOV R21, RZ, RZ, -R21 ;  /* 0x000000ffff157224 */ /* 0x000fe400078e0a15 */
[--C-:B------:R-:W-:Y:S01]  /*1d40*/  @!P3 IMAD.IADD R16, R16, 0x1, -R0.reuse ;  /* 0x000000011010b824 */ /* 0x100fe200078e0a00 */
[----:B------:R-:W-:Y:S01]  /*1d50*/  ISETP.GT.U32.AND P3, PT, R0, R18, PT ;  /* 0x000000120000720c */ /* 0x000fe20003f64070 */
[----:B------:R-:W-:Y:S01]  /*1d60*/  @!P6 IMAD.IADD R19, R19, 0x1, -R0 ;  /* 0x000000011313e824 */ /* 0x000fe200078e0a00 */
[----:B-1----:R-:W-:Y:S01]  /*1d70*/  LOP3.LUT R6, R4, 0x6, RZ, 0xfc, !PT ;  /* 0x0000000604067812 */ /* 0x002fe200078efcff */
[----:B------:R-:W-:-:S03]  /*1d80*/  IMAD.HI.U32 R2, R3, R22, RZ ;  /* 0x0000001603027227 */ /* 0x000fc600078e00ff */
[C---:B------:R-:W-:Y:S01]  /*1d90*/  ISETP.GT.U32.AND P6, PT, R0.reuse, R19, PT ;  /* 0x000000130000720c */ /* 0x040fe20003fc4070 */
[----:B------:R-:W-:Y:S01]  /*1da0*/  IMAD R21, R0, R21, R25 ;  /* 0x0000001500157224 */ /* 0x000fe200078e0219 */
[----:B------:R1:W-:Y:S01]  /*1db0*/  STL [R1+0x20], R6 ;  /* 0x0000200601007387 */ /* 0x0003e20000100800 */
[----:B------:R-:W-:Y:S02]  /*1dc0*/  IMAD.MOV R2, RZ, RZ, -R2 ;  /* 0x000000ffff027224 */ /* 0x000fe400078e0a02 */
[----:B0-----:R-:W-:Y:S02]  /*1dd0*/  IMAD.MOV.U32 R5, RZ, RZ, R26 ;  /* 0x000000ffff057224 */ /* 0x001fe400078e001a */
[----:B------:R-:W-:Y:S01]  /*1de0*/  @!P3 IMAD.IADD R18, R18, 0x1, -R0 ;  /* 0x000000011212b824 */ /* 0x000fe200078e0a00 */
[----:B------:R-:W-:Y:S01]  /*1df0*/  ISETP.GT.U32.AND P3, PT, R0, R17, PT ;  /* 0x000000110000720c */ /* 0x000fe20003f64070 */
[----:B------:R-:W-:-:S03]  /*1e00*/  IMAD.HI.U32 R26, R3, R23, RZ ;  /* 0x00000017031a7227 */ /* 0x000fc600078e00ff */
[----:B------:R-:W-:Y:S01]  /*1e10*/  ISETP.GT.U32.AND P4, PT, R0, R18, PT ;  /* 0x000000120000720c */ /* 0x000fe20003f84070 */
[----:B------:R-:W-:-:S04]  /*1e20*/  IMAD.HI.U32 R29, R3, R24, RZ ;  /* 0x00000018031d7227 */ /* 0x000fc800078e00ff */
[C---:B------:R-:W-:Y:S02]  /*1e30*/  IMAD R22, R0.reuse, R2, R22 ;  /* 0x0000000200167224 */ /* 0x040fe400078e0216 */
[----:B------:R-:W-:Y:S01]  /*1e40*/  @!P5 IMAD.MOV R16, RZ, RZ, -R16 ;  /* 0x000000ffff10d224 */ /* 0x000fe200078e0a10 */
[----:B------:R-:W-:Y:S01]  /*1e50*/  ISETP.GT.U32.AND P5, PT, R0, R20, PT ;  /* 0x000000140000720c */ /* 0x000fe20003fa4070 */
[----:B------:R-:W-:-:S04]  /*1e60*/  IMAD.HI.U32 R2, R3, R5, RZ ;  /* 0x0000000503027227 */ /* 0x000fc800078e00ff */
[----:B------:R-:W-:Y:S01]  /*1e70*/  @!P4 IMAD.IADD R18, R18, 0x1, -R0 ;  /* 0x000000011212c824 */ /* 0x000fe200078e0a00 */
[C---:B------:R-:W-:Y:S01]  /*1e80*/  ISETP.GT.U32.AND P4, PT, R0.reuse, R21, PT ;  /* 0x000000150000720c */ /* 0x040fe20003f84070 */
[----:B------:R-:W-:Y:S02]  /*1e90*/  IMAD.MOV R26, RZ, RZ, -R26 ;  /* 0x000000ffff1a7224 */ /* 0x000fe400078e0a1a */
[----:B------:R-:W-:Y:S02]  /*1ea0*/  IMAD.MOV R25, RZ, RZ, -R29 ;  /* 0x000000ffff197224 */ /* 0x000fe400078e0a1d */
[----:B------:R-:W-:Y:S01]  /*1eb0*/  @!P6 IMAD.IADD R19, R19, 0x1, -R0 ;  /* 0x000000011313e824 */ /* 0x000fe200078e0a00 */
[C---:B------:R-:W-:Y:S01]  /*1ec0*/  ISETP.GT.U32.AND P6, PT, R0.reuse, R22, PT ;  /* 0x000000160000720c */ /* 0x040fe20003fc4070 */
[----:B------:R-:W-:Y:S02]  /*1ed0*/  IMAD.MOV R2, RZ, RZ, -R2 ;  /* 0x000000ffff027224 */ /* 0x000fe400078e0a02 */
[C---:B------:R-:W-:Y:S01]  /*1ee0*/  IMAD R23, R0.reuse, R26, R23 ;  /* 0x0000001a00177224 */ /* 0x040fe200078e0217 */
[----:B------:R-:W-:Y:S01]  /*1ef0*/  IABS R26, R6 ;  /* 0x00000006001a7213 */ /* 0x000fe20000000000 */
[C---:B------:R-:W-:Y:S01]  /*1f00*/  IMAD R24, R0.reuse, R25, R24 ;  /* 0x0000001900187224 */ /* 0x040fe200078e0218 */
[----:B-1----:R-:W-:Y:S01]  /*1f10*/  IABS R6, R4 ;  /* 0x0000000400067213 */ /* 0x002fe20000000000 */
[----:B------:R-:W-:Y:S01]  /*1f20*/  IMAD R25, R0, R2, R5 ;  /* 0x0000000200197224 */ /* 0x000fe200078e0205 */
[----:B------:R-:W-:Y:S01]  /*1f30*/  LOP3.LUT R5, R4, 0x4, RZ, 0xfc, !PT ;  /* 0x0000000404057812 */ /* 0x000fe200078efcff */
[----:B------:R-:W-:Y:S01]  /*1f40*/  @!P4 IMAD.IADD R21, R21, 0x1, -R0 ;  /* 0x000000011515c824 */ /* 0x000fe200078e0a00 */
[----:B------:R-:W-:Y:S01]  /*1f50*/  ISETP.GT.U32.AND P4, PT, R0, R24, PT ;  /* 0x000000180000720c */ /* 0x000fe20003f84070 */
[----:B------:R-:W-:Y:S01]  /*1f60*/  IMAD.HI.U32 R29, R3, R26, RZ ;  /* 0x0000001a031d7227 */ /* 0x000fe200078e00ff */
[----:B------:R-:W-:-:S03]  /*1f70*/  IABS R2, R5 ;  /* 0x0000000500027213 */ /* 0x000fc60000000000 */
[--C-:B------:R-:W-:Y:S01]  /*1f80*/  @!P5 IMAD.IADD R20, R20, 0x1, -R0.reuse ;  /* 0x000000011414d824 */ /* 0x100fe200078e0a00 */
[----:B------:R-:W-:Y:S01]  /*1f90*/  ISETP.GT.U32.AND P5, PT, R0, R23, PT ;  /* 0x000000170000720c */ /* 0x000fe20003fa4070 */
[--C-:B------:R-:W-:Y:S01]  /*1fa0*/  @!P3 IMAD.IADD R17, R17, 0x1, -R0.reuse ;  /* 0x000000011111b824 */ /* 0x100fe200078e0a00 */
[----:B------:R-:W-:Y:S01]  /*1fb0*/  ISETP.GE.AND P3, PT, R4, RZ, PT ;  /* 0x000000ff0400720c */ /* 0x000fe20003f66270 */
[----:B------:R-:W-:Y:S02]  /*1fc0*/  IMAD.MOV R29, RZ, RZ, -R29 ;  /* 0x000000ffff1d7224 */ /* 0x000fe400078e0a1d */
[----:B------:R-:W-:Y:S01]  /*1fd0*/  @!P6 IMAD.IADD R22, R22, 0x1, -R0 ;  /* 0x000000011616e824 */ /* 0x000fe200078e0a00 */
[----:B------:R-:W-:Y:S01]  /*1fe0*/  ISETP.GT.U32.AND P6, PT, R0, R20, PT ;  /* 0x000000140000720c */ /* 0x000fe20003fc4070 */
[----:B------:R-:W-:-:S04]  /*1ff0*/  IMAD.HI.U32 R4, R3, R2, RZ ;  /* 0x0000000203047227 */ /* 0x000fc800078e00ff */
[----:B------:R-:W-:Y:S01]  /*2000*/  @!P1 IMAD.MOV R17, RZ, RZ, -R17 ;  /* 0x000000ffff119224 */ /* 0x000fe200078e0a11 */
[C---:B------:R-:W-:Y:S01]  /*2010*/  ISETP.GT.U32.AND P1, PT, R0.reuse, R21, PT ;  /* 0x000000150000720c */ /* 0x040fe20003f24070 */
[C---:B------:R-:W-:Y:S01]  /*2020*/  IMAD R26, R0.reuse, R29, R26 ;  /* 0x0000001d001a7224 */ /* 0x040fe200078e021a */
[----:B------:R-:W-:Y:S01]  /*2030*/  IABS R29, R28 ;  /* 0x0000001c001d7213 */ /* 0x000fe20000000000 */
[----:B------:R-:W-:Y:S02]  /*2040*/  IMAD.MOV R4, RZ, RZ, -R4 ;  /* 0x000000ffff047224 */ /* 0x000fe400078e0a04 */
[----:B------:R-:W-:Y:S02]  /*2050*/  IMAD.MOV.U32 R27, RZ, RZ, R6 ;  /* 0x000000ffff1b7224 */ /* 0x000fe400078e0006 */
[----:B------:R-:W-:Y:S02]  /*2060*/  IMAD R2, R0, R4, R2 ;  /* 0x0000000400027224 */ /* 0x000fe400078e0202 */
[----:B------:R-:W-:-:S02]  /*2070*/  @!P4 IMAD.IADD R24, R24, 0x1, -R0 ;  /* 0x000000011818c824 */ /* 0x000fc400078e0a00 */
[----:B------:R-:W-:Y:S02]  /*2080*/  IMAD.MOV.U32 R4, RZ, RZ, R29 ;  /* 0x000000ffff047224 */ /* 0x000fe400078e001d */
[----:B------:R-:W-:Y:S01]  /*2090*/  @!P5 IMAD.IADD R23, R23, 0x1, -R0 ;  /* 0x000000011717d824 */ /* 0x000fe200078e0a00 */
[C---:B------:R-:W-:Y:S01]  /*20a0*/  ISETP.GT.U32.AND P4, PT, R0.reuse, R24, PT ;  /* 0x000000180000720c */ /* 0x040fe20003f84070 */
[----:B------:R-:W-:Y:S01]  /*20b0*/  IMAD.HI.U32 R29, R3, R27, RZ ;  /* 0x0000001b031d7227 */ /* 0x000fe200078e00ff */
[----:B------:R-:W-:-:S03]  /*20c0*/  ISETP.GT.U32.AND P5, PT, R0, R22, PT ;  /* 0x000000160000720c */ /* 0x000fc60003fa4070 */
[----:B------:R-:W-:Y:S01]  /*20d0*/  @!P2 IMAD.MOV R18, RZ, RZ, -R18 ;  /* 0x000000ffff12a224 */ /* 0x000fe200078e0a12 */
[----:B------:R-:W-:Y:S01]  /*20e0*/  ISETP.GT.U32.AND P2, PT, R0, R23, PT ;  /* 0x000000170000720c */ /* 0x000fe20003f44070 */
[--C-:B------:R-:W-:Y:S01]  /*20f0*/  @!P6 IMAD.IADD R20, R20, 0x1, -R0.reuse ;  /* 0x000000011414e824 */ /* 0x100fe200078e0a00 */
[C---:B------:R-:W-:Y:S01]  /*2100*/  ISETP.GT.U32.AND P6, PT, R0.reuse, R25, PT ;  /* 0x000000190000720c */ /* 0x040fe20003fc4070 */
[----:B------:R-:W-:Y:S02]  /*2110*/  IMAD.MOV R29, RZ, RZ, -R29 ;  /* 0x000000ffff1d7224 */ /* 0x000fe400078e0a1d */
[----:B------:R-:W-:Y:S01]  /*2120*/  @!P1 IMAD.IADD R21, R21, 0x1, -R0 ;  /* 0x0000000115159824 */ /* 0x000fe200078e0a00 */
[----:B------:R-:W-:Y:S01]  /*2130*/  ISETP.GT.U32.AND P1, PT, R0, R26, PT ;  /* 0x0000001a0000720c */ /* 0x000fe20003f24070 */
[----:B------:R-:W-:-:S04]  /*2140*/  IMAD.HI.U32 R6, R3, R4, RZ ;  /* 0x0000000403067227 */ /* 0x000fc800078e00ff */
[----:B------:R-:W-:Y:S02]  /*2150*/  IMAD R3, R0, R29, R27 ;  /* 0x0000001d00037224 */ /* 0x000fe400078e021b */
[----:B------:R-:W-:Y:S01]  /*2160*/  IMAD.MOV R29, RZ, RZ, -R6 ;  /* 0x000000ffff1d7224 */ /* 0x000fe200078e0a06 */
[----:B------:R-:W0:Y:S01]  /*2170*/  S2R R27, SR_TID.X ;  /* 0x00000000001b7919 */ /* 0x000e220000002100 */
[----:B------:R-:W-:Y:S01]  /*2180*/  @!P4 IMAD.IADD R24, R24, 0x1, -R0 ;  /* 0x000000011818c824 */ /* 0x000fe200078e0a00 */
[----:B------:R-:W-:Y:S01]  /*2190*/  ISETP.GE.AND P4, PT, R8, RZ, PT ;  /* 0x000000ff0800720c */ /* 0x000fe20003f86270 */
[----:B------:R-:W-:Y:S01]  /*21a0*/  IMAD R4, R0, R29, R4 ;  /* 0x0000001d00047224 */ /* 0x000fe200078e0204 */
[----:B------:R-:W2:Y:S01]  /*21b0*/  LDL.LU R8, [R1+0x97c] ;  /* 0x00097c0001087983 */ /* 0x000ea20000300800 */
[--C-:B------:R-:W-:Y:S01]  /*21c0*/  @!P5 IMAD.IADD R22, R22, 0x1, -R0.reuse ;  /* 0x000000011616d824 */ /* 0x100fe200078e0a00 */
[C---:B------:R-:W-:Y:S01]  /*21d0*/  ISETP.GT.U32.AND P5, PT, R0.reuse, R3, PT ;  /* 0x000000030000720c */ /* 0x040fe20003fa4070 */
[--C-:B------:R-:W-:Y:S01]  /*21e0*/  @!P2 IMAD.IADD R23, R23, 0x1, -R0.reuse ;  /* 0x000000011717a824 */ /* 0x100fe200078e0a00 */
[C---:B------:R-:W-:Y:S01]  /*21f0*/  ISETP.GT.U32.AND P2, PT, R0.reuse, R2, PT ;  /* 0x000000020000720c */ /* 0x040fe20003f44070 */
[--C-:B------:R-:W-:Y:S01]  /*2200*/  @!P6 IMAD.IADD R25, R25, 0x1, -R0.reuse ;  /* 0x000000011919e824 */ /* 0x100fe200078e0a00 */
[----:B------:R-:W-:Y:S01]  /*2210*/  ISETP.GT.U32.AND P6, PT, R0, R4, PT ;  /* 0x000000040000720c */ /* 0x000fe20003fc4070 */
[----:B------:R-:W-:-:S02]  /*2220*/  @!P1 IMAD.IADD R26, R26, 0x1, -R0 ;  /* 0x000000011a1a9824 */ /* 0x000fc400078e0a00 */
[----:B------:R-:W3:Y:S01]  /*2230*/  LDL.LU R0, [R1+0x28] ;  /* 0x0000280001007983 */ /* 0x000ee20000300800 */
[C---:B0-----:R-:W-:Y:S01]  /*2240*/  LOP3.LUT R6, R27.reuse, 0x7, RZ, 0xc0, !PT ;  /* 0x000000071b067812 */ /* 0x041fe200078ec0ff */
[----:B------:R-:W-:Y:S01]  /*2250*/  IMAD.SHL.U32 R29, R27, 0x2, RZ ;  /* 0x000000021b1d7824 */ /* 0x000fe200078e00ff */
[----:B---3--:R-:W-:Y:S02]  /*2260*/  ISETP.GE.AND P1, PT, R0, RZ, PT ;  /* 0x000000ff0000720c */ /* 0x008fe40003f26270 */
[----:B------:R-:W-:-:S05]  /*2270*/  IABS R0, c[0x0][0x17c] ;  /* 0x00005f0000007a13 */ /* 0x000fca0000000000 */
[----:B------:R-:W-:Y:S02]  /*2280*/  @!P5 IMAD.IADD R3, R3, 0x1, -R0 ;  /* 0x000000010303d824 */ /* 0x000fe400078e0a00 */
[----:B------:R-:W-:-:S05]  /*2290*/  IMAD R0, R6, 0x90, RZ ;  /* 0x0000009006007824 */ /* 0x000fca00078e02ff */
[----:B------:R-:W-:Y:S02]  /*22a0*/  LOP3.LUT R0, R0, 0x30, R29, 0x78, !PT ;  /* 0x0000003000007812 */ /* 0x000fe400078e781d */
[----:B------:R-:W-:Y:S02]  /*22b0*/  IABS R0, c[0x0][0x17c] ;  /* 0x00005f0000007a13 */ /* 0x000fe40000000000 */
[----:B------:R-:W-:Y:S02]  /*22c0*/  ISETP.GE.AND P5, PT, R7, RZ, PT ;  /* 0x000000ff0700720c */ /* 0x000fe40003fa6270 */
[----:B------:R-:W3:Y:S01]  /*22d0*/  LDL.LU R7, [R1+0x978] ;  /* 0x0009780001077983 */ /* 0x000ee20000300800 */
[----:B------:R-:W-:-:S03]  /*22e0*/  @!P2 IMAD.IADD R2, R2, 0x1, -R0 ;  /* 0x000000010202a824 */ /* 0x000fc600078e0a00 */
[----:B------:R-:W4:Y:S01]  /*22f0*/  LDL.LU R0, [R1+0x2c] ;  /* 0x00002c0001007983 */ /* 0x000f220000300800 */
[----:B------:R-:W-:Y:S02]  /*2300*/  @!P0 IMAD.MOV R19, RZ, RZ, -R19 ;  /* 0x000000ffff138224 */ /* 0x000fe400078e0a13 */
[----:B------:R-:W-:Y:S02]  /*2310*/  @!P4 IMAD.MOV R20, RZ, RZ, -R20 ;  /* 0x000000ffff14c224 */ /* 0x000fe400078e0a14 */
[----:B------:R-:W-:Y:S02]  /*2320*/  @!P1 IMAD.MOV R21, RZ, RZ, -R21 ;  /* 0x000000ffff159224 */ /* 0x000fe400078e0a15 */
[----:B------:R-:W-:Y:S01]  /*2330*/  @!P5 IMAD.MOV R22, RZ, RZ, -R22 ;  /* 0x000000ffff16d224 */ /* 0x000fe200078e0a16 */
[----:B----4-:R-:W-:Y:S02]  /*2340*/  ISETP.GE.AND P2, PT, R0, RZ, PT ;  /* 0x000000ff0000720c */ /* 0x010fe40003f46270 */
[----:B------:R-:W-:-:S04]  /*2350*/  IABS R0, c[0x0][0x17c] ;  /* 0x00005f0000007a13 */ /* 0x000fc80000000000 */
[----:B------:R-:W-:Y:S01]  /*2360*/  ISETP.GT.U32.AND P0, PT, R0, R25, PT ;  /* 0x000000190000720c */ /* 0x000fe20003f04070 */
[----:B------:R-:W-:Y:S01]  /*2370*/  @!P6 IMAD.IADD R4, R4, 0x1, -R0 ;  /* 0x000000010404e824 */ /* 0x000fe200078e0a00 */
[C---:B------:R-:W-:Y:S02]  /*2380*/  ISETP.GT.U32.AND P4, PT, R0.reuse, R26, PT ;  /* 0x0000001a0000720c */ /* 0x040fe40003f84070 */
[C---:B------:R-:W-:Y:S02]  /*2390*/  ISETP.GT.U32.AND P1, PT, R0.reuse, R3, PT ;  /* 0x000000030000720c */ /* 0x040fe40003f24070 */
[----:B------:R-:W-:Y:S02]  /*23a0*/  ISETP.GT.U32.AND P5, PT, R0, R2, PT ;  /* 0x000000020000720c */ /* 0x000fe40003fa4070 */
[----:B------:R-:W4:Y:S01]  /*23b0*/  LDL.LU R0, [R1+0x38] ;  /* 0x0000380001007983 */ /* 0x000f220000300800 */
[----:B------:R-:W-:Y:S01]  /*23c0*/  LOP3.LUT R29, R29, 0x10, RZ, 0xc0, !PT ;  /* 0x000000101d1d7812 */ /* 0x000fe200078ec0ff */
[----:B------:R-:W-:-:S03]  /*23d0*/  IMAD R6, R6, 0x210, RZ ;  /* 0x0000021006067824 */ /* 0x000fc600078e02ff */
[----:B------:R-:W-:Y:S01]  /*23e0*/  LOP3.LUT R29, R29, 0x60, R27, 0xf8, !PT ;  /* 0x000000601d1d7812 */ /* 0x000fe200078ef81b */
[----:B------:R-:W-:-:S03]  /*23f0*/  @!P2 IMAD.MOV R23, RZ, RZ, -R23 ;  /* 0x000000ffff17a224 */ /* 0x000fc600078e0a17 */
[----:B------:R-:W-:Y:S02]  /*2400*/  LOP3.LUT R29, R6, R29, RZ, 0x3c, !PT ;  /* 0x0000001d061d7212 */ /* 0x000fe400078e3cff */
[----:B------:R-:W2:Y:S01]  /*2410*/  LDL.LU R6, [R1+0x974] ;  /* 0x0009740001067983 */ /* 0x000ea20000300800 */
[----:B----4-:R-:W-:Y:S02]  /*2420*/  ISETP.GE.AND P6, PT, R0, RZ, PT ;  /* 0x000000ff0000720c */ /* 0x010fe40003fc6270 */
[----:B------:R-:W-:-:S04]  /*2430*/  IABS R0, c[0x0][0x17c] ;  /* 0x00005f0000007a13 */ /* 0x000fc80000000000 */
[----:B------:R-:W-:Y:S01]  /*2440*/  ISETP.GT.U32.AND P2, PT, R0, R4, PT ;  /* 0x000000040000720c */ /* 0x000fe20003f44070 */
[----:B------:R-:W-:Y:S02]  /*2450*/  @!P0 IMAD.IADD R25, R25, 0x1, -R0 ;  /* 0x0000000119198824 */ /* 0x000fe400078e0a00 */
[----:B------:R-:W4:Y:S02]  /*2460*/  LDL.LU R0, [R1+0x34] ;  /* 0x0000340001007983 */ /* 0x000f240000300800 */
[----:B----4-:R-:W-:Y:S02]  /*2470*/  ISETP.GE.AND P0, PT, R0, RZ, PT ;  /* 0x000000ff0000720c */ /* 0x010fe40003f06270 */
[----:B------:R-:W-:-:S05]  /*2480*/  IABS R0, c[0x0][0x17c] ;  /* 0x00005f0000007a13 */ /* 0x000fca0000000000 */
[----:B------:R-:W-:Y:S02]  /*2490*/  @!P4 IMAD.IADD R26, R26, 0x1, -R0 ;  /* 0x000000011a1ac824 */ /* 0x000fe400078e0a00 */
[----:B------:R-:W4:Y:S01]  /*24a0*/  LDL.LU R0, [R1+0x20] ;  /* 0x0000200001007983 */ /* 0x000f220000300800 */
[----:B------:R-:W-:-:S05]  /*24b0*/  IMAD.SHL.U32 R27, R27, 0x100, RZ ;  /* 0x000001001b1b7824 */ /* 0x000fca00078e00ff */
[----:B------:R0:W-:Y:S01]  /*24c0*/  STL [R1+0x92c], R27 ;  /* 0x00092c1b01007387 */ /* 0x0001e20000100800 */
[----:B----4-:R-:W-:Y:S02]  /*24d0*/  ISETP.GE.AND P4, PT, R0, RZ, PT ;  /* 0x000000ff0000720c */ /* 0x010fe40003f86270 */
[----:B------:R-:W-:-:S05]  /*24e0*/  IABS R0, c[0x0][0x17c] ;  /* 0x00005f0000007a13 */ /* 0x000fca0000000000 */
[----:B------:R-:W-:Y:S01]  /*24f0*/  @!P1 IMAD.IADD R3, R3, 0x1, -R0 ;  /* 0x0000000103039824 */ /* 0x000fe200078e0a00 */
[----:B------:R-:W-:Y:S02]  /*2500*/  LOP3.LUT R0, R27, 0x1000, RZ, 0xc0, !PT ;  /* 0x000010001b007812 */ /* 0x000fe400078ec0ff */
[----:B------:R-:W-:Y:S02]  /*2510*/  ISETP.GE.AND P1, PT, R5, RZ, PT ;  /* 0x000000ff0500720c */ /* 0x000fe40003f26270 */
[----:B------:R-:W4:Y:S04]  /*2520*/  LDL.LU R5, [R1+0x970] ;  /* 0x0009700001057983 */ /* 0x000f280000300800 */
[----:B0-----:R-:W2:Y:S04]  /*2530*/  LDL.LU R27, [R1+0x96c] ;  /* 0x00096c00011b7983 */ /* 0x001ea80000300800 */
[----:B------:R0:W-:Y:S02]  /*2540*/  STL [R1], R0 ;  /* 0x0000000001007387 */ /* 0x0001e40000100800 */
[----:B0-----:R-:W-:-:S05]  /*2550*/  IABS R0, c[0x0][0x17c] ;  /* 0x00005f0000007a13 */ /* 0x001fca0000000000 */
[----:B------:R-:W-:Y:S02]  /*2560*/  @!P5 IMAD.IADD R2, R2, 0x1, -R0 ;  /* 0x000000010202d824 */ /* 0x000fe400078e0a00 */
[----:B------:R-:W2:Y:S01]  /*2570*/  LDL.LU R0, [R1] ;  /* 0x0000000001007983 */ /* 0x000ea20000300800 */
[----:B------:R-:W-:-:S03]  /*2580*/  ISETP.GE.AND P5, PT, R28, RZ, PT ;  /* 0x000000ff1c00720c */ /* 0x000fc60003fa6270 */
[----:B------:R-:W3:Y:S01]  /*2590*/  LDL.LU R28, [R1+0x968] ;  /* 0x00096800011c7983 */ /* 0x000ee20000300800 */
[----:B------:R-:W-:Y:S02]  /*25a0*/  @!P6 IMAD.MOV R24, RZ, RZ, -R24 ;  /* 0x000000ffff18e224 */ /* 0x000fe400078e0a18 */
[----:B--2---:R-:W-:-:S05]  /*25b0*/  IMAD.IADD R29, R0, 0x1, R29 ;  /* 0x00000001001d7824 */ /* 0x004fca00078e021d */
[----:B------:R0:W-:Y:S04]  /*25c0*/  STL [R1+0x930], R29 ;  /* 0x0009301d01007387 */ /* 0x0001e80000100800 */
[----:B0-----:R-:W0:Y:S01]  /*25d0*/  S2R R29, SR_TID.X ;  /* 0x00000000001d7919 */ /* 0x001e220000002100 */
[----:B------:R-:W-:-:S05]  /*25e0*/  IABS R0, c[0x0][0x17c] ;  /* 0x00005f0000007a13 */ /* 0x000fca0000000000 */
[----:B------:R-:W-:Y:S01]  /*25f0*/  @!P2 IMAD.IADD R4, R4, 0x1, -R0 ;  /* 0x000000010404a824 */ /* 0x000fe200078e0a00 */
[----:B------:R-:W-:Y:S02]  /*2600*/  ISETP.NE.AND P2, PT, RZ, c[0x0][0x17c], PT ;  /* 0x00005f00ff007a0c */ /* 0x000fe40003f45270 */
[----:B0-----:R-:W-:-:S05]  /*2610*/  LOP3.LUT R29, R29, 0x3f, RZ, 0xc0, !PT ;  /* 0x0000003f1d1d7812 */ /* 0x001fca00078ec0ff */
[----:B------:R-:W-:Y:S01]  /*2620*/  IMAD R0, R29, c[0x0][0x18c], RZ ;  /* 0x000063001d007a24 */ /* 0x000fe200078e02ff */
[----:B------:R-:W-:-:S04]  /*2630*/  LOP3.LUT R29, RZ, c[0x0][0x17c], RZ, 0x33, !PT ;  /* 0x00005f00ff1d7a12 */ /* 0x000fc800078e33ff */
[----:B------:R-:W-:-:S05]  /*2640*/  LEA R0, P6, R0, c[0x0][0x168], 0x1 ;  /* 0x00005a0000007a11 */ /* 0x000fca00078c08ff */
[----:B------:R0:W-:Y:S02]  /*2650*/  STL [R1+0x950], R0 ;  /* 0x0009500001007387 */ /* 0x0001e40000100800 */
[C---:B0-----:R-:W-:Y:S02]  /*2660*/  SEL R0, R29.reuse, R27, !P2 ;  /* 0x0000001b1d007207 */ /* 0x041fe40005000000 */
[----:B------:R-:W2:Y:S01]  /*2670*/  LDL.LU R27, [R1+0x30] ;  /* 0x00003000011b7983 */ /* 0x000ea20000300800 */
[----:B---3--:R-:W-:-:S05]  /*2680*/  SEL R28, R29, R28, !P2 ;  /* 0x0000001c1d1c7207 */ /* 0x008fca0005000000 */
[----:B------:R4:W-:Y:S04]  /*2690*/  STL [R1+0x2c], R28 ;  /* 0x00002c1c01007387 */ /* 0x0009e80000100800 */
[----:B------:R0:W-:Y:S01]  /*26a0*/  STL [R1+0x28], R0 ;  /* 0x0000280001007387 */ /* 0x0001e20000100800 */
[----:B----4-:R-:W-:-:S03]  /*26b0*/  SEL R28, R29, R5, !P2 ;  /* 0x000000051d1c7207 */ /* 0x010fc60005000000 */
[----:B------:R-:W3:Y:S01]  /*26c0*/  LDL.LU R5, [R1+0x8] ;  /* 0x0000080001057983 */ /* 0x000ee20000300800 */
[----:B0-----:R-:W-:-:S03]  /*26d0*/  SEL R0, R29, R6, !P2 ;  /* 0x000000061d007207 */ /* 0x001fc60005000000 */
[----:B------:R0:W-:Y:S04]  /*26e0*/  STL [R1+0x24], R28 ;  /* 0x0000241c01007387 */ /* 0x0001e80000100800 */
[----:B------:R-:W4:Y:S04]  /*26f0*/  LDL.LU R6, [R1+0x10] ;  /* 0x0000100001067983 */ /* 0x000f280000300800 */
[----:B------:R1:W-:Y:S01]  /*2700*/  STL [R1+0x20], R0 ;  /* 0x0000200001007387 */ /* 0x0003e20000100800 */
[----:B0-----:R-:W-:-:S03]  /*2710*/  SEL R28, R29, R7, !P2 ;  /* 0x000000071d1c7207 */ /* 0x001fc60005000000 */
[----:B------:R-:W3:Y:S01]  /*2720*/  LDL.LU R7, [R1+0x18] ;  /* 0x0000180001077983 */ /* 0x000ee20000300800 */
[----:B-1----:R-:W-:-:S03]  /*2730*/  SEL R0, R29, R8, !P2 ;  /* 0x000000081d007207 */ /* 0x002fc60005000000 */
[----:B------:R0:W-:Y:S01]  /*2740*/  STL [R1+0x1c], R28 ;  /* 0x00001c1c01007387 */ /* 0x0001e20000100800 */
[----:B------:R-:W-:-:S03]  /*2750*/  SEL R9, R29, R9, !P2 ;  /* 0x000000091d097207 */ /* 0x000fc60005000000 */
[----:B------:R-:W3:Y:S04]  /*2760*/  LDL.LU R8, [R1+0xc] ;  /* 0x00000c0001087983 */ /* 0x000ee80000300800 */
[----:B------:R1:W-:Y:S01]  /*2770*/  STL [R1+0x14], R0 ;  /* 0x0000140001007387 */ /* 0x0003e20000100800 */
[C---:B0-----:R-:W-:Y:S02]  /*2780*/  SEL R28, R29.reuse, R11, !P2 ;  /* 0x0000000b1d1c7207 */ /* 0x041fe40005000000 */
[----:B-1----:R-:W-:-:S05]  /*2790*/  SEL R0, R29, R10, !P2 ;  /* 0x0000000a1d007207 */ /* 0x002fca0005000000 */
[----:B------:R-:W-:Y:S04]  /*27a0*/  STL [R1+0x954], R0 ;  /* 0x0009540001007387 */ /* 0x000fe80000100800 */
[----:B------:R-:W-:Y:S04]  /*27b0*/  STL [R1+0x4], R9 ;  /* 0x0000040901007387 */ /* 0x000fe80000100800 */
[----:B------:R-:W-:Y:S01]  /*27c0*/  STL [R1+0x958], R28 ;  /* 0x0009581c01007387 */ /* 0x000fe20000100800 */
[----:B--2---:R-:W-:-:S03]  /*27d0*/  SEL R27, R29, R27, !P2 ;  /* 0x0000001b1d1b7207 */ /* 0x004fc60005000000 */
[----:B------:R-:W2:Y:S01]  /*27e0*/  LDL.LU R29, [R1+0x40] ;  /* 0x00004000011d7983 */ /* 0x000ea20000300800 */
[----:B------:R-:W-:Y:S02]  /*27f0*/  @!P0 IMAD.MOV R25, RZ, RZ, -R25 ;  /* 0x000000ffff198224 */ /* 0x000fe400078e0a19 */
[----:B------:R-:W-:Y:S02]  /*2800*/  @!P4 IMAD.MOV R26, RZ, RZ, -R26 ;  /* 0x000000ffff1ac224 */ /* 0x000fe400078e0a1a */
[----:B------:R-:W-:Y:S02]  /*2810*/  @!P3 IMAD.MOV R3, RZ, RZ, -R3 ;  /* 0x000000ffff03b224 */ /* 0x000fe400078e0a03 */
[----:B------:R-:W-:Y:S02]  /*2820*/  @!P1 IMAD.MOV R2, RZ, RZ, -R2 ;  /* 0x000000ffff029224 */ /* 0x000fe400078e0a02 */
[----:B------:R-:W-:Y:S01]  /*2830*/  @!P5 IMAD.MOV R4, RZ, RZ, -R4 ;  /* 0x000000ffff04d224 */ /* 0x000fe200078e0a04 */
[----:B--2---:R0:W-:Y:S02]  /*2840*/  STL [R1+0x964], R29 ;  /* 0x0009641d01007387 */ /* 0x0041e40000100800 */
[----:B0-----:R-:W-:-:S04]  /*2850*/  LOP3.LUT R29, RZ, c[0x0][0x17c], RZ, 0x33, !PT ;  /* 0x00005f00ff1d7a12 */ /* 0x001fc800078e33ff */
[C---:B------:R-:W-:Y:S01]  /*2860*/  SEL R12, R29.reuse, R12, !P2 ;  /* 0x0000000c1d0c7207 */ /* 0x040fe20005000000 */
[----:B------:R-:W-:Y:S04]  /*2870*/  STL [R1+0x95c], R27 ;  /* 0x00095c1b01007387 */ /* 0x000fe80000100800 */
[----:B------:R0:W-:Y:S01]  /*2880*/  STL [R1+0x960], R12 ;  /* 0x0009600c01007387 */ /* 0x0001e20000100800 */
[C---:B------:R-:W-:Y:S02]  /*2890*/  SEL R13, R29.reuse, R13, !P2 ;  /* 0x0000000d1d0d7207 */ /* 0x040fe40005000000 */
[C---:B------:R-:W-:Y:S02]  /*28a0*/  SEL R14, R29.reuse, R14, !P2 ;  /* 0x0000000e1d0e7207 */ /* 0x040fe40005000000 */
[C---:B---3--:R-:W-:Y:S01]  /*28b0*/  SEL R5, R29.reuse, R5, !P2 ;  /* 0x000000051d057207 */ /* 0x048fe20005000000 */
[----:B0-----:R-:W2:Y:S04]  /*28c0*/  LDL.LU R12, [R1+0x44] ;  /* 0x00004400010c7983 */ /* 0x001ea80000300800 */
[----:B------:R-:W3:Y:S01]  /*28d0*/  LDL.LU R10, [R1+0x2c] ;  /* 0x00002c00010a7983 */ /* 0x000ee20000300800 */
[----:B----4-:R-:W-:-:S03]  /*28e0*/  SEL R6, R29, R6, !P2 ;  /* 0x000000061d067207 */ /* 0x010fc60005000000 */
[----:B------:R-:W4:Y:S01]  /*28f0*/  LDL.LU R11, [R1+0x28] ;  /* 0x00002800010b7983 */ /* 0x000f220000300800 */
[----:B------:R-:W-:-:S03]  /*2900*/  SEL R7, R29, R7, !P2 ;  /* 0x000000071d077207 */ /* 0x000fc60005000000 */
[----:B------:R-:W3:Y:S01]  /*2910*/  LDL.LU R27, [R1+0x24] ;  /* 0x00002400011b7983 */ /* 0x000ee20000300800 */
[C---:B------:R-:W-:Y:S02]  /*2920*/  SEL R8, R29.reuse, R8, !P2 ;  /* 0x000000081d087207 */ /* 0x040fe40005000000 */
[C---:B------:R-:W-:Y:S01]  /*2930*/  SEL R15, R29.reuse, R15, !P2 ;  /* 0x0000000f1d0f7207 */ /* 0x040fe20005000000 */
[----:B------:R-:W4:Y:S01]  /*2940*/  LDL.LU R28, [R1+0x20] ;  /* 0x00002000011c7983 */ /* 0x000f220000300800 */
[C---:B------:R-:W-:Y:S02]  /*2950*/  SEL R16, R29.reuse, R16, !P2 ;  /* 0x000000101d107207 */ /* 0x040fe40005000000 */
[C---:B------:R-:W-:Y:S01]  /*2960*/  SEL R17, R29.reuse, R17, !P2 ;  /* 0x000000111d117207 */ /* 0x040fe20005000000 */
[----:B------:R-:W4:Y:S01]  /*2970*/  LDL.LU R0, [R1+0x1c] ;  /* 0x00001c0001007983 */ /* 0x000f220000300800 */
[C---:B------:R-:W-:Y:S02]  /*2980*/  SEL R18, R29.reuse, R18, !P2 ;  /* 0x000000121d127207 */ /* 0x040fe40005000000 */
[----:B------:R-:W-:-:S02]  /*2990*/  SEL R19, R29, R19, !P2 ;  /* 0x000000131d137207 */ /* 0x000fc40005000000 */
[C---:B------:R-:W-:Y:S02]  /*29a0*/  SEL R20, R29.reuse, R20, !P2 ;  /* 0x000000141d147207 */ /* 0x040fe40005000000 */
[C---:B------:R-:W-:Y:S02]  /*29b0*/  SEL R21, R29.reuse, R21, !P2 ;  /* 0x000000151d157207 */ /* 0x040fe40005000000 */
[C---:B------:R-:W-:Y:S02]  /*29c0*/  SEL R22, R29.reuse, R22, !P2 ;  /* 0x000000161d167207 */ /* 0x040fe40005000000 */
[C---:B------:R-:W-:Y:S02]  /*29d0*/  SEL R23, R29.reuse, R23, !P2 ;  /* 0x000000171d177207 */ /* 0x040fe40005000000 */
[C---:B------:R-:W-:Y:S02]  /*29e0*/  SEL R24, R29.reuse, R24, !P2 ;  /* 0x000000181d187207 */ /* 0x040fe40005000000 */
[----:B------:R-:W-:-:S02]  /*29f0*/  SEL R25, R29, R25, !P2 ;  /* 0x000000191d197207 */ /* 0x000fc40005000000 */
[C---:B------:R-:W-:Y:S02]  /*2a00*/  SEL R26, R29.reuse, R26, !P2 ;  /* 0x0000001a1d1a7207 */ /* 0x040fe40005000000 */
[C---:B------:R-:W-:Y:S02]  /*2a10*/  SEL R9, R29.reuse, R2, !P2 ;  /* 0x000000021d097207 */ /* 0x040fe40005000000 */
[C---:B------:R-:W-:Y:S02]  /*2a20*/  SEL R4, R29.reuse, R4, !P2 ;  /* 0x000000041d047207 */ /* 0x040fe40005000000 */
[----:B------:R-:W-:Y:S02]  /*2a30*/  SEL R3, R29, R3, !P2 ;  /* 0x000000031d037207 */ /* 0x000fe40005000000 */
[----:B------:R-:W4:Y:S04]  /*2a40*/  LDL.LU R29, [R1+0x964] ;  /* 0x00096400011d7983 */ /* 0x000f280000300800 */
[----:B------:R-:W0:Y:S02]  /*2a50*/  S2R R2, SR_TID.X ;  /* 0x0000000000027919 */ /* 0x000e240000002100 */
[----:B0-----:R-:W-:-:S05]  /*2a60*/  LOP3.LUT R2, R2, 0x3f, RZ, 0xc0, !PT ;  /* 0x0000003f02027812 */ /* 0x001fca00078ec0ff */
[----:B------:R-:W-:-:S05]  /*2a70*/  IMAD R2, R2, c[0x0][0x18c], RZ ;  /* 0x0000630002027a24 */ /* 0x000fca00078e02ff */
[----:B------:R-:W-:-:S05]  /*2a80*/  LEA.HI.X.SX32 R2, R2, c[0x0][0x16c], 0x1, P6 ;  /* 0x00005b0002027a11 */ /* 0x000fca00030f0eff */
[----:B------:R0:W-:Y:S04]  /*2a90*/  STL [R1+0x94c], R2 ;  /* 0x00094c0201007387 */ /* 0x0001e80000100800 */
[----:B0-----:R-:W4:Y:S01]  /*2aa0*/  LDL.LU R2, [R1+0x4] ;  /* 0x0000040001027983 */ /* 0x001f220000300800 */
[----:B--2---:R-:W-:Y:S02]  /*2ab0*/  IMAD R12, R12, c[0x0][0x184], RZ ;  /* 0x000061000c0c7a24 */ /* 0x004fe400078e02ff */
[----:B---3--:R-:W-:Y:S02]  /*2ac0*/  IMAD R27, R27, c[0x0][0x190], RZ ;  /* 0x000064001b1b7a24 */ /* 0x008fe400078e02ff */
[----:B----4-:R-:W-:Y:S02]  /*2ad0*/  IMAD R28, R28, c[0x0][0x190], RZ ;  /* 0x000064001c1c7a24 */ /* 0x010fe400078e02ff */
[----:B------:R-:W-:-:S02]  /*2ae0*/  IMAD R0, R0, c[0x0][0x190], RZ ;  /* 0x0000640000007a24 */ /* 0x000fc400078e02ff */
[----:B------:R-:W-:-:S05]  /*2af0*/  IMAD R29, R29, c[0x0][0x184], RZ ;  /* 0x000061001d1d7a24 */ /* 0x000fca00078e02ff */
[----:B------:R0:W-:Y:S04]  /*2b00*/  STL [R1+0x934], R29 ;  /* 0x0009341d01007387 */ /* 0x0001e80000100800 */
[----:B0-----:R-:W2:Y:S04]  /*2b10*/  LDL.LU R29, [R1+0x14] ;  /* 0x00001400011d7983 */ /* 0x001ea80000300800 */
[----:B------:R0:W-:Y:S04]  /*2b20*/  STL [R1+0x18], R12 ;  /* 0x0000180c01007387 */ /* 0x0001e80000100800 */
[----:B0-----:R-:W3:Y:S04]  /*2b30*/  LDL.LU R12, [R1+0x960] ;  /* 0x00096000010c7983 */ /* 0x001ee80000300800 */
[----:B------:R0:W-:Y:S04]  /*2b40*/  STL [R1+0x8], R27 ;  /* 0x0000081b01007387 */ /* 0x0001e80000100800 */
[----:B0-----:R-:W4:Y:S04]  /*2b50*/  LDL.LU R27, [R1+0x95c] ;  /* 0x00095c00011b7983 */ /* 0x001f280000300800 */
[----:B------:R0:W-:Y:S04]  /*2b60*/  STL [R1+0xc], R28 ;  /* 0x00000c1c01007387 */ /* 0x0001e80000100800 */
[----:B0-----:R-:W3:Y:S04]  /*2b70*/  LDL.LU R28, [R1+0x958] ;  /* 0x00095800011c7983 */ /* 0x001ee80000300800 */
[----:B------:R0:W-:Y:S04]  /*2b80*/  STL [R1+0x10], R0 ;  /* 0x0000100001007387 */ /* 0x0001e80000100800 */
[----:B0-----:R-:W3:Y:S01]  /*2b90*/  LDL.LU R0, [R1+0x954] ;  /* 0x0009540001007983 */ /* 0x001ee20000300800 */
[----:B------:R-:W-:-:S02]  /*2ba0*/  IMAD R2, R2, c[0x0][0x190], RZ ;  /* 0x0000640002027a24 */ /* 0x000fc400078e02ff */
[----:B------:R-:W-:Y:S02]  /*2bb0*/  IMAD R13, R13, c[0x0][0x190], RZ ;  /* 0x000064000d0d7a24 */ /* 0x000fe400078e02ff */
[----:B------:R-:W-:Y:S02]  /*2bc0*/  IMAD R14, R14, c[0x0][0x190], RZ ;  /* 0x000064000e0e7a24 */ /* 0x000fe400078e02ff */
[----:B------:R-:W-:Y:S02]  /*2bd0*/  IMAD R5, R5, c[0x0][0x190], RZ ;  /* 0x0000640005057a24 */ /* 0x000fe400078e02ff */
[----:B------:R-:W-:Y:S02]  /*2be0*/  IMAD R6, R6, c[0x0][0x190], RZ ;  /* 0x0000640006067a24 */ /* 0x000fe400078e02ff */
[----:B------:R-:W-:Y:S02]  /*2bf0*/  IMAD R8, R8, c[0x0][0x190], RZ ;  /* 0x0000640008087a24 */ /* 0x000fe400078e02ff */
[----:B--2---:R-:W-:-:S05]  /*2c00*/  IMAD R29, R29, c[0x0][0x190], RZ ;  /* 0x000064001d1d7a24 */ /* 0x004fca00078e02ff */
[----:B------:R3:W-:Y:S02]  /*2c10*/  STL [R1+0x14], R29 ;  /* 0x0000141d01007387 */ /* 0x0007e40000100800 */
[----:B---3--:R-:W-:Y:S02]  /*2c20*/  IMAD R29, R0, c[0x0][0x190], RZ ;  /* 0x00006400001d7a24 */ /* 0x008fe400078e02ff */
[----:B------:R-:W2:Y:S04]  /*2c30*/  LDL.LU R0, [R1+0x950] ;  /* 0x0009500001007983 */ /* 0x000ea80000300800 */
[----:B------:R-:W-:Y:S04]  /*2c40*/  STL [R1+0x4], R2 ;  /* 0x0000040201007387 */ /* 0x000fe80000100800 */
[----:B------:R0:W-:Y:S04]  /*2c50*/  STL [R1+0x948], R13 ;  /* 0x0009480d01007387 */ /* 0x0001e80000100800 */
[----:B0-----:R-:W3:Y:S04]  /*2c60*/  LDL.LU R13, [R1+0x8] ;  /* 0x00000800010d7983 */ /* 0x001ee80000300800 */
[----:B------:R0:W-:Y:S04]  /*2c70*/  STL [R1+0x944], R14 ;  /* 0x0009440e01007387 */ /* 0x0001e80000100800 */
[----:B0-----:R-:W4:Y:S04]  /*2c80*/  LDL.LU R14, [R1+0xc] ;  /* 0x00000c00010e7983 */ /* 0x001f280000300800 */
[----:B------:R0:W-:Y:S04]  /*2c90*/  STL [R1+0x940], R5 ;  /* 0x0009400501007387 */ /* 0x0001e80000100800 */
[----:B0-----:R-:W4:Y:S04]  /*2ca0*/  LDL.LU R5, [R1+0x10] ;  /* 0x0000100001057983 */ /* 0x001f280000300800 */
[----:B------:R0:W-:Y:S04]  /*2cb0*/  STL [R1+0x93c], R6 ;  /* 0x00093c0601007387 */ /* 0x0001e80000100800 */
[----:B0-----:R-:W4:Y:S04]  /*2cc0*/  LDL.LU R6, [R1+0x14] ;  /* 0x0000140001067983 */ /* 0x001f280000300800 */
[----:B------:R0:W-:Y:S04]  /*2cd0*/  STL [R1+0x938], R8 ;  /* 0x0009380801007387 */ /* 0x0001e80000100800 */
[----:B0-----:R-:W4:Y:S01]  /*2ce0*/  LDL.LU R8, [R1+0x4] ;  /* 0x0000040001087983 */ /* 0x001f220000300800 */
[----:B------:R-:W-:-:S02]  /*2cf0*/  IMAD R10, R10, c[0x0][0x190], RZ ;  /* 0x000064000a0a7a24 */ /* 0x000fc400078e02ff */
[----:B------:R-:W-:-:S03]  /*2d00*/  IMAD R11, R11, c[0x0][0x190], RZ ;  /* 0x000064000b0b7a24 */ /* 0x000fc600078e02ff */
[----:B--2---:R-:W-:-:S05]  /*2d10*/  LEA R2, P0, R10, R0, 0x1 ;  /* 0x000000000a027211 */ /* 0x004fca00078008ff */
[----:B------:R0:W-:Y:S02]  /*2d20*/  STL [R1+0x8e0], R2 ;  /* 0x0008e00201007387 */ /* 0x0001e40000100800 */
[----:B0-----:R-:W-:-:S05]  /*2d30*/  LEA R2, P1, R11, R0, 0x1 ;  /* 0x000000000b027211 */ /* 0x001fca00078208ff */
[----:B------:R3:W-:Y:S02]  /*2d40*/  STL [R1+0x8e4], R2 ;  /* 0x0008e40201007387 */ /* 0x0007e40000100800 */
[----:B---3--:R-:W-:-:S05]  /*2d50*/  LEA R2, P2, R13, R0, 0x1 ;  /* 0x000000000d027211 */ /* 0x008fca00078408ff */
[----:B------:R4:W-:Y:S02]  /*2d60*/  STL [R1+0x8e8], R2 ;  /* 0x0008e80201007387 */ /* 0x0009e40000100800 */
[----:B----4-:R-:W-:-:S05]  /*2d70*/  LEA R2, P3, R14, R0, 0x1 ;  /* 0x000000000e027211 */ /* 0x010fca00078608ff */
[----:B------:R0:W-:Y:S02]  /*2d80*/  STL [R1+0x8ec], R2 ;  /* 0x0008ec0201007387 */ /* 0x0001e40000100800 */
[----:B0-----:R-:W-:-:S05]  /*2d90*/  LEA R2, P4, R5, R0, 0x1 ;  /* 0x0000000005027211 */ /* 0x001fca00078808ff */
[----:B------:R0:W-:Y:S02]  /*2da0*/  STL [R1+0x8f0], R2 ;  /* 0x0008f00201007387 */ /* 0x0001e40000100800 */
[----:B0-----:R-:W-:-:S05]  /*2db0*/  LEA R2, P5, R6, R0, 0x1 ;  /* 0x0000000006027211 */ /* 0x001fca00078a08ff */
[----:B------:R0:W-:Y:S02]  /*2dc0*/  STL [R1+0x8f4], R2 ;  /* 0x0008f40201007387 */ /* 0x0001e40000100800 */
[----:B0-----:R-:W-:-:S05]  /*2dd0*/  LEA R2, P6, R8, R0, 0x1 ;  /* 0x0000000008027211 */ /* 0x001fca00078c08ff */
[----:B------:R0:W-:Y:S04]  /*2de0*/  STL [R1+0x8f8], R2 ;  /* 0x0008f80201007387 */ /* 0x0001e80000100800 */
[----:B0-----:R-:W2:Y:S01]  /*2df0*/  LDL.LU R2, [R1+0x94c] ;  /* 0x00094c0001027983 */ /* 0x001ea20000300800 */
[----:B------:R-:W-:Y:S02]  /*2e00*/  IMAD R28, R28, c[0x0][0x190], RZ ;  /* 0x000064001c1c7a24 */ /* 0x000fe400078e02ff */
[----:B------:R-:W-:Y:S02]  /*2e10*/  IMAD R27, R27, c[0x0][0x190], RZ ;  /* 0x000064001b1b7a24 */ /* 0x000fe400078e02ff */
[----:B------:R-:W-:Y:S01]  /*2e20*/  IMAD R12, R12, c[0x0][0x190], RZ ;  /* 0x000064000c0c7a24 */ /* 0x000fe200078e02ff */
[----:B--2---:R-:W-:-:S05]  /*2e30*/  LEA.HI.X.SX32 R10, R10, R2, 0x1, P0 ;  /* 0x000000020a0a7211 */ /* 0x004fca00000f0eff */
[----:B------:R0:W-:Y:S02]  /*2e40*/  STL [R1+0x8d8], R10 ;  /* 0x0008d80a01007387 */ /* 0x0001e40000100800 */
[----:B0-----:R-:W-:-:S05]  /*2e50*/  LEA R10, P0, R29, R0, 0x1 ;  /* 0x000000001d0a7211 */ /* 0x001fca00078008ff */
[----:B------:R0:W-:Y:S02]  /*2e60*/  STL [R1+0x8dc], R10 ;  /* 0x0008dc0a01007387 */ /* 0x0001e40000100800 */
[----:B0-----:R-:W-:-:S05]  /*2e70*/  LEA.HI.X.SX32 R10, R11, R2, 0x1, P1 ;  /* 0x000000020b0a7211 */ /* 0x001fca00008f0eff */
[----:B------:R0:W-:Y:S02]  /*2e80*/  STL [R1+0x818], R10 ;  /* 0x0008180a01007387 */ /* 0x0001e40000100800 */
[----:B0-----:R-:W-:Y:S02]  /*2e90*/  LEA.HI.X.SX32 R10, R13, R2, 0x1, P2 ;  /* 0x000000020d0a7211 */ /* 0x001fe400010f0eff */
[----:B------:R-:W2:Y:S01]  /*2ea0*/  LDL.LU R13, [R1+0x948] ;  /* 0x00094800010d7983 */ /* 0x000ea20000300800 */
[----:B------:R-:W-:-:S05]  /*2eb0*/  LEA R11, P1, R28, R0, 0x1 ;  /* 0x000000001c0b7211 */ /* 0x000fca00078208ff */
[----:B------:R0:W-:Y:S04]  /*2ec0*/  STL [R1+0x838], R11 ;  /* 0x0008380b01007387 */ /* 0x0001e80000100800 */
[----:B------:R1:W-:Y:S01]  /*2ed0*/  STL [R1+0x81c], R10 ;  /* 0x00081c0a01007387 */ /* 0x0003e20000100800 */
[----:B0-----:R-:W-:Y:S02]  /*2ee0*/  LEA R11, P2, R27, R0, 0x1 ;  /* 0x000000001b0b7211 */ /* 0x001fe400078408ff */
[----:B-1----:R-:W-:Y:S02]  /*2ef0*/  LEA.HI.X.SX32 R10, R14, R2, 0x1, P3 ;  /* 0x000000020e0a7211 */ /* 0x002fe400018f0eff */
[----:B------:R-:W3:Y:S04]  /*2f00*/  LDL.LU R14, [R1+0x944] ;  /* 0x00094400010e7983 */ /* 0x000ee80000300800 */
[----:B------:R0:W-:Y:S04]  /*2f10*/  STL [R1+0x840], R11 ;  /* 0x0008400b01007387 */ /* 0x0001e80000100800 */
[----:B------:R1:W-:Y:S01]  /*2f20*/  STL [R1+0x820], R10 ;  /* 0x0008200a01007387 */ /* 0x0003e20000100800 */
[----:B0-----:R-:W-:-:S02]  /*2f30*/  LEA R11, P3, R12, R0, 0x1 ;  /* 0x000000000c0b7211 */ /* 0x001fc400078608ff */
[-C--:B-1----:R-:W-:Y:S02]  /*2f40*/  LEA.HI.X.SX32 R10, R5, R2.reuse, 0x1, P4 ;  /* 0x00000002050a7211 */ /* 0x082fe400020f0eff */
[----:B------:R-:W4:Y:S04]  /*2f50*/  LDL.LU R5, [R1+0x940] ;  /* 0x0009400001057983 */ /* 0x000f280000300800 */
[----:B------:R-:W-:Y:S04]  /*2f60*/  STL [R1+0x848], R11 ;  /* 0x0008480b01007387 */ /* 0x000fe80000100800 */
[----:B------:R0:W-:Y:S02]  /*2f70*/  STL [R1+0x824], R10 ;  /* 0x0008240a01007387 */ /* 0x0001e40000100800 */
[----:B0-----:R-:W-:-:S02]  /*2f80*/  LEA.HI.X.SX32 R10, R6, R2, 0x1, P5 ;  /* 0x00000002060a7211 */ /* 0x001fc400028f0eff */
[----:B------:R-:W4:Y:S01]  /*2f90*/  LDL.LU R6, [R1+0x93c] ;  /* 0x00093c0001067983 */ /* 0x000f220000300800 */
[----:B------:R-:W-:Y:S02]  /*2fa0*/  LEA.HI.X.SX32 R28, R28, R2, 0x1, P1 ;  /* 0x000000021c1c7211 */ /* 0x000fe400008f0eff */
[----:B--2---:R-:W-:-:S05]  /*2fb0*/  LEA R11, P4, R13, R0, 0x1 ;  /* 0x000000000d0b7211 */ /* 0x004fca00078808ff */
[----:B------:R-:W-:Y:S04]  /*2fc0*/  STL [R1+0x850], R11 ;  /* 0x0008500b01007387 */ /* 0x000fe80000100800 */
[----:B------:R0:W-:Y:S02]  /*2fd0*/  STL [R1+0x828], R10 ;  /* 0x0008280a01007387 */ /* 0x0001e40000100800 */
[----:B0-----:R-:W-:Y:S02]  /*2fe0*/  LEA.HI.X.SX32 R10, R8, R2, 0x1, P6 ;  /* 0x00000002080a7211 */ /* 0x001fe400030f0eff */
[----:B------:R-:W2:Y:S01]  /*2ff0*/  LDL.LU R8, [R1+0x938] ;  /* 0x0009380001087983 */ /* 0x000ea20000300800 */
[----:B---3--:R-:W-:-:S05]  /*3000*/  LEA R11, P5, R14, R0, 0x1 ;  /* 0x000000000e0b7211 */ /* 0x008fca00078a08ff */
[----:B------:R4:W-:Y:S04]  /*3010*/  STL [R1+0x858], R11 ;  /* 0x0008580b01007387 */ /* 0x0009e80000100800 */
[----:B------:R0:W-:Y:S01]  /*3020*/  STL [R1+0x82c], R10 ;  /* 0x00082c0a01007387 */ /* 0x0001e20000100800 */
[----:B----4-:R-:W-:Y:S02]  /*3030*/  LEA R11, P6, R5, R0, 0x1 ;  /* 0x00000000050b7211 */ /* 0x010fe400078c08ff */
[----:B0-----:R-:W-:Y:S02]  /*3040*/  LEA.HI.X.SX32 R10, R29, R2, 0x1, P0 ;  /* 0x000000021d0a7211 */ /* 0x001fe400000f0eff */
[----:B------:R-:W3:Y:S04]  /*3050*/  LDL.LU R29, [R1+0x934] ;  /* 0x00093400011d7983 */ /* 0x000ee80000300800 */
[----:B------:R0:W-:Y:S04]  /*3060*/  STL [R1+0x860], R11 ;  /* 0x0008600b01007387 */ /* 0x0001e80000100800 */
[----:B------:R-:W-:Y:S01]  /*3070*/  STL [R1+0x830], R10 ;  /* 0x0008300a01007387 */ /* 0x000fe20000100800 */
[----:B0-----:R-:W-:-:S05]  /*3080*/  LEA R11, P0, R6, R0, 0x1 ;  /* 0x00000000060b7211 */ /* 0x001fca00078008ff */
[----:B------:R-:W-:Y:S04]  /*3090*/  STL [R1+0x868], R11 ;  /* 0x0008680b01007387 */ /* 0x000fe80000100800 */
[----:B------:R0:W-:Y:S04]  /*30a0*/  STL [R1+0x834], R28 ;  /* 0x0008341c01007387 */ /* 0x0001e80000100800 */
[----:B0-----:R-:W4:Y:S01]  /*30b0*/  LDL.LU R28, [R1+0x18] ;  /* 0x00001800011c7983 */ /* 0x001f220000300800 */
[----:B------:R-:W-:Y:S01]  /*30c0*/  IMAD R7, R7, c[0x0][0x190], RZ ;  /* 0x0000640007077a24 */ /* 0x000fe200078e02ff */
[----:B------:R-:W-:-:S04]  /*30d0*/  LEA.HI.X.SX32 R11, R27, R2, 0x1, P2 ;  /* 0x000000021b0b7211 */ /* 0x000fc800010f0eff */
[----:B------:R-:W-:Y:S01]  /*30e0*/  LEA R10, P1, R7, R0, 0x1 ;  /* 0x00000000070a7211 */ /* 0x000fe200078208ff */
[----:B------:R-:W-:-:S04]  /*30f0*/  IMAD R15, R15, c[0x0][0x190], RZ ;  /* 0x000064000f0f7a24 */ /* 0x000fc800078e02ff */
[----:B------:R-:W-:Y:S01]  /*3100*/  STL [R1+0x870], R10 ;  /* 0x0008700a01007387 */ /* 0x000fe20000100800 */
[----:B------:R-:W-:-:S03]  /*3110*/  IMAD R16, R16, c[0x0][0x190], RZ ;  /* 0x0000640010107a24 */ /* 0x000fc600078e02ff */
[----:B------:R0:W-:Y:S01]  /*3120*/  STL [R1+0x83c], R11 ;  /* 0x00083c0b01007387 */ /* 0x0001e20000100800 */
[----:B------:R-:W-:Y:S01]  /*3130*/  IMAD R17, R17, c[0x0][0x190], RZ ;  /* 0x0000640011117a24 */ /* 0x000fe200078e02ff */
[----:B0-----:R-:W-:Y:S02]  /*3140*/  LEA.HI.X.SX32 R11, R12, R2, 0x1, P3 ;  /* 0x000000020c0b7211 */ /* 0x001fe400018f0eff */
[----:B------:R-:W-:Y:S01]  /*3150*/  LEA R12, P3, R15, R0, 0x1 ;  /* 0x000000000f0c7211 */ /* 0x000fe200078608ff */
[----:B------:R-:W-:Y:S02]  /*3160*/  IMAD R18, R18, c[0x0][0x190], RZ ;  /* 0x0000640012127a24 */ /* 0x000fe400078e02ff */
[----:B------:R-:W-:Y:S02]  /*3170*/  IMAD R19, R19, c[0x0][0x190], RZ ;  /* 0x0000640013137a24 */ /* 0x000fe400078e02ff */
[----:B------:R-:W-:Y:S02]  /*3180*/  IMAD R20, R20, c[0x0][0x190], RZ ;  /* 0x0000640014147a24 */ /* 0x000fe400078e02ff */
[----:B------:R-:W-:-:S02]  /*3190*/  IMAD R21, R21, c[0x0][0x190], RZ ;  /* 0x0000640015157a24 */ /* 0x000fc400078e02ff */
[----:B------:R-:W-:Y:S02]  /*31a0*/  IMAD R22, R22, c[0x0][0x190], RZ ;  /* 0x0000640016167a24 */ /* 0x000fe400078e02ff */
[----:B------:R-:W-:Y:S02]  /*31b0*/  IMAD R23, R23, c[0x0][0x190], RZ ;  /* 0x0000640017177a24 */ /* 0x000fe400078e02ff */
[----:B------:R-:W-:Y:S02]  /*31c0*/  IMAD R24, R24, c[0x0][0x190], RZ ;  /* 0x0000640018187a24 */ /* 0x000fe400078e02ff */
[----:B------:R-:W-:Y:S02]  /*31d0*/  IMAD R25, R25, c[0x0][0x190], RZ ;  /* 0x0000640019197a24 */ /* 0x000fe400078e02ff */
[----:B------:R-:W-:Y:S02]  /*31e0*/  IMAD R26, R26, c[0x0][0x190], RZ ;  /* 0x000064001a1a7a24 */ /* 0x000fe400078e02ff */
[----:B------:R-:W-:-:S02]  /*31f0*/  IMAD R9, R9, c[0x0][0x190], RZ ;  /* 0x0000640009097a24 */ /* 0x000fc400078e02ff */
[----:B------:R-:W-:Y:S02]  /*3200*/  IMAD R4, R4, c[0x0][0x190], RZ ;  /* 0x0000640004047a24 */ /* 0x000fe400078e02ff */
[----:B------:R-:W-:Y:S01]  /*3210*/  IMAD R3, R3, c[0x0][0x190], RZ ;  /* 0x0000640003037a24 */ /* 0x000fe200078e02ff */
[----:B--2---:R-:W-:-:S05]  /*3220*/  LEA R10, P2, R8, R0, 0x1 ;  /* 0x00000000080a7211 */ /* 0x004fca00078408ff */
[----:B------:R0:W-:Y:S04]  /*3230*/  STL [R1+0x878], R10 ;  /* 0x0008780a01007387 */ /* 0x0001e80000100800 */
[----:B------:R1:W-:Y:S01]  /*3240*/  STL [R1+0x844], R11 ;  /* 0x0008440b01007387 */ /* 0x0003e20000100800 */
[----:B0-----:R-:W-:-:S03]  /*3250*/  LEA.HI.X.SX32 R10, R13, R2, 0x1, P4 ;  /* 0x000000020d0a7211 */ /* 0x001fc600020f0eff */
[----:B------:R0:W-:Y:S01]  /*3260*/  STL [R1+0x880], R12 ;  /* 0x0008800c01007387 */ /* 0x0001e20000100800 */
[----:B-1----:R-:W-:-:S03]  /*3270*/  LEA R11, P4, R16, R0, 0x1 ;  /* 0x00000000100b7211 */ /* 0x002fc600078808ff */
[----:B------:R1:W-:Y:S04]  /*3280*/  STL [R1+0x84c], R10 ;  /* 0x00084c0a01007387 */ /* 0x0003e80000100800 */
[----:B------:R2:W-:Y:S01]  /*3290*/  STL [R1+0x888], R11 ;  /* 0x0008880b01007387 */ /* 0x0005e20000100800 */
[----:B0-----:R-:W-:Y:S02]  /*32a0*/  LEA.HI.X.SX32 R12, R14, R2, 0x1, P5 ;  /* 0x000000020e0c7211 */ /* 0x001fe400028f0eff */
[----:B-1----:R-:W-:-:S03]  /*32b0*/  LEA R10, P5, R17, R0, 0x1 ;  /* 0x00000000110a7211 */ /* 0x002fc600078a08ff */
[----:B------:R-:W-:Y:S01]  /*32c0*/  STL [R1+0x854], R12 ;  /* 0x0008540c01007387 */ /* 0x000fe20000100800 */
[----:B--2---:R-:W-:Y:S02]  /*32d0*/  LEA.HI.X.SX32 R11, R5, R2, 0x1, P6 ;  /* 0x00000002050b7211 */ /* 0x004fe400030f0eff */
[----:B------:R-:W-:Y:S01]  /*32e0*/  LEA R5, P6, R18, R0, 0x1 ;  /* 0x0000000012057211 */ /* 0x000fe200078c08ff */
[----:B------:R0:W-:Y:S04]  /*32f0*/  STL [R1+0x890], R10 ;  /* 0x0008900a01007387 */ /* 0x0001e80000100800 */
[----:B------:R-:W-:Y:S04]  /*3300*/  STL [R1+0x85c], R11 ;  /* 0x00085c0b01007387 */ /* 0x000fe80000100800 */
[----:B------:R1:W-:Y:S01]  /*3310*/  STL [R1+0x898], R5 ;  /* 0x0008980501007387 */ /* 0x0003e20000100800 */
[----:B0-----:R-:W-:-:S02]  /*3320*/  LEA.HI.X.SX32 R10, R6, R2, 0x1, P0 ;  /* 0x00000002060a7211 */ /* 0x001fc400000f0eff */
[----:B------:R-:W-:-:S03]  /*3330*/  LEA R6, P0, R19, R0, 0x1 ;  /* 0x0000000013067211 */ /* 0x000fc600078008ff */
[----:B------:R-:W-:Y:S01]  /*3340*/  STL [R1+0x864], R10 ;  /* 0x0008640a01007387 */ /* 0x000fe20000100800 */
[----:B-1----:R-:W-:-:S03]  /*3350*/  LEA.HI.X.SX32 R5, R7, R2, 0x1, P1 ;  /* 0x0000000207057211 */ /* 0x002fc600008f0eff */
[----:B------:R0:W-:Y:S01]  /*3360*/  STL [R1+0x8a0], R6 ;  /* 0x0008a00601007387 */ /* 0x0001e20000100800 */
[----:B------:R-:W-:-:S03]  /*3370*/  LEA R7, P1, R20, R0, 0x1 ;  /* 0x0000000014077211 */ /* 0x000fc600078208ff */
        /* <DEDUP_REMOVED lines=8> */
[----:B------:R0:W-:Y:S01]  /*3400*/  STL [R1+0x87c], R7 ;  /* 0x00087c0701007387 */ /* 0x0001e20000100800 */
[----:B--2---:R-:W-:-:S03]  /*3410*/  LEA.HI.X.SX32 R5, R16, R2, 0x1, P4 ;  /* 0x0000000210057211 */ /* 0x004fc600020f0eff */
[----:B------:R1:W-:Y:S04]  /*3420*/  STL [R1+0x8b8], R6 ;  /* 0x0008b80601007387 */ /* 0x0003e80000100800 */
[----:B------:R2:W-:Y:S01]  /*3430*/  STL [R1+0x884], R5 ;  /* 0x0008840501007387 */ /* 0x0005e20000100800 */
[----:B0-----:R-:W-:Y:S02]  /*3440*/  LEA R7, P4, R23, R0, 0x1 ;  /* 0x0000000017077211 */ /* 0x001fe400078808ff */
[----:B-1----:R-:W-:-:S03]  /*3450*/  LEA.HI.X.SX32 R6, R17, R2, 0x1, P5 ;  /* 0x0000000211067211 */ /* 0x002fc600028f0eff */
[----:B------:R0:W-:Y:S01]  /*3460*/  STL [R1+0x8c0], R7 ;  /* 0x0008c00701007387 */ /* 0x0001e20000100800 */
[----:B--2---:R-:W-:-:S03]  /*3470*/  LEA R5, P5, R24, R0, 0x1 ;  /* 0x0000000018057211 */ /* 0x004fc600078a08ff */
        /* <DEDUP_REMOVED lines=16> */
[----:B------:R-:W-:Y:S01]  /*3580*/  STL [R1+0x8ac], R7 ;  /* 0x0008ac0701007387 */ /* 0x000fe20000100800 */
[----:B--2---:R-:W-:-:S03]  /*3590*/  LEA.HI.X.SX32 R5, R22, R2, 0x1, P3 ;  /* 0x0000000216057211 */ /* 0x004fc600018f0eff */
[----:B------:R0:W-:Y:S04]  /*35a0*/  STL [R1+0x8d4], R6 ;  /* 0x0008d40601007387 */ /* 0x0001e80000100800 */
[----:B------:R1:W-:Y:S01]  /*35b0*/  STL [R1+0x8b4], R5 ;  /* 0x0008b40501007387 */ /* 0x0003e20000100800 */
[----:B0-----:R-:W-:Y:S02]  /*35c0*/  LEA.HI.X.SX32 R6, R23, R2, 0x1, P4 ;  /* 0x0000000217067211 */ /* 0x001fe400020f0eff */
[----:B-1----:R-:W-:Y:S02]  /*35d0*/  LEA R5, P4, R3, R0, 0x1 ;  /* 0x0000000003057211 */ /* 0x002fe400078808ff */
[----:B------:R-:W-:Y:S01]  /*35e0*/  LEA.HI.X.SX32 R0, R24, R2, 0x1, P5 ;  /* 0x0000000218007211 */ /* 0x000fe200028f0eff */
[----:B------:R-:W-:Y:S01]  /*35f0*/  STL [R1+0x8bc], R6 ;  /* 0x0008bc0601007387 */ /* 0x000fe20000100800 */
[----:B---3--:R-:W-:-:S03]  /*3600*/  LEA R10, P5, R29, c[0x0][0x160], 0x1 ;  /* 0x000058001d0a7a11 */ /* 0x008fc600078a08ff */
[----:B------:R0:W-:Y:S01]  /*3610*/  STL [R1+0x814], R5 ;  /* 0x0008140501007387 */ /* 0x0001e20000100800 */
[----:B----4-:R-:W-:-:S03]  /*3620*/  LEA R12, P3, R28, c[0x0][0x160], 0x1 ;  /* 0x000058001c0c7a11 */ /* 0x010fc600078608ff */
[----:B------:R1:W-:Y:S01]  /*3630*/  STL [R1+0x800], R0 ;  /* 0x0008000001007387 */ /* 0x0003e20000100800 */
[----:B------:R-:W-:Y:S02]  /*3640*/  LEA.HI.X.SX32 R11, R29, c[0x0][0x164], 0x1, P5 ;  /* 0x000059001d0b7a11 */ /* 0x000fe400028f0eff */
[-C--:B0-----:R-:W-:Y:S02]  /*3650*/  LEA.HI.X.SX32 R5, R25, R2.reuse, 0x1, P6 ;  /* 0x0000000219057211 */ /* 0x081fe400030f0eff */
[----:B-1----:R-:W-:-:S03]  /*3660*/  LEA.HI.X.SX32 R0, R26, R2, 0x1, P0 ;  /* 0x000000021a007211 */ /* 0x002fc600000f0eff */
[----:B------:R-:W-:Y:S01]  /*3670*/  STL [R1+0x804], R5 ;  /* 0x0008040501007387 */ /* 0x000fe20000100800 */
[----:B------:R-:W-:Y:S01]  /*3680*/  LEA.HI.X.SX32 R13, R28, c[0x0][0x164], 0x1, P3 ;  /* 0x000059001c0d7a11 */ /* 0x000fe200018f0eff */
[----:B------:R-:W-:Y:S02]  /*3690*/  IMAD.MOV.U32 R28, RZ, RZ, c[0x0][0x188] ;  /* 0x00006200ff1c7624 */ /* 0x000fe400078e00ff */
[----:B------:R0:W5:Y:S04]  /*36a0*/  LDL.LU R29, [R1+0x930] ;  /* 0x00093000011d7983 */ /* 0x0001680000300800 */
[----:B------:R1:W-:Y:S01]  /*36b0*/  STL [R1+0x808], R0 ;  /* 0x0008080001007387 */ /* 0x0003e20000100800 */
[----:B------:R-:W-:Y:S01]  /*36c0*/  IMAD R27, R28, 0x3f, RZ ;  /* 0x0000003f1c1b7824 */ /* 0x000fe200078e02ff */
[----:B------:R-:W-:-:S02]  /*36d0*/  LEA.HI.X.SX32 R8, R4, R2, 0x1, P2 ;  /* 0x0000000204087211 */ /* 0x000fc400010f0eff */
[----:B------:R-:W-:Y:S01]  /*36e0*/  STL.64 [R1+0x370], R12 ;  /* 0x0003700c01007387 */ /* 0x000fe20000100a00 */
[----:B-1----:R-:W-:-:S03]  /*36f0*/  LEA.HI.X.SX32 R0, R9, R2, 0x1, P1 ;  /* 0x0000000209007211 */ /* 0x002fc600008f0eff */
[----:B------:R-:W-:Y:S01]  /*3700*/  STL.64 [R1+0x378], R10 ;  /* 0x0003780a01007387 */ /* 0x000fe20000100a00 */
[----:B------:R-:W-:-:S03]  /*3710*/  IMAD.WIDE R6, R27, 0x2, R12 ;  /* 0x000000021b067825 */ /* 0x000fc600078e020c */
[----:B------:R1:W-:Y:S01]  /*3720*/  STL [R1+0x80c], R0 ;  /* 0x00080c0001007387 */ /* 0x0003e20000100800 */
[----:B------:R-:W-:-:S04]  /*3730*/  IMAD.WIDE R4, R27, 0x2, R10 ;  /* 0x000000021b047825 */ /* 0x000fc800078e020a */
[----:B------:R-:W-:Y:S02]  /*3740*/  IMAD R28, R28, 0x3e, RZ ;  /* 0x0000003e1c1c7824 */ /* 0x000fe400078e02ff */
[----:B------:R-:W-:Y:S01]  /*3750*/  IMAD.MOV.U32 R27, RZ, RZ, c[0x0][0x188] ;  /* 0x00006200ff1b7624 */ /* 0x000fe200078e00ff */
[----:B-1----:R-:W-:Y:S01]  /*3760*/  LEA.HI.X.SX32 R0, R3, R2, 0x1, P4 ;  /* 0x0000000203007211 */ /* 0x002fe200020f0eff */
[----:B------:R-:W-:Y:S01]  /*3770*/  STL [R1+0x810], R8 ;  /* 0x0008100801007387 */ /* 0x000fe20000100800 */
[----:B------:R-:W-:-:S03]  /*3780*/  IMAD.WIDE R2, R28, 0x2, R12 ;  /* 0x000000021c027825 */ /* 0x000fc600078e020c */
[----:B------:R1:W-:Y:S04]  /*3790*/  STL [R1+0x40c], R0 ;  /* 0x00040c0001007387 */ /* 0x0003e80000100800 */
[----:B------:R-:W-:Y:S04]  /*37a0*/  STL [R1+0x414], R6 ;  /* 0x0004140601007387 */ /* 0x000fe80000100800 */
[----:B------:R2:W-:Y:S01]  /*37b0*/  STL [R1+0x410], R7 ;  /* 0x0004100701007387 */ /* 0x0005e20000100800 */
[----:B-1----:R-:W-:-:S03]  /*37c0*/  IMAD R0, R27, 0x3d, RZ ;  /* 0x0000003d1b007824 */ /* 0x002fc600078e02ff */
[----:B------:R-:W-:Y:S04]  /*37d0*/  STL [R1+0x7fc], R4 ;  /* 0x0007fc0401007387 */ /* 0x000fe80000100800 */
[----:B------:R1:W-:Y:S01]  /*37e0*/  STL [R1+0x7ec], R5 ;  /* 0x0007ec0501007387 */ /* 0x0003e20000100800 */
[----:B--2---:R-:W-:-:S03]  /*37f0*/  IMAD.WIDE R6, R28, 0x2, R10 ;  /* 0x000000021c067825 */ /* 0x004fc600078e020a */
[----:B------:R-:W-:Y:S01]  /*3800*/  STL [R1+0x7f8], R2 ;  /* 0x0007f80201007387 */ /* 0x000fe20000100800 */
[----:B------:R-:W-:-:S03]  /*3810*/  IMAD R8, R27, 0x3c, RZ ;  /* 0x0000003c1b087824 */ /* 0x000fc600078e02ff */
[----:B------:R2:W-:Y:S01]  /*3820*/  STL [R1+0x7f0], R3 ;  /* 0x0007f00301007387 */ /* 0x0005e20000100800 */
[----:B-1----:R-:W-:-:S03]  /*3830*/  IMAD.WIDE R4, R0, 0x2, R12 ;  /* 0x0000000200047825 */ /* 0x002fc600078e020c */
[----:B------:R1:W-:Y:S04]  /*3840*/  STL [R1+0x7f4], R6 ;  /* 0x0007f40601007387 */ /* 0x0003e80000100800 */
[----:B------:R-:W-:Y:S01]  /*3850*/  STL [R1+0x418], R7 ;  /* 0x0004180701007387 */ /* 0x000fe20000100800 */
[----:B--2---:R-:W-:-:S03]  /*3860*/  IMAD.WIDE R2, R0, 0x2, R10 ;  /* 0x0000000200027825 */ /* 0x004fc600078e020a */
[----:B------:R-:W-:Y:S04]  /*3870*/  STL [R1+0x7e8], R4 ;  /* 0x0007e80401007387 */ /* 0x000fe80000100800 */
[----:B------:R2:W-:Y:S01]  /*3880*/  STL [R1+0x7e0], R5 ;  /* 0x0007e00501007387 */ /* 0x0005e20000100800 */
[----:B-1----:R-:W-:-:S03]  /*3890*/  IMAD R6, R27, 0x3b, RZ ;  /* 0x0000003b1b067824 */ /* 0x002fc600078e02ff */
[----:B------:R-:W-:Y:S01]  /*38a0*/  STL [R1+0x7e4], R2 ;  /* 0x0007e40201007387 */ /* 0x000fe20000100800 */
[----:B--2---:R-:W-:-:S03]  /*38b0*/  IMAD.WIDE R4, R8, 0x2, R12 ;  /* 0x0000000208047825 */ /* 0x004fc600078e020c */
[----:B------:R1:W-:Y:S04]  /*38c0*/  STL [R1+0x7d8], R3 ;  /* 0x0007d80301007387 */ /* 0x0003e80000100800 */
[----:B------:R-:W-:Y:S01]  /*38d0*/  STL [R1+0x7dc], R4 ;  /* 0x0007dc0401007387 */ /* 0x000fe20000100800 */
[----:B------:R-:W-:-:S03]  /*38e0*/  IMAD R0, R27, 0x3a, RZ ;  /* 0x0000003a1b007824 */ /* 0x000fc600078e02ff */
[----:B------:R2:W-:Y:S01]  /*38f0*/  STL [R1+0x41c], R5 ;  /* 0x00041c0501007387 */ /* 0x0005e20000100800 */
[----:B-1----:R-:W-:-:S05]  /*3900*/  IMAD.WIDE R2, R8, 0x2, R10 ;  /* 0x0000000208027825 */ /* 0x002fca00078e020a */
[----:B------:R-:W-:Y:S01]  /*3910*/  STL [R1+0x7d4], R2 ;  /* 0x0007d40201007387 */ /* 0x000fe20000100800 */
[----:B--2---:R-:W-:-:S03]  /*3920*/  IMAD.WIDE R4, R6, 0x2, R12 ;  /* 0x0000000206047825 */ /* 0x004fc600078e020c */
[----:B------:R1:W-:Y:S01]  /*3930*/  STL [R1+0x420], R3 ;  /* 0x0004200301007387 */ /* 0x0003e20000100800 */
[----:B------:R-:W-:-:S03]  /*3940*/  IMAD.WIDE R6, R6, 0x2, R10 ;  /* 0x0000000206067825 */ /* 0x000fc600078e020a */
[----:B------:R-:W-:Y:S04]  /*3950*/  STL [R1+0x428], R4 ;  /* 0x0004280401007387 */ /* 0x000fe80000100800 */
[----:B------:R2:W-:Y:S01]  /*3960*/  STL [R1+0x424], R5 ;  /* 0x0004240501007387 */ /* 0x0005e20000100800 */
[----:B-1----:R-:W-:-:S03]  /*3970*/  IMAD.WIDE R2, R0, 0x2, R12 ;  /* 0x0000000200027825 */ /* 0x002fc600078e020c */
[----:B------:R1:W-:Y:S04]  /*3980*/  STL [R1+0x430], R6 ;  /* 0x0004300601007387 */ /* 0x0003e80000100800 */
[----:B------:R-:W-:Y:S01]  /*3990*/  STL [R1+0x42c], R7 ;  /* 0x00042c0701007387 */ /* 0x000fe20000100800 */
[----:B--2---:R-:W-:-:S03]  /*39a0*/  IMAD.WIDE R4, R0, 0x2, R10 ;  /* 0x0000000200047825 */ /* 0x004fc600078e020a */
[----:B------:R-:W-:Y:S01]  /*39b0*/  STL [R1+0x438], R2 ;  /* 0x0004380201007387 */ /* 0x000fe20000100800 */
[----:B-1----:R-:W-:-:S03]  /*39c0*/  IMAD R6, R27, 0x39, RZ ;  /* 0x000000391b067824 */ /* 0x002fc600078e02ff */
[----:B------:R1:W-:Y:S01]  /*39d0*/  STL [R1+0x434], R3 ;  /* 0x0004340301007387 */ /* 0x0003e20000100800 */
[----:B------:R-:W-:-:S03]  /*39e0*/  IMAD R0, R27, 0x38, RZ ;  /* 0x000000381b007824 */ /* 0x000fc600078e02ff */
[----:B------:R-:W-:Y:S01]  /*39f0*/  STL [R1+0x440], R4 ;  /* 0x0004400401007387 */ /* 0x000fe20000100800 */
[----:B-1----:R-:W-:-:S03]  /*3a00*/  IMAD.WIDE R2, R6, 0x2, R12 ;  /* 0x0000000206027825 */ /* 0x002fc600078e020c */
[----:B------:R1:W-:Y:S01]  /*3a10*/  STL [R1+0x43c], R5 ;  /* 0x00043c0501007387 */ /* 0x0003e20000100800 */
[----:B------:R-:W-:-:S03]  /*3a20*/  IMAD.WIDE R6, R6, 0x2, R10 ;  /* 0x0000000206067825 */ /* 0x000fc600078e020a */
[----:B------:R-:W-:Y:S04]  /*3a30*/  STL [R1+0x448], R2 ;  /* 0x0004480201007387 */ /* 0x000fe80000100800 */
[----:B------:R2:W-:Y:S04]  /*3a40*/  STL [R1+0x444], R3 ;  /* 0x0004440301007387 */ /* 0x0005e80000100800 */
[----:B------:R3:W-:Y:S01]  /*3a50*/  STL [R1+0x450], R6 ;  /* 0x0004500601007387 */ /* 0x0007e20000100800 */
[----:B-1----:R-:W-:-:S04]  /*3a60*/  IMAD.WIDE R4, R0, 0x2, R10 ;  /* 0x0000000200047825 */ /* 0x002fc800078e020a */
[----:B--2---:R-:W-:Y:S01]  /*3a70*/  IMAD.WIDE R2, R0, 0x2, R12 ;  /* 0x0000000200027825 */ /* 0x004fe200078e020c */
[----:B------:R-:W-:Y:S03]  /*3a80*/  STL [R1+0x44c], R7 ;  /* 0x00044c0701007387 */ /* 0x000fe60000100800 */
[C---:B---3--:R-:W-:Y:S01]  /*3a90*/  IMAD R6, R27.reuse, 0x37, RZ ;  /* 0x000000371b067824 */ /* 0x048fe200078e02ff */
[----:B------:R-:W-:Y:S04]  /*3aa0*/  STL [R1+0x458], R2 ;  /* 0x0004580201007387 */ /* 0x000fe80000100800 */
        /* <DEDUP_REMOVED lines=155> */
[----:B------:R-:W-:-:S03]  /*4460*/  IMAD.SHL.U32 R0, R27, 0x20, RZ ;  /* 0x000000201b007824 */ /* 0x000fc600078e00ff */
        /* <DEDUP_REMOVED lines=215> */
[----:B------:R2:W-:Y:S01]  /*51e0*/  STL [R1+0x7a4], R3 ;  /* 0x0007a40301007387 */ /* 0x0005e20000100800 */
[----:B-1----:R-:W-:-:S03]  /*51f0*/  IMAD.WIDE R4, R0, 0x2, R10 ;  /* 0x0000000200047825 */ /* 0x002fc600078e020a */
[----:B------:R-:W-:Y:S01]  /*5200*/  STL [R1+0x7b0], R6 ;  /* 0x0007b00601007387 */ /* 0x000fe20000100800 */
[----:B--2---:R-:W-:-:S03]  /*5210*/  IMAD.WIDE R2, R0, 0x2, R12 ;  /* 0x0000000200027825 */ /* 0x004fc600078e020c */
[----:B------:R1:W-:Y:S04]  /*5220*/  STL [R1+0x7ac], R7 ;  /* 0x0007ac0701007387 */ /* 0x0003e80000100800 */
[----:B------:R-:W-:Y:S04]  /*5230*/  STL [R1+0x7b8], R2 ;  /* 0x0007b80201007387 */ /* 0x000fe80000100800 */
[----:B------:R2:W-:Y:S01]  /*5240*/  STL [R1+0x7b4], R3 ;  /* 0x0007b40301007387 */ /* 0x0005e20000100800 */
[----:B-1----:R-:W-:-:S03]  /*5250*/  IMAD.WIDE R6, R27, 0x2, R12 ;  /* 0x000000021b067825 */ /* 0x002fc600078e020c */
[----:B------:R-:W-:Y:S04]  /*5260*/  STL [R1+0x7c0], R4 ;  /* 0x0007c00401007387 */ /* 0x000fe80000100800 */
[----:B------:R-:W-:Y:S01]  /*5270*/  STL [R1+0x7bc], R5 ;  /* 0x0007bc0501007387 */ /* 0x000fe20000100800 */
[----:B--2---:R-:W-:-:S03]  /*5280*/  IMAD.WIDE R2, R27, 0x2, R10 ;  /* 0x000000021b027825 */ /* 0x004fc600078e020a */
[----:B------:R-:W-:Y:S04]  /*5290*/  STL [R1+0x7c8], R6 ;  /* 0x0007c80601007387 */ /* 0x000fe80000100800 */
[----:B------:R-:W-:Y:S04]  /*52a0*/  STL [R1+0x7c4], R7 ;  /* 0x0007c40701007387 */ /* 0x000fe80000100800 */
[----:B------:R1:W-:Y:S04]  /*52b0*/  STL [R1+0x7d0], R2 ;  /* 0x0007d00201007387 */ /* 0x0003e80000100800 */
[----:B------:R2:W-:Y:S04]  /*52c0*/  STL [R1+0x7cc], R3 ;  /* 0x0007cc0301007387 */ /* 0x0005e80000100800 */
[----:B------:R-:W-:Y:S04]  /*52d0*/  STL [R1+0x3fc], RZ ;  /* 0x0003fcff01007387 */ /* 0x000fe80000100800 */
        /* <DEDUP_REMOVED lines=54> */
[----:B------:R-:W3:Y:S04]  /*5640*/  S2R R10, SR_TID.X ;  /* 0x00000000000a7919 */ /* 0x000ee80000002100 */
        /* <DEDUP_REMOVED lines=20> */
[----:B------:R-:W-:Y:S01]  /*5790*/  STL [R1+0x288], RZ ;  /* 0x000288ff01007387 */ /* 0x000fe20000100800 */
[----:B---3--:R-:W-:-:S03]  /*57a0*/  LOP3.LUT R10, R10, 0x7f, RZ, 0xc0, !PT ;  /* 0x0000007f0a0a7812 */ /* 0x008fc600078ec0ff */
[----:B------:R-:W-:Y:S04]  /*57b0*/  STL [R1+0x28c], RZ ;  /* 0x00028cff01007387 */ /* 0x000fe80000100800 */
[----:B------:R-:W-:Y:S04]  /*57c0*/  STL [R1+0x290], RZ ;  /* 0x000290ff01007387 */ /* 0x000fe80000100800 */
[----:B------:R-:W-:Y:S04]  /*57d0*/  STL [R1+0x294], RZ ;  /* 0x000294ff01007387 */ /* 0x000fe80000100800 */
[----:B------:R-:W-:Y:S04]  /*57e0*/  STL [R1+0x298], RZ ;  /* 0x000298ff01007387 */ /* 0x000fe80000100800 */
[----:B------:R-:W-:Y:S01]  /*57f0*/  STL [R1+0x29c], RZ ;  /* 0x00029cff01007387 */ /* 0x000fe20000100800 */
[----:B------:R-:W-:-:S03]  /*5800*/  IMAD.SHL.U32 R28, R10, 0x2, RZ ;  /* 0x000000020a1c7824 */ /* 0x000fc600078e00ff */
[----:B------:R-:W-:Y:S04]  /*5810*/  STL [R1+0x200], RZ ;  /* 0x000200ff01007387 */ /* 0x000fe80000100800 */
[----:B------:R-:W-:Y:S04]  /*5820*/  STL [R1+0x204], RZ ;  /* 0x000204ff01007387 */ /* 0x000fe80000100800 */
[----:B------:R-:W-:Y:S04]  /*5830*/  STL [R1+0x208], RZ ;  /* 0x000208ff01007387 */ /* 0x000fe80000100800 */
[----:B------:R-:W-:Y:S04]  /*5840*/  STL [R1+0x20c], RZ ;  /* 0x00020cff01007387 */ /* 0x000fe80000100800 */
[----:B------:R-:W3:Y:S04]  /*5850*/  LDL R10, [R1+0x380] ;  /* 0x00038000010a7983 */ /* 0x000ee80000100800 */
[----:B------:R-:W2:Y:S04]  /*5860*/  LDL.LU R11, [R1+0x48] ;  /* 0x00004800010b7983 */ /* 0x000ea80000300800 */
        /* <DEDUP_REMOVED lines=24> */
[----:B-1----:R-:W-:-:S03]  /*59f0*/  IMAD.SHL.U32 R2, R27, 0x40, RZ ;  /* 0x000000401b027824 */ /* 0x002fc600078e00ff */
[----:B------:R-:W-:Y:S02]  /*5a00*/  STL [R1+0x190], RZ ;  /* 0x000190ff01007387 */ /* 0x000fe40000100800 */
[----:B------:R-:W-:-:S04]  /*5a10*/  SHF.R.S32.HI R0, RZ, 0x1f, R2 ;  /* 0x0000001fff007819 */ /* 0x000fc80000011402 */
[----:B------:R-:W-:Y:S02]  /*5a20*/  SHF.L.U64.HI R0, R2, 0x1, R0 ;  /* 0x0000000102007819 */ /* 0x000fe40000010200 */
[C---:B------:R-:W-:Y:S02]  /*5a30*/  LOP3.LUT R2, R28.reuse, 0x30, RZ, 0x3c, !PT ;  /* 0x000000301c027812 */ /* 0x040fe400078e3cff */
[C---:B------:R-:W-:Y:S02]  /*5a40*/  LOP3.LUT R2, R28.reuse, 0x50, RZ, 0x3c, !PT ;  /* 0x000000501c027812 */ /* 0x040fe400078e3cff */
[C---:B------:R-:W-:Y:S02]  /*5a50*/  LOP3.LUT R2, R28.reuse, 0x70, RZ, 0x3c, !PT ;  /* 0x000000701c027812 */ /* 0x040fe400078e3cff */
[----:B------:R-:W-:Y:S01]  /*5a60*/  LOP3.LUT R4, R28, 0x10, RZ, 0x3c, !PT ;  /* 0x000000101c047812 */ /* 0x000fe200078e3cff */
[----:B------:R-:W-:Y:S02]  /*5a70*/  ULDC UR4, c[0x0][0x18c] ;  /* 0x0000630000047ab9 */ /* 0x000fe40000000800 */
[----:B------:R-:W-:-:S04]  /*5a80*/  USHF.L.U32 UR4, UR4, 0x6, URZ ;  /* 0x0000000604047899 */ /* 0x000fc8000800063f */
[----:B------:R-:W-:Y:S02]  /*5a90*/  USHF.R.S32.HI UR5, URZ, 0x1f, UR4 ;  /* 0x0000001f3f057899 */ /* 0x000fe40008011404 */
[----:B------:R-:W-:Y:S02]  /*5aa0*/  USHF.L.U32 UR8, UR4, 0x1, URZ ;  /* 0x0000000104087899 */ /* 0x000fe4000800063f */
[----:B------:R-:W-:Y:S01]  /*5ab0*/  USHF.L.U64.HI UR5, UR4, 0x1, UR5 ;  /* 0x0000000104057899 */ /* 0x000fe20008010205 */
[----:B--2---:R-:W-:Y:S01]  /*5ac0*/  SHF.R.S32.HI R3, RZ, 0x6, R11 ;  /* 0x00000006ff037819 */ /* 0x004fe2000001140b */
[----:B---3--:R-:W-:-:S04]  /*5ad0*/  IMAD.MOV.U32 R11, RZ, RZ, R10 ;  /* 0x000000ffff0b7224 */ /* 0x008fc800078e000a */
[----:B------:R1:W-:Y:S04]  /*5ae0*/  STL [R1+0x8fc], R3 ;  /* 0x0008fc0301007387 */ /* 0x0003e80000100800 */
[----:B------:R-:W-:Y:S04]  /*5af0*/  STL [R1+0x194], RZ ;  /* 0x000194ff01007387 */ /* 0x000fe80000100800 */
[----:B------:R-:W-:Y:S04]  /*5b00*/  STL [R1+0x198], RZ ;  /* 0x000198ff01007387 */ /* 0x000fe80000100800 */
[----:B------:R-:W-:Y:S04]  /*5b10*/  STL [R1+0x19c], RZ ;  /* 0x00019cff01007387 */ /* 0x000fe80000100800 */
[----:B------:R-:W2:Y:S04]  /*5b20*/  S2R R10, SR_TID.X ;  /* 0x00000000000a7919 */ /* 0x000ea80000002100 */
        /* <DEDUP_REMOVED lines=8> */
[----:B------:R-:W-:-:S03]  /*5bb0*/  LOP3.LUT R2, R11, 0x20, RZ, 0x3c, !PT ;  /* 0x000000200b027812 */ /* 0x000fc600078e3cff */
[----:B------:R-:W-:Y:S01]  /*5bc0*/  STL [R1+0x150], RZ ;  /* 0x000150ff01007387 */ /* 0x000fe20000100800 */
[----:B------:R-:W-:-:S03]  /*5bd0*/  LOP3.LUT R4, R11, 0x40, RZ, 0x3c, !PT ;  /* 0x000000400b047812 */ /* 0x000fc600078e3cff */
[----:B------:R-:W-:Y:S04]  /*5be0*/  STL [R1+0x154], RZ ;  /* 0x000154ff01007387 */ /* 0x000fe80000100800 */
[----:B------:R-:W-:Y:S04]  /*5bf0*/  STL [R1+0x158], RZ ;  /* 0x000158ff01007387 */ /* 0x000fe80000100800 */
[----:B------:R-:W-:Y:S04]  /*5c00*/  STL [R1+0x15c], RZ ;  /* 0x00015cff01007387 */ /* 0x000fe80000100800 */
[----:B------:R-:W-:Y:S04]  /*5c10*/  STL [R1+0x30], RZ ;  /* 0x000030ff01007387 */ /* 0x000fe80000100800 */
[----:B------:R-:W-:Y:S04]  /*5c20*/  STL [R1+0x34], RZ ;  /* 0x000034ff01007387 */ /* 0x000fe80000100800 */
[----:B------:R-:W-:Y:S04]  /*5c30*/  STL [R1+0x38], RZ ;  /* 0x000038ff01007387 */ /* 0x000fe80000100800 */
[----:B------:R-:W-:Y:S04]  /*5c40*/  STL [R1+0x3c], RZ ;  /* 0x00003cff01007387 */ /* 0x000fe80000100800 */
[----:B------:R3:W-:Y:S04]  /*5c50*/  STL [R1+0x928], R2 ;  /* 0x0009280201007387 */ /* 0x0007e80000100800 */
[----:B------:R0:W-:Y:S01]  /*5c60*/  STL [R1+0x924], R4 ;  /* 0x0009240401007387 */ /* 0x0001e20000100800 */
[C---:B--2---:R-:W-:Y:S01]  /*5c70*/  LOP3.LUT R27, R10.reuse, 0x7, RZ, 0xc0, !PT ;  /* 0x000000070a1b7812 */ /* 0x044fe200078ec0ff */
[----:B------:R-:W-:-:S04]  /*5c80*/  IMAD.SHL.U32 R10, R10, 0x2, RZ ;  /* 0x000000020a0a7824 */ /* 0x000fc800078e00ff */
[----:B------:R-:W-:Y:S01]  /*5c90*/  IMAD R27, R27, 0x90, RZ ;  /* 0x000000901b1b7824 */ /* 0x000fe200078e02ff */
[C---:B-1----:R-:W-:Y:S02]  /*5ca0*/  LOP3.LUT R3, R28.reuse, 0x20, RZ, 0x3c, !PT ;  /* 0x000000201c037812 */ /* 0x042fe400078e3cff */
[C---:B------:R-:W-:Y:S02]  /*5cb0*/  LOP3.LUT R3, R28.reuse, 0x40, RZ, 0x3c, !PT ;  /* 0x000000401c037812 */ /* 0x040fe400078e3cff */
[----:B------:R-:W-:Y:S02]  /*5cc0*/  LOP3.LUT R10, R27, 0x30, R10, 0x78, !PT ;  /* 0x000000301b0a7812 */ /* 0x000fe400078e780a */
[----:B------:R-:W-:Y:S02]  /*5cd0*/  LOP3.LUT R3, R28, 0x60, RZ, 0x3c, !PT ;  /* 0x000000601c037812 */ /* 0x000fe400078e3cff */
[----:B------:R-:W-:Y:S02]  /*5ce0*/  LOP3.LUT R3, R11, 0x60, RZ, 0x3c, !PT ;  /* 0x000000600b037812 */ /* 0x000fe400078e3cff */
[----:B0--3--:R-:W-:-:S02]  /*5cf0*/  LOP3.LUT R2, R10, 0x40, RZ, 0x3c, !PT ;  /* 0x000000400a027812 */ /* 0x009fc400078e3cff */
.L_x_3:
[----:B------:R0:W-:Y:S04]  /*5d00*/  STL [R1+0x147c], R21 ;  /* 0x00147c1501007387 */ /* 0x0001e80000100800 */
[----:B-----5:R-:W2:Y:S04]  /*5d10*/  LDL.64 R4, [R1+0x378] ;  /* 0x0003780001047983 */ /* 0x020ea80000100a00 */
[----:B0-----:R-:W3:Y:S04]  /*5d20*/  LDL R21, [R1+0x3fc] ;  /* 0x0003fc0001157983 */ /* 0x001ee80000100800 */
[----:B------:R-:W-:Y:S04]  /*5d30*/  STL [R1+0x1448], R18 ;  /* 0x0014481201007387 */ /* 0x000fe80000100800 */
[----:B------:R-:W-:Y:S04]  /*5d40*/  STL [R1+0x1450], R18 ;  /* 0x0014501201007387 */ /* 0x000fe80000100800 */
[----:B------:R-:W-:Y:S04]  /*5d50*/  STL [R1+0x1458], R18 ;  /* 0x0014581201007387 */ /* 0x000fe80000100800 */
[----:B------:R-:W-:Y:S04]  /*5d60*/  STL [R1+0x1460], R18 ;  /* 0x0014601201007387 */ /* 0x000fe80000100800 */
[----:B------:R-:W-:Y:S04]  /*5d70*/  STL [R1+0x1468], R18 ;  /* 0x0014681201007387 */ /* 0x000fe80000100800 */
[----:B------:R-:W-:Y:S04]  /*5d80*/  STL [R1+0x1470], R18 ;  /* 0x0014701201007387 */ /* 0x000fe80000100800 */
[----:B------:R0:W-:Y:S04]  /*5d90*/  STL [R1+0x1478], R18 ;  /* 0x0014781201007387 */ /* 0x0001e80000100800 */
[----:B------:R-:W-:Y:S04]  /*5da0*/  STL [R1+0x1444], R19 ;  /* 0x0014441301007387 */ /* 0x000fe80000100800 */
        /* <DEDUP_REMOVED lines=88> */
[----:B------:R-:W-:Y:S01]  /*6330*/  STL [R1+0x12c8], R28 ;  /* 0x0012c81c01007387 */ /* 0x000fe20000100800 */
[----:B------:R-:W-:-:S03]  /*6340*/  IMAD.MOV.U32 R2, RZ, RZ, -0x40 ;  /* 0xffffffc0ff027424 */ /* 0x000fc600078e00ff */
[----:B------:R-:W-:Y:S04]  /*6350*/  STL [R1+0x12cc], R28 ;  /* 0x0012cc1c01007387 */ /* 0x000fe80000100800 */
[----:B------:R-:W-:Y:S04]  /*6360*/  STL [R1+0x12d0], R28 ;  /* 0x0012d01c01007387 */ /* 0x000fe80000100800 */
[----:B------:R-:W-:Y:S04]  /*6370*/  STL [R1+0x12d4], R28 ;  /* 0x0012d41c01007387 */ /* 0x000fe80000100800 */
[----:B------:R-:W-:Y:S01]  /*6380*/  STL [R1+0x12d8], R28 ;  /* 0x0012d81c01007387 */ /* 0x000fe20000100800 */
[----:B---3--:R-:W-:-:S03]  /*6390*/  IMAD R2, R21, R2, c[0x0][0x180] ;  /* 0x0000600015027624 */ /* 0x008fc600078e0202 */
[----:B------:R-:W-:Y:S04]  /*63a0*/  STL [R1+0x12dc], R28 ;  /* 0x0012dc1c01007387 */ /* 0x000fe80000100800 */
[----:B------:R-:W-:Y:S04]  /*63b0*/  STL [R1+0x12e0], R28 ;  /* 0x0012e01c01007387 */ /* 0x000fe80000100800 */
[----:B------:R-:W-:Y:S04]  /*63c0*/  STL [R1+0x12e4], R28 ;  /* 0x0012e41c01007387 */ /* 0x000fe80000100800 */
[----:B------:R-:W-:Y:S04]  /*63d0*/  STL [R1+0x12e8], R28 ;  /* 0x0012e81c01007387 */ /* 0x000fe80000100800 */
[----:B------:R-:W-:Y:S01]  /*63e0*/  STL [R1+0x12ec], R28 ;  /* 0x0012ec1c01007387 */ /* 0x000fe20000100800 */
[----:B------:R-:W-:-:S03]  /*63f0*/  ISETP.GT.AND P0, PT, R2, RZ, PT ;  /* 0x000000ff0200720c */ /* 0x000fc60003f04270 */
[----:B------:R-:W-:Y:S04]  /*6400*/  STL [R1+0x12f0], R28 ;  /* 0x0012f01c01007387 */ /* 0x000fe80000100800 */
[----:B------:R-:W-:Y:S04]  /*6410*/  STL [R1+0x12f4], R28 ;  /* 0x0012f41c01007387 */ /* 0x000fe80000100800 */
[----:B------:R-:W-:Y:S04]  /*6420*/  STL [R1+0x12f8], R28 ;  /* 0x0012f81c01007387 */ /* 0x000fe80000100800 */
[----:B------:R-:W-:Y:S04]  /*6430*/  STL [R1+0x12c4], R27 ;  /* 0x0012c41b01007387 */ /* 0x000fe80000100800 */
[----:B------:R-:W-:Y:S04]  /*6440*/  STL [R1+0x12c0], R26 ;  /* 0x0012c01a01007387 */ /* 0x000fe80000100800 */
[----:B------:R-:W-:Y:S04]  /*6450*/  STL [R1+0x12bc], R25 ;  /* 0x0012bc1901007387 */ /* 0x000fe80000100800 */
[----:B------:R-:W-:Y:S01]  /*6460*/  STL [R1+0x12b8], R24 ;  /* 0x0012b81801007387 */ /* 0x000fe20000100800 */
[----:B------:R-:W-:-:S03]  /*6470*/  PRMT R20, RZ, 0x7610, R20 ;  /* 0x00007610ff147816 */ /* 0x000fc60000000014 */
[----:B------:R-:W-:Y:S04]  /*6480*/  STL [R1+0x12b4], R23 ;  /* 0x0012b41701007387 */ /* 0x000fe80000100800 */
[----:B------:R-:W-:Y:S04]  /*6490*/  STL [R1+0x12b0], R22 ;  /* 0x0012b01601007387 */ /* 0x000fe80000100800 */
[----:B-----5:R-:W-:Y:S04]  /*64a0*/  STL [R1+0x1240], R29 ;  /* 0x0012401d01007387 */ /* 0x020fe80000100800 */
[----:B------:R-:W-:Y:S04]  /*64b0*/  STL [R1+0xa48], R0 ;  /* 0x000a480001007387 */ /* 0x000fe80000100800 */
[----:B------:R-:W3:Y:S04]  /*64c0*/  LDL.LU R21, [R1+0x147c] ;  /* 0x00147c0001157983 */ /* 0x000ee80000300800 */
[----:B--2---:R1:W2:Y:S04]  /*64d0*/  @P0 LDG.E.U16 R20, [R4.64] ;  /* 0x0000000604140981 */ /* 0x0042a8000c1e1500 */
[----:B-1----:R-:W4:Y:S01]  /*64e0*/  LDL.64 R4, [R1+0x370] ;  /* 0x0003700001047983 */ /* 0x002f220000100a00 */
[----:B---3--:R-:W-:-:S06]  /*64f0*/  PRMT R21, RZ, 0x7610, R21 ;  /* 0x00007610ff157816 */ /* 0x008fcc0000000015 */
[----:B----4-:R1:W3:Y:S04]  /*6500*/  @P0 LDG.E.U16 R21, [R4.64] ;  /* 0x0000000604150981 */ /* 0x0102e8000c1e1500 */
[----:B-1----:R-:W4:Y:S04]  /*6510*/  LDL R4, [R1+0x7cc] ;  /* 0x0007cc0001047983 */ /* 0x002f280000100800 */
[----:B------:R-:W4:Y:S01]  /*6520*/  LDL R5, [R1+0x7d0] ;  /* 0x0007d00001057983 */ /* 0x000f220000100800 */
[----:B------:R-:W-:Y:S02]  /*6530*/  ISETP.GT.AND P1, PT, R2, 0x1, PT ;  /* 0x000000010200780c */ /* 0x000fe40003f24270 */
[----:B0-----:R-:W-:-:S11]  /*6540*/  PRMT R18, RZ, 0x7610, R18 ;  /* 0x00007610ff127816 */ /* 0x001fd60000000012 */
[----:B----4-:R-:W-:-:S04]  /*6550*/  @P1 LOP3.LUT R5, R5, R4, RZ, 0x3c, !PT ;  /* 0x0000000405051212 */ /* 0x010fc800078e3cff */
[----:B------:R-:W-:-:S04]  /*6560*/  @P1 LOP3.LUT R4, R5, R4, RZ, 0x3c, !PT ;  /* 0x0000000405041212 */ /* 0x000fc800078e3cff */
[----:B------:R-:W-:-:S05]  /*6570*/  @P1 LOP3.LUT R5, R5, R4, RZ, 0x3c, !PT ;  /* 0x0000000405051212 */ /* 0x000fca00078e3cff */
[----:B------:R-:W4:Y:S04]  /*6580*/  @P1 LDG.E.U16 R18, [R4.64] ;  /* 0x0000000604121981 */ /* 0x000f28000c1e1500 */
[----:B----4-:R0:W-:Y:S04]  /*6590*/  STL [R1+0x3cc], R18 ;  /* 0x0003cc1201007387 */ /* 0x0101e80000100800 */
[----:B0-----:R-:W4:Y:S04]  /*65a0*/  LDL.LU R18, [R1+0x1478] ;  /* 0x0014780001127983 */ /* 0x001f280000300800 */
[----:B------:R-:W2:Y:S04]  /*65b0*/  LDL R4, [R1+0x7c4] ;  /* 0x0007c40001047983 */ /* 0x000ea80000100800 */
[----:B------:R-:W2:Y:S01]  /*65c0*/  LDL R5, [R1+0x7c8] ;  /* 0x0007c80001057983 */ /* 0x000ea20000100800 */
[----:B------:R-:W-:-:S02]  /*65d0*/  PRMT R19, RZ, 0x7610, R19 ;  /* 0x00007610ff137816 */ /* 0x000fc40000000013 */
[----:B--2---:R-:W-:-:S04]  /*65e0*/  @P1 LOP3.LUT R5, R5, R4, RZ, 0x3c, !PT ;  /* 0x0000000405051212 */ /* 0x004fc800078e3cff */
[----:B------:R-:W-:-:S04]  /*65f0*/  @P1 LOP3.LUT R4, R5, R4, RZ, 0x3c, !PT ;  /* 0x0000000405041212 */ /* 0x000fc800078e3cff */
[----:B------:R-:W-:-:S05]  /*6600*/  @P1 LOP3.LUT R5, R5, R4, RZ, 0x3c, !PT ;  /* 0x0000000405051212 */ /* 0x000fca00078e3cff */
[----:B------:R-:W2:Y:S01]  /*6610*/  @P1 LDG.E.U16 R19, [R4.64] ;  /* 0x0000000604131981 */ /* 0x000ea2000c1e1500 */
[----:B------:R-:W-:-:S03]  /*6620*/  ISETP.GT.AND P2, PT, R2, 0x2, PT ;  /* 0x000000020200780c */ /* 0x000fc60003f44270 */
[----:B--2---:R0:W-:Y:S04]  /*6630*/  STL [R1+0x3d0], R19 ;  /* 0x0003d01301007387 */ /* 0x0041e80000100800 */
[----:B0-----:R-:W2:Y:S04]  /*6640*/  LDL.LU R19, [R1+0x1474] ;  /* 0x0014740001137983 */ /* 0x001ea80000300800 */
[----:B------:R-:W2:Y:S04]  /*6650*/  LDL R4, [R1+0x7bc] ;  /* 0x0007bc0001047983 */ /* 0x000ea80000100800 */
[----:B------:R-:W2:Y:S01]  /*6660*/  LDL R5, [R1+0x7c0] ;  /* 0x0007c00001057983 */ /* 0x000ea20000100800 */
[----:B----4-:R-:W-:-:S02]  /*6670*/  PRMT R18, RZ, 0x7610, R18 ;  /* 0x00007610ff127816 */ /* 0x010fc40000000012 */
[----:B--2---:R-:W-:-:S04]  /*6680*/  @P2 LOP3.LUT R5, R5, R4, RZ, 0x3c, !PT ;  /* 0x0000000405052212 */ /* 0x004fc800078e3cff */
[----:B------:R-:W-:-:S04]  /*6690*/  @P2 LOP3.LUT R4, R5, R4, RZ, 0x3c, !PT ;  /* 0x0000000405042212 */ /* 0x000fc800078e3cff */
[----:B------:R-:W-:-:S05]  /*66a0*/  @P2 LOP3.LUT R5, R5, R4, RZ, 0x3c, !PT ;  /* 0x0000000405052212 */ /* 0x000fca00078e3cff */
[----:B------:R-:W2:Y:S04]  /*66b0*/  @P2 LDG.E.U16 R18, [R4.64] ;  /* 0x0000000604122981 */ /* 0x000ea8000c1e1500 */
[----:B--2---:R0:W-:Y:S04]  /*66c0*/  STL [R1+0x3f8], R18 ;  /* 0x0003f81201007387 */ /* 0x0041e80000100800 */
[----:B0-----:R-:W2:Y:S04]  /*66d0*/  LDL.LU R18, [R1+0x1470] ;  /* 0x0014700001127983 */ /* 0x001ea80000300800 */
[----:B------:R-:W4:Y:S04]  /*66e0*/  LDL R4, [R1+0x7b4] ;  /* 0x0007b40001047983 */ /* 0x000f280000100800 */
[----:B------:R-:W4:Y:S01]  /*66f0*/  LDL R5, [R1+0x7b8] ;  /* 0x0007b80001057983 */ /* 0x000f220000100800 */
[----:B------:R-:W-:-:S02]  /*6700*/  PRMT R19, RZ, 0x7610, R19 ;  /* 0x00007610ff137816 */ /* 0x000fc40000000013 */
[----:B----4-:R-:W-:-:S04]  /*6710*/  @P2 LOP3.LUT R5, R5, R4, RZ, 0x3c, !PT ;  /* 0x0000000405052212 */ /* 0x010fc800078e3cff */
[----:B------:R-:W-:-:S04]  /*6720*/  @P2 LOP3.LUT R4, R5, R4, RZ, 0x3c, !PT ;  /* 0x0000000405042212 */ /* 0x000fc800078e3cff */
[----:B------:R-:W-:-:S05]  /*6730*/  @P2 LOP3.LUT R5, R5, R4, RZ, 0x3c, !PT ;  /* 0x0000000405052212 */ /* 0x000fca00078e3cff */
[----:B------:R-:W4:Y:S01]  /*6740*/  @P2 LDG.E.U16 R19, [R4.64] ;  /* 0x0000000604132981 */ /* 0x000f22000c1e1500 */
[----:B------:R-:W-:-:S03]  /*6750*/  ISETP.GT.AND P0, PT, R2, 0x3, PT ;  /* 0x000000030200780c */ /* 0x000fc60003f04270 */
[----:B----4-:R0:W-:Y:S04]  /*6760*/  STL [R1+0x3f4], R19 ;  /* 0x0003f41301007387 */ /* 0x0101e80000100800 */
[----:B0-----:R-:W4:Y:S04]  /*6770*/  LDL.LU R19, [R1+0x146c] ;  /* 0x00146c0001137983 */ /* 0x001f280000300800 */
[----:B------:R-:W3:Y:S04]  /*6780*/  LDL R4, [R1+0x7ac] ;  /* 0x0007ac0001047983 */ /* 0x000ee80000100800 */
[----:B------:R-:W3:Y:S01]  /*6790*/  LDL R5, [R1+0x7b0] ;  /* 0x0007b00001057983 */ /* 0x000ee20000100800 */
[----:B--2---:R-:W-:-:S02]  /*67a0*/  PRMT R18, RZ, 0x7610, R18 ;  /* 0x00007610ff127816 */ /* 0x004fc40000000012 */
[----:B---3--:R-:W-:-:S04]  /*67b0*/  @P0 LOP3.LUT R5, R5, R4, RZ, 0x3c, !PT ;  /* 0x0000000405050212 */ /* 0x008fc800078e3cff */
[----:B------:R-:W-:-:S04]  /*67c0*/  @P0 LOP3.LUT R4, R5, R4, RZ, 0x3c, !PT ;  /* 0x0000000405040212 */ /* 0x000fc800078e3cff */
[----:B------:R-:W-:-:S05]  /*67d0*/  @P0 LOP3.LUT R5, R5, R4, RZ, 0x3c, !PT ;  /* 0x0000000405050212 */ /* 0x000fca00078e3cff */
[----:B------:R-:W2:Y:S04]  /*67e0*/  @P0 LDG.E.U16 R18, [R4.64] ;  /* 0x0000000604120981 */ /* 0x000ea8000c1e1500 */
[----:B--2---:R0:W-:Y:S04]  /*67f0*/  STL [R1+0x3f0], R18 ;  /* 0x0003f01201007387 */ /* 0x0041e80000100800 */
[----:B0-----:R-:W2:Y:S04]  /*6800*/  LDL.LU R18, [R1+0x1468] ;  /* 0x0014680001127983 */ /* 0x001ea80000300800 */
[----:B------:R-:W3:Y:S04]  /*6810*/  LDL R4, [R1+0x7a4] ;  /* 0x0007a40001047983 */ /* 0x000ee80000100800 */
[----:B------:R-:W3:Y:S01]  /*6820*/  LDL R5, [R1+0x7a8] ;  /* 0x0007a80001057983 */ /* 0x000ee20000100800 */
[----:B----4-:R-:W-:-:S02]  /*6830*/  PRMT R19, RZ, 0x7610, R19 ;  /* 0x00007610ff137816 */ /* 0x010fc40000000013 */
[----:B---3--:R-:W-:-:S04]  /*6840*/  @P0 LOP3.LUT R5, R5, R4, RZ, 0x3c, !PT ;  /* 0x0000000405050212 */ /* 0x008fc800078e3cff */
[----:B------:R-:W-:-:S04]  /*6850*/  @P0 LOP3.LUT R4, R5, R4, RZ, 0x3c, !PT ;  /* 0x0000000405040212 */ /* 0x000fc800078e3cff */
[----:B------:R-:W-:-:S05]  /*6860*/  @P0 LOP3.LUT R5, R5, R4, RZ, 0x3c, !PT ;  /* 0x0000000405050212 */ /* 0x000fca00078e3cff */
[----:B------:R-:W3:Y:S01]  /*6870*/  @P0 LDG.E.U16 R19, [R4.64] ;  /* 0x0000000604130981 */ /* 0x000ee2000c1e1500 */
[----:B------:R-:W-:-:S03]  /*6880*/  ISETP.GT.AND P1, PT, R2, 0x4, PT ;  /* 0x000000040200780c */ /* 0x000fc60003f24270 */
[----:B---3--:R0:W-:Y:S04]  /*6890*/  STL [R1+0x3ec], R19 ;  /* 0x0003ec1301007387 */ /* 0x0081e80000100800 */
[----:B0-----:R-:W3:Y:S04]  /*68a0*/  LDL.LU R19, [R1+0x1464] ;  /* 0x0014640001137983 */ /* 0x001ee80000300800 */
[----:B------:R-:W4:Y:S04]  /*68b0*/  LDL R4, [R1+0x79c] ;  /* 0x00079c0001047983 */ /* 0x000f280000100800 */
[----:B------:R-:W4:Y:S01]  /*68c0*/  LDL R5, [R1+0x7a0] ;  /* 0x0007a00001057983 */ /* 0x000f220000100800 */
[----:B--2---:R-:W-:-:S02]  /*68d0*/  PRMT R18, RZ, 0x7610, R18 ;  /* 0x00007610ff127816 */ /* 0x004fc40000000012 */
[----:B----4-:R-:W-:-:S04]  /*68e0*/  @P1 LOP3.LUT R5, R5, R4, RZ, 0x3c, !PT ;  /* 0x0000000405051212 */ /* 0x010fc800078e3cff */
[----:B------:R-:W-:-:S04]  /*68f0*/  @P1 LOP3.LUT R4, R5, R4, RZ, 0x3c, !PT ;  /* 0x0000000405041212 */ /* 0x000fc800078e3cff */
[----:B------:R-:W-:-:S05]  /*6900*/  @P1 LOP3.LUT R5, R5, R4, RZ, 0x3c, !PT ;  /* 0x0000000405051212 */ /* 0x000fca00078e3cff */
[----:B------:R-:W2:Y:S04]  /*6910*/  @P1 LDG.E.U16 R18, [R4.64] ;  /* 0x0000000604121981 */ /* 0x000ea8000c1e1500 */
[----:B--2---:R0:W-:Y:S04]  /*6920*/  STL [R1+0x3e8], R18 ;  /* 0x0003e81201007387 */ /* 0x0041e80000100800 */
[----:B0-----:R-:W2:Y:S04]  /*6930*/  LDL.LU R18, [R1+0x1460] ;  /* 0x0014600001127983 */ /* 0x001ea80000300800 */
[----:B------:R-:W4:Y:S04]  /*6940*/  LDL R4, [R1+0x794] ;  /* 0x0007940001047983 */ /* 0x000f280000100800 */
[----:B------:R-:W4:Y:S01]  /*6950*/  LDL R5, [R1+0x798] ;  /* 0x0007980001057983 */ /* 0x000f220000100800 */
[----:B---3--:R-:W-:-:S02]  /*6960*/  PRMT R19, RZ, 0x7610, R19 ;  /* 0x00007610ff137816 */ /* 0x008fc40000000013 */
[----:B----4-:R-:W-:-:S04]  /*6970*/  @P1 LOP3.LUT R5, R5, R4, RZ, 0x3c, !PT ;  /* 0x0000000405051212 */ /* 0x010fc800078e3cff */
        /* <DEDUP_REMOVED lines=69> */
[----:B------:R0:W2:Y:S04]  /*6dd0*/  @P2 LDG.E.U16 R18, [R4.64] ;  /* 0x0000000604122981 */ /* 0x0000a8000c1e1500 */
[----:B0-----:R-:W4:Y:S04]  /*6de0*/  LDL R4, [R1+0x754] ;  /* 0x0007540001047983 */ /* 0x001f280000100800 */
[----:B------:R-:W4:Y:S01]  /*6df0*/  LDL R5, [R1+0x758] ;  /* 0x0007580001057983 */ /* 0x000f220000100800 */
[----:B---3--:R-:W-:Y:S02]  /*6e00*/  PRMT R19, RZ, 0x7610, R19 ;  /* 0x00007610ff137816 */ /* 0x008fe40000000013 */
[----:B----4-:R-:W-:-:S04]  /*6e10*/  @P2 LOP3.LUT R5, R5, R4, RZ, 0x3c, !PT ;  /* 0x0000000405052212 */ /* 0x010fc800078e3cff */
[----:B------:R-:W-:-:S04]  /*6e20*/  @P2 LOP3.LUT R4, R5, R4, RZ, 0x3c, !PT ;  /* 0x0000000405042212 */ /* 0x000fc800078e3cff */
[----:B------:R-:W-:-:S05]  /*6e30*/  @P2 LOP3.LUT R5, R5, R4, RZ, 0x3c, !PT ;  /* 0x0000000405052212 */ /* 0x000fca00078e3cff */
[----:B------:R0:W3:Y:S04]  /*6e40*/  @P2 LDG.E.U16 R19, [R4.64] ;  /* 0x0000000604132981 */ /* 0x0000e8000c1e1500 */
[----:B0-----:R-:W4:Y:S04]  /*6e50*/  LDL R4, [R1+0x74c] ;  /* 0x00074c0001047983 */ /* 0x001f280000100800 */
[----:B------:R-:W4:Y:S01]  /*6e60*/  LDL R5, [R1+0x750] ;  /* 0x0007500001057983 */ /* 0x000f220000100800 */
[----:B------:R-:W-:Y:S02]  /*6e70*/  ISETP.GT.AND P0, PT, R2, 0x9, PT ;  /* 0x000000090200780c */ /* 0x000fe40003f04270 */
[----:B------:R-:W-:-:S11]  /*6e80*/  PRMT R16, RZ, 0x7610, R16 ;  /* 0x00007610ff107816 */ /* 0x000fd60000000010 */
        /* <DEDUP_REMOVED lines=748> */
[----:B----4-:R-:W-:-:S02]  /*9d50*/  PRMT R6, RZ, 0x7610, R6 ;  /* 0x00007610ff067816 */ /* 0x010fc40000000006 */
[----:B--2---:R-:W-:-:S04]  /*9d60*/  @P1 LOP3.LUT R5, R5, R4, RZ, 0x3c, !PT ;  /* 0x0000000405051212 */ /* 0x004fc800078e3cff */
[----:B------:R-:W-:-:S04]  /*9d70*/  @P1 LOP3.LUT R4, R5, R4, RZ, 0x3c, !PT ;  /* 0x0000000405041212 */ /* 0x000fc800078e3cff */
[----:B------:R-:W-:-:S05]  /*9d80*/  @P1 LOP3.LUT R5, R5, R4, RZ, 0x3c, !PT ;  /* 0x0000000405051212 */ /* 0x000fca00078e3cff */
[----:B------:R-:W2:Y:S01]  /*9d90*/  @P1 LDG.E.U16 R6, [R4.64] ;  /* 0x0000000604061981 */ /* 0x000ea2000c1e1500 */
[----:B------:R-:W-:-:S03]  /*9da0*/  ISETP.GT.AND P0, PT, R2, 0x32, PT ;  /* 0x000000320200780c */ /* 0x000fc60003f04270 */
[----:B--2---:R0:W-:Y:S04]  /*9db0*/  STL [R1+0x98], R6 ;  /* 0x0000980601007387 */ /* 0x0041e80000100800 */
[----:B0-----:R-:W2:Y:S04]  /*9dc0*/  LDL.LU R6, [R1+0x1324] ;  /* 0x0013240001067983 */ /* 0x001ea80000300800 */
        /* <DEDUP_REMOVED lines=63> */
[----:B------:R0:W2:Y:S04]  /*a1c0*/  @P1 LDG.E.U16 R6, [R4.64] ;  /* 0x0000000604061981 */ /* 0x0000a8000c1e1500 */
[----:B0-----:R-:W3:Y:S04]  /*a1d0*/  LDL R4, [R1+0x454] ;  /* 0x0004540001047983 */ /* 0x001ee80000100800 */
[----:B------:R-:W3:Y:S01]  /*a1e0*/  LDL R5, [R1+0x458] ;  /* 0x0004580001057983 */ /* 0x000ee20000100800 */
[----:B----4-:R-:W-:Y:S02]  /*a1f0*/  PRMT R7, RZ, 0x7610, R7 ;  /* 0x00007610ff077816 */ /* 0x010fe40000000007 */
[----:B---3--:R-:W-:-:S04]  /*a200*/  @P1 LOP3.LUT R5, R5, R4, RZ, 0x3c, !PT ;  /* 0x0000000405051212 */ /* 0x008fc800078e3cff */
        /* <DEDUP_REMOVED lines=51> */
[----:B------:R-:W-:Y:S02]  /*a540*/  PRMT R28, RZ, 0x7610, R28 ;  /* 0x00007610ff1c7816 */ /* 0x000fe4000000001c */
[----:B----4-:R-:W-:-:S04]  /*a550*/  @P0 LOP3.LUT R5, R5, R4, RZ, 0x3c, !PT ;  /* 0x0000000405050212 */ /* 0x010fc800078e3cff */
[----:B------:R-:W-:-:S04]  /*a560*/  @P0 LOP3.LUT R4, R5, R4, RZ, 0x3c, !PT ;  /* 0x0000000405040212 */ /* 0x000fc800078e3cff */
[----:B------:R-:W-:-:S05]  /*a570*/  @P0 LOP3.LUT R5, R5, R4, RZ, 0x3c, !PT ;  /* 0x0000000405050212 */ /* 0x000fca00078e3cff */
[----:B------:R-:W4:Y:S04]  /*a580*/  @P0 LDG.E.U16 R28, [R4.64] ;  /* 0x00000006041c0981 */ /* 0x000f28000c1e1500 */
[----:B--2---:R0:W-:Y:S04]  /*a590*/  STL [R1+0x6c], R3 ;  /* 0x00006c0301007387 */ /* 0x0041e80000100800 */
[----:B0-----:R-:W2:Y:S04]  /*a5a0*/  LDL R3, [R1+0x438] ;  /* 0x0004380001037983 */ /* 0x001ea80000100800 */
[----:B----4-:R0:W-:Y:S04]  /*a5b0*/  STL [R1+0x68], R28 ;  /* 0x0000681c01007387 */ /* 0x0101e80000100800 */
[----:B0-----:R-:W4:Y:S04]  /*a5c0*/  LDL.LU R28, [R1+0x12f8] ;  /* 0x0012f800011c7983 */ /* 0x001f280000300800 */
[----:B------:R-:W2:Y:S04]  /*a5d0*/  LDL R4, [R1+0x44c] ;  /* 0x00044c0001047983 */ /* 0x000ea80000100800 */
[----:B------:R-:W2:Y:S01]  /*a5e0*/  LDL R5, [R1+0x450] ;  /* 0x0004500001057983 */ /* 0x000ea20000100800 */
[----:B------:R-:W-:-:S02]  /*a5f0*/  ISETP.GT.AND P1, PT, R2, 0x39, PT ;  /* 0x000000390200780c */ /* 0x000fc40003f24270 */
[----:B----4-:R-:W-:-:S11]  /*a600*/  PRMT R28, RZ, 0x7610, R28 ;  /* 0x00007610ff1c7816 */ /* 0x010fd6000000001c */
        /* <DEDUP_REMOVED lines=25> */
[----:B------:R-:W4:Y:S01]  /*a7a0*/  LDL R5, [R1+0x434] ;  /* 0x0004340001057983 */ /* 0x000f220000100800 */
[----:B------:R-:W-:-:S03]  /*a7b0*/  @P0 IMAD.MOV.U32 R4, RZ, RZ, R3 ;  /* 0x000000ffff040224 */ /* 0x000fc600078e0003 */
[----:B------:R-:W3:Y:S01]  /*a7c0*/  LDL R3, [R1+0x7e4] ;  /* 0x0007e40001037983 */ /* 0x000ee20000100800 */
[----:B--2---:R-:W-:-:S06]  /*a7d0*/  PRMT R28, RZ, 0x7610, R28 ;  /* 0x00007610ff1c7816 */ /* 0x004fcc000000001c */
[----:B----4-:R-:W2:Y:S01]  /*a7e0*/  @P0 LDG.E.U16 R28, [R4.64] ;  /* 0x00000006041c0981 */ /* 0x010ea2000c1e1500 */
        /* <DEDUP_REMOVED lines=41> */
[----:B------:R-:W4:Y:S02]  /*aa80*/  LDL R5, [R1+0x7d8] ;  /* 0x0007d80001057983 */ /* 0x000f240000100800 */
[----:B---3--:R-:W-:-:S02]  /*aa90*/  @P1 IMAD.MOV.U32 R4, RZ, RZ, R3 ;  /* 0x000000ffff041224 */ /* 0x008fc400078e0003 */
[----:B------:R-:W3:Y:S01]  /*aaa0*/  LDL R3, [R1+0x7fc] ;  /* 0x0007fc0001037983 */ /* 0x000ee20000100800 */
[----:B--2---:R-:W-:-:S06]  /*aab0*/  PRMT R28, RZ, 0x7610, R28 ;  /* 0x00007610ff1c7816 */ /* 0x004fcc000000001c */
[----:B----4-:R-:W2:Y:S04]  /*aac0*/  @P1 LDG.E.U16 R28, [R4.64] ;  /* 0x00000006041c1981 */ /* 0x010ea8000c1e1500 */
        /* <DEDUP_REMOVED lines=18> */
[----:B------:R-:W4:Y:S04]  /*abf0*/  @P0 LDG.E.U16 R0, [R4.64] ;  /* 0x0000000604000981 */ /* 0x000f28000c1e1500 */
[----:B----4-:R0:W-:Y:S04]  /*ac00*/  STL [R1+0x2c], R0 ;  /* 0x00002c0001007387 */ /* 0x0101e80000100800 */
[----:B------:R-:W4:Y:S04]  /*ac10*/  LDL R4, [R1+0x7f0] ;  /* 0x0007f00001047983 */ /* 0x000f280000100800 */
[----:B------:R-:W4:Y:S01]  /*ac20*/  LDL R5, [R1+0x7f8] ;  /* 0x0007f80001057983 */ /* 0x000f220000100800 */
[----:B--2---:R-:W-:-:S03]  /*ac30*/  PRMT R28, RZ, 0x7610, R28 ;  /* 0x00007610ff1c7816 */ /* 0x004fc6000000001c */
[----:B0-----:R-:W0:Y:S01]  /*ac40*/  S2R R0, SR_TID.X ;  /* 0x0000000000007919 */ /* 0x001e220000002100 */
[----:B----4-:R-:W-:-:S04]  /*ac50*/  @P0 LOP3.LUT R5, R5, R4, RZ, 0x3c, !PT ;  /* 0x0000000405050212 */ /* 0x010fc800078e3cff */
[----:B------:R-:W-:-:S04]  /*ac60*/  @P0 LOP3.LUT R4, R5, R4, RZ, 0x3c, !PT ;  /* 0x0000000405040212 */ /* 0x000fc800078e3cff */
[----:B------:R-:W-:-:S05]  /*ac70*/  @P0 LOP3.LUT R5, R5, R4, RZ, 0x3c, !PT ;  /* 0x0000000405050212 */ /* 0x000fca00078e3cff */
[----:B------:R-:W2:Y:S01]  /*ac80*/  @P0 LDG.E.U16 R28, [R4.64] ;  /* 0x00000006041c0981 */ /* 0x000ea2000c1e1500 */
[----:B0-----:R-:W-:Y:S02]  /*ac90*/  LOP3.LUT R0, R0, 0x3f, RZ, 0xc0, !PT ;  /* 0x0000003f00007812 */ /* 0x001fe400078ec0ff */
[----:B------:R-:W-:Y:S02]  /*aca0*/  ISETP.GT.AND P1, PT, R2, 0x3f, PT ;  /* 0x0000003f0200780c */ /* 0x000fe40003f24270 */
[----:B------:R-:W-:Y:S01]  /*acb0*/  ISETP.GE.AND P0, PT, R0, R2, PT ;  /* 0x000000020000720c */ /* 0x000fe20003f06270 */
[----:B--2---:R0:W-:Y:S04]  /*acc0*/  STL [R1+0x28], R28 ;  /* 0x0000281c01007387 */ /* 0x0041e80000100800 */
[----:B0-----:R-:W2:Y:S04]  /*acd0*/  LDL.LU R28, [R1+0x12cc] ;  /* 0x0012cc00011c7983 */ /* 0x001ea80000300800 */
[----:B------:R-:W3:Y:S02]  /*ace0*/  LDL R2, [R1+0x7ec] ;  /* 0x0007ec0001027983 */ /* 0x000ee40000100800 */
[----:B---3--:R-:W-:-:S04]  /*acf0*/  @P1 LOP3.LUT R3, R3, R2, RZ, 0x3c, !PT ;  /* 0x0000000203031212 */ /* 0x008fc800078e3cff */
[C---:B------:R-:W-:Y:S02]  /*ad00*/  @P1 LOP3.LUT R2, R3.reuse, R2, RZ, 0x3c, !PT ;  /* 0x0000000203021212 */ /* 0x040fe400078e3cff */
[----:B--2---:R-:W-:Y:S02]  /*ad10*/  PRMT R28, RZ, 0x7610, R28 ;  /* 0x00007610ff1c7816 */ /* 0x004fe4000000001c */
[----:B------:R-:W-:-:S05]  /*ad20*/  @P1 LOP3.LUT R3, R3, R2, RZ, 0x3c, !PT ;  /* 0x0000000203031212 */ /* 0x000fca00078e3cff */
[----:B------:R-:W2:Y:S04]  /*ad30*/  @P1 LDG.E.U16 R28, [R2.64] ;  /* 0x00000006021c1981 */ /* 0x000ea8000c1e1500 */
[----:B------:R-:W-:Y:S04]  /*ad40*/  STL [R1+0x1244], R0 ;  /* 0x0012440001007387 */ /* 0x000fe80000100800 */
[----:B--2---:R0:W-:Y:S04]  /*ad50*/  STL [R1+0x24], R28 ;  /* 0x0000241c01007387 */ /* 0x0041e80000100800 */
[----:B0-----:R-:W2:Y:S04]  /*ad60*/  LDL.LU R28, [R1+0x12c8] ;  /* 0x0012c800011c7983 */ /* 0x001ea80000300800 */
[----:B------:R-:W3:Y:S04]  /*ad70*/  LDL R2, [R1+0x410] ;  /* 0x0004100001027983 */ /* 0x000ee80000100800 */
[----:B------:R-:W3:Y:S01]  /*ad80*/  LDL R3, [R1+0x414] ;  /* 0x0004140001037983 */ /* 0x000ee20000100800 */
[----:B------:R-:W-:-:S02]  /*ad90*/  PRMT R27, RZ, 0x7610, R27 ;  /* 0x00007610ff1b7816 */ /* 0x000fc4000000001b */
[----:B---3--:R-:W-:-:S04]  /*ada0*/  @P1 LOP3.LUT R3, R3, R2, RZ, 0x3c, !PT ;  /* 0x0000000203031212 */ /* 0x008fc800078e3cff */
[----:B------:R-:W-:-:S04]  /*adb0*/  @P1 LOP3.LUT R2, R3, R2, RZ, 0x3c, !PT ;  /* 0x0000000203021212 */ /* 0x000fc800078e3cff */
[----:B------:R-:W-:-:S05]  /*adc0*/  @P1 LOP3.LUT R3, R3, R2, RZ, 0x3c, !PT ;  /* 0x0000000203031212 */ /* 0x000fca00078e3cff */
[----:B------:R-:W3:Y:S01]  /*add0*/  @P1 LDG.E.U16 R27, [R2.64] ;  /* 0x00000006021b1981 */ /* 0x000ee2000c1e1500 */
[----:B------:R-:W-:-:S03]  /*ade0*/  PRMT R26, RZ, 0x7610, R26 ;  /* 0x00007610ff1a7816 */ /* 0x000fc6000000001a */
[----:B------:R-:W-:Y:S06]  /*adf0*/  BAR.SYNC.DEFER_BLOCKING 0x0 ;  /* 0x0000000000007b1d */ /* 0x000fec0000010000 */
[----:B---3--:R0:W-:Y:S04]  /*ae00*/  STL [R1+0x20], R27 ;  /* 0x0000201b01007387 */ /* 0x0081e80000100800 */
[----:B0-----:R-:W3:Y:S04]  /*ae10*/  LDL.LU R27, [R1+0x12c4] ;  /* 0x0012c400011b7983 */ /* 0x001ee80000300800 */
[----:B------:R-:W4:Y:S04]  /*ae20*/  LDL R2, [R1+0x40c] ;  /* 0x00040c0001027983 */ /* 0x000f280000100800 */
[----:B------:R-:W4:Y:S02]  /*ae30*/  LDL R3, [R1+0x814] ;  /* 0x0008140001037983 */ /* 0x000f240000100800 */
[----:B----4-:R-:W-:-:S04]  /*ae40*/  @!P0 LOP3.LUT R3, R3, R2, RZ, 0x3c, !PT ;  /* 0x0000000203038212 */ /* 0x010fc800078e3cff */
[----:B------:R-:W-:-:S04]  /*ae50*/  @!P0 LOP3.LUT R2, R3, R2, RZ, 0x3c, !PT ;  /* 0x0000000203028212 */ /* 0x000fc800078e3cff */
[----:B------:R-:W-:-:S05]  /*ae60*/  @!P0 LOP3.LUT R3, R3, R2, RZ, 0x3c, !PT ;  /* 0x0000000203038212 */ /* 0x000fca00078e3cff */
[----:B------:R-:W4:Y:S04]  /*ae70*/  @!P0 LDG.E.U16 R26, [R2.64] ;  /* 0x00000006021a8981 */ /* 0x000f28000c1e1500 */
[----:B----4-:R0:W-:Y:S04]  /*ae80*/  STL [R1+0x1c], R26 ;  /* 0x00001c1a01007387 */ /* 0x0101e80000100800 */
[----:B0-----:R-:W4:Y:S04]  /*ae90*/  LDL.LU R26, [R1+0x12c0] ;  /* 0x0012c000011a7983 */ /* 0x001f280000300800 */
[----:B------:R-:W2:Y:S04]  /*aea0*/  LDL R2, [R1+0x810] ;  /* 0x0008100001027983 */ /* 0x000ea80000100800 */
[----:B------:R-:W2:Y:S01]  /*aeb0*/  LDL R3, [R1+0x8d4] ;  /* 0x0008d40001037983 */ /* 0x000ea20000100800 */
[----:B------:R-:W-:-:S02]  /*aec0*/  PRMT R25, RZ, 0x7610, R25 ;  /* 0x00007610ff197816 */ /* 0x000fc40000000019 */
[----:B--2---:R-:W-:-:S04]  /*aed0*/  @!P0 LOP3.LUT R3, R3, R2, RZ, 0x3c, !PT ;  /* 0x0000000203038212 */ /* 0x004fc800078e3cff */
[----:B------:R-:W-:-:S04]  /*aee0*/  @!P0 LOP3.LUT R2, R3, R2, RZ, 0x3c, !PT ;  /* 0x0000000203028212 */ /* 0x000fc800078e3cff */
[----:B------:R-:W-:-:S05]  /*aef0*/  @!P0 LOP3.LUT R3, R3, R2, RZ, 0x3c, !PT ;  /* 0x0000000203038212 */ /* 0x000fca00078e3cff */
[----:B------:R-:W2:Y:S04]  /*af00*/  @!P0 LDG.E.U16 R25, [R2.64] ;  /* 0x0000000602198981 */ /* 0x000ea8000c1e1500 */
[----:B--2---:R0:W-:Y:S04]  /*af10*/  STL [R1+0x18], R25 ;  /* 0x0000181901007387 */ /* 0x0041e80000100800 */
[----:B0-----:R-:W2:Y:S04]  /*af20*/  LDL.LU R25, [R1+0x12bc] ;  /* 0x0012bc0001197983 */ /* 0x001ea80000300800 */
        /* <DEDUP_REMOVED lines=33> */
[----:B------:R0:W2:Y:S04]  /*b140*/  @!P0 LDG.E.U16 R0, [R2.64] ;  /* 0x0000000602008981 */ /* 0x0000a8000c1e1500 */
[----:B0-----:R-:W2:Y:S04]  /*b150*/  LDL R2, [R1+0x8bc] ;  /* 0x0008bc0001027983 */ /* 0x001ea80000100800 */
[----:B------:R-:W2:Y:S01]  /*b160*/  LDL R3, [R1+0x8c0] ;  /* 0x0008c00001037983 */ /* 0x000ea20000100800 */
[----:B------:R-:W-:Y:S02]  /*b170*/  PRMT R28, RZ, 0x7610, R28 ;  /* 0x00007610ff1c7816 */ /* 0x000fe4000000001c */
[----:B--2---:R-:W-:-:S04]  /*b180*/  @!P0 LOP3.LUT R3, R3, R2, RZ, 0x3c, !PT ;  /* 0x0000000203038212 */ /* 0x004fc800078e3cff */
[----:B------:R-:W-:-:S04]  /*b190*/  @!P0 LOP3.LUT R2, R3, R2, RZ, 0x3c, !PT ;  /* 0x0000000203028212 */ /* 0x000fc800078e3cff */
[----:B------:R-:W-:-:S05]  /*b1a0*/  @!P0 LOP3.LUT R3, R3, R2, RZ, 0x3c, !PT ;  /* 0x0000000203038212 */ /* 0x000fca00078e3cff */
[----:B------:R-:W2:Y:S04]  /*b1b0*/  @!P0 LDG.E.U16 R28, [R2.64] ;  /* 0x00000006021c8981 */ /* 0x000ea8000c1e1500 */
[----:B------:R0:W-:Y:S04]  /*b1c0*/  STL [R1+0x1248], R0 ;  /* 0x0012480001007387 */ /* 0x0001e80000100800 */
[----:B0-----:R-:W3:Y:S04]  /*b1d0*/  LDL R0, [R1+0x8b8] ;  /* 0x0008b80001007983 */ /* 0x001ee80000100800 */
[----:B--2---:R-:W-:Y:S04]  /*b1e0*/  STL [R1+0x4], R28 ;  /* 0x0000041c01007387 */ /* 0x004fe80000100800 */
[----:B------:R-:W2:Y:S01]  /*b1f0*/  LDL R3, [R1+0x8b4] ;  /* 0x0008b40001037983 */ /* 0x000ea20000100800 */
[----:B------:R-:W-:Y:S01]  /*b200*/  PRMT R29, RZ, 0x7610, R29 ;  /* 0x00007610ff1d7816 */ /* 0x000fe2000000001d */
[----:B---3--:R-:W-:Y:S01]  /*b210*/  @!P0 IMAD.MOV.U32 R2, RZ, RZ, R0 ;  /* 0x000000ffff028224 */ /* 0x008fe200078e0000 */
[----:B------:R-:W-:Y:S01]  /*b220*/  PRMT R27, RZ, 0x7610, R27 ;  /* 0x00007610ff1b7816 */ /* 0x000fe2000000001b */
[----:B------:R-:W3:Y:S04]  /*b230*/  LDL R0, [R1+0x8a0] ;  /* 0x0008a00001007983 */ /* 0x000ee80000100800 */
[----:B--2---:R0:W2:Y:S04]  /*b240*/  @!P0 LDG.E.U16 R29, [R2.64] ;  /* 0x00000006021d8981 */ /* 0x0040a8000c1e1500 */
[----:B0-----:R-:W3:Y:S04]  /*b250*/  LDL R2, [R1+0x8ac] ;  /* 0x0008ac0001027983 */ /* 0x001ee80000100800 */
[----:B------:R-:W3:Y:S04]  /*b260*/  LDL R3, [R1+0x8b0] ;  /* 0x0008b00001037983 */ /* 0x000ee80000100800 */
[----:B--2---:R0:W-:Y:S04]  /*b270*/  STL [R1+0x124c], R29 ;  /* 0x00124c1d01007387 */ /* 0x0041e80000100800 */
[----:B0-----:R-:W2:Y:S01]  /*b280*/  LDL R29, [R1+0x8a8] ;  /* 0x0008a800011d7983 */ /* 0x001ea20000100800 */
[----:B---3--:R-:W-:-:S04]  /*b290*/  @!P0 LOP3.LUT R3, R3, R2, RZ, 0x3c, !PT ;  /* 0x0000000203038212 */ /* 0x008fc800078e3cff */
[----:B------:R-:W-:-:S04]  /*b2a0*/  @!P0 LOP3.LUT R2, R3, R2, RZ, 0x3c, !PT ;  /* 0x0000000203028212 */ /* 0x000fc800078e3cff */
[----:B------:R-:W-:-:S05]  /*b2b0*/  @!P0 LOP3.LUT R3, R3, R2, RZ, 0x3c, !PT ;  /* 0x0000000203038212 */ /* 0x000fca00078e3cff */
[----:B------:R0:W3:Y:S04]  /*b2c0*/  @!P0 LDG.E.U16 R27, [R2.64] ;  /* 0x00000006021b8981 */ /* 0x0000e8000c1e1500 */
[----:B0-----:R-:W3:Y:S01]  /*b2d0*/  LDL R3, [R1+0x8a4] ;  /* 0x0008a40001037983 */ /* 0x001ee20000100800 */
[----:B----4-:R-:W-:Y:S01]  /*b2e0*/  PRMT R26, RZ, 0x7610, R26 ;  /* 0x00007610ff1a7816 */ /* 0x010fe2000000001a */
[----:B--2---:R-:W-:Y:S02]  /*b2f0*/  @!P0 IMAD.MOV.U32 R2, RZ, RZ, R29 ;  /* 0x000000ffff028224 */ /* 0x004fe400078e001d */
[----:B---3--:R0:W-:Y:S01]  /*b300*/  STL [R1+0x1250], R27 ;  /* 0x0012501b01007387 */ /* 0x0081e20000100800 */
[----:B------:R-:W-:-:S03]  /*b310*/  PRMT R25, RZ, 0x7610, R25 ;  /* 0x00007610ff197816 */ /* 0x000fc60000000019 */
[----:B------:R-:W2:Y:S04]  /*b320*/  LDL R29, [R1+0x890] ;  /* 0x00089000011d7983 */ /* 0x000ea80000100800 */
[----:B0-----:R-:W3:Y:S04]  /*b330*/  LDL R27, [R1+0x89c] ;  /* 0x00089c00011b7983 */ /* 0x001ee80000100800 */
[----:B------:R0:W4:Y:S02]  /*b340*/  @!P0 LDG.E.U16 R26, [R2.64] ;  /* 0x00000006021a8981 */ /* 0x000124000c1e1500 */
[----:B0-----:R-:W-:-:S02]  /*b350*/  @!P0 IMAD.MOV.U32 R2, RZ, RZ, R0 ;  /* 0x000000ffff028224 */ /* 0x001fc400078e0000 */
[----:B---3--:R-:W-:Y:S01]  /*b360*/  @!P0 IMAD.MOV.U32 R3, RZ, RZ, R27 ;  /* 0x000000ffff038224 */ /* 0x008fe200078e001b */
[----:B----4-:R0:W-:Y:S04]  /*b370*/  STL [R1+0x1254], R26 ;  /* 0x0012541a01007387 */ /* 0x0101e80000100800 */
[----:B------:R1:W3:Y:S01]  /*b380*/  @!P0 LDG.E.U16 R25, [R2.64] ;  /* 0x0000000602198981 */ /* 0x0002e2000c1e1500 */
[----:B------:R-:W-:-:S03]  /*b390*/  PRMT R24, RZ, 0x7610, R24 ;  /* 0x00007610ff187816 */ /* 0x000fc60000000018 */
[----:B------:R-:W4:Y:S04]  /*b3a0*/  LDL R27, [R1+0x884] ;  /* 0x00088400011b7983 */ /* 0x000f280000100800 */
[----:B0-----:R-:W2:Y:S04]  /*b3b0*/  LDL R26, [R1+0x898] ;  /* 0x00089800011a7983 */ /* 0x001ea80000100800 */
[----:B-1----:R-:W4:Y:S04]  /*b3c0*/  LDL R3, [R1+0x894] ;  /* 0x0008940001037983 */ /* 0x002f280000100800 */
[----:B------:R-:W4:Y:S04]  /*b3d0*/  LDL R0, [R1+0x888] ;  /* 0x0008880001007983 */ /* 0x000f280000100800 */
[----:B---3--:R0:W-:Y:S01]  /*b3e0*/  STL [R1+0x1258], R25 ;  /* 0x0012581901007387 */ /* 0x0081e20000100800 */
[----:B--2---:R-:W-:Y:S01]  /*b3f0*/  @!P0 IMAD.MOV.U32 R2, RZ, RZ, R26 ;  /* 0x000000ffff028224 */ /* 0x004fe200078e001a */
[----:B------:R-:W-:-:S02]  /*b400*/  PRMT R23, RZ, 0x7610, R23 ;  /* 0x00007610ff177816 */ /* 0x000fc40000000017 */
[----:B------:R-:W2:Y:S04]  /*b410*/  LDL R26, [R1+0x87c] ;  /* 0x00087c00011a7983 */ /* 0x000ea80000100800 */
[----:B----4-:R1:W3:Y:S01]  /*b420*/  @!P0 LDG.E.U16 R24, [R2.64] ;  /* 0x0000000602188981 */ /* 0x0102e2000c1e1500 */
[----:B------:R-:W-:-:S03]  /*b430*/  PRMT R22, RZ, 0x7610, R22 ;  /* 0x00007610ff167816 */ /* 0x000fc60000000016 */
[----:B0-----:R-:W4:Y:S04]  /*b440*/  LDL R25, [R1+0x880] ;  /* 0x0008800001197983 */ /* 0x001f280000100800 */
[----:B-1----:R-:W2:Y:S01]  /*b450*/  LDL R3, [R1+0x88c] ;  /* 0x00088c0001037983 */ /* 0x002ea20000100800 */
[----:B------:R-:W-:-:S03]  /*b460*/  @!P0 IMAD.MOV.U32 R2, RZ, RZ, R29 ;  /* 0x000000ffff028224 */ /* 0x000fc600078e001d */
[----:B------:R-:W0:Y:S04]  /*b470*/  S2R R28, SR_TID.X ;  /* 0x00000000001c7919 */ /* 0x000e280000002100 */
[----:B--2---:R1:W2:Y:S02]  /*b480*/  @!P0 LDG.E.U16 R23, [R2.64] ;  /* 0x0000000602178981 */ /* 0x0042a4000c1e1500 */
[----:B-1----:R-:W-:Y:S02]  /*b490*/  @!P0 IMAD.MOV.U32 R2, RZ, RZ, R0 ;  /* 0x000000ffff028224 */ /* 0x002fe400078e0000 */
[----:B------:R-:W-:-:S05]  /*b4a0*/  @!P0 IMAD.MOV.U32 R3, RZ, RZ, R27 ;  /* 0x000000ffff038224 */ /* 0x000fca00078e001b */
[----:B------:R4:W2:Y:S01]  /*b4b0*/  @!P0 LDG.E.U16 R22, [R2.64] ;  /* 0x0000000602168981 */ /* 0x0008a2000c1e1500 */
[----:B0-----:R-:W-:-:S03]  /*b4c0*/  LOP3.LUT R28, R28, 0x7f, RZ, 0xc0, !PT ;  /* 0x0000007f1c1c7812 */ /* 0x001fc600078ec0ff */
[----:B---3--:R0:W-:Y:S04]  /*b4d0*/  STL [R1+0x125c], R24 ;  /* 0x00125c1801007387 */ /* 0x0081e80000100800 */
[----:B------:R-:W3:Y:S01]  /*b4e0*/  LDL R29, [R1+0x874] ;  /* 0x00087400011d7983 */ /* 0x000ee20000100800 */
[----:B------:R-:W-:-:S03]  /*b4f0*/  IMAD.SHL.U32 R28, R28, 0x2, RZ ;  /* 0x000000021c1c7824 */ /* 0x000fc600078e00ff */
[----:B0-----:R-:W3:Y:S01]  /*b500*/  LDL R24, [R1+0x878] ;  /* 0x0008780001187983 */ /* 0x001ee20000100800 */
[----:B----4-:R-:W-:-:S03]  /*b510*/  @!P0 IMAD.MOV.U32 R2, RZ, RZ, R25 ;  /* 0x000000ffff028224 */ /* 0x010fc600078e0019 */
[----:B------:R0:W-:Y:S01]  /*b520*/  STS.U16 [R28+0x100], R21 ;  /* 0x000100151c007388 */ /* 0x0001e20000000400 */
[----:B------:R-:W-:Y:S01]  /*b530*/  @!P0 IMAD.MOV.U32 R3, RZ, RZ, R26 ;  /* 0x000000ffff038224 */ /* 0x000fe200078e001a */
[----:B0-----:R-:W-:-:S06]  /*b540*/  PRMT R21, RZ, 0x7610, R21 ;  /* 0x00007610ff157816 */ /* 0x001fcc0000000015 */
[----:B------:R3:W4:Y:S04]  /*b550*/  @!P0 LDG.E.U16 R21, [R2.64] ;  /* 0x0000000602158981 */ /* 0x000728000c1e1500 */
[----:B--2---:R-:W-:Y:S04]  /*b560*/  STL [R1+0x1260], R23 ;  /* 0x0012601701007387 */ /* 0x004fe80000100800 */
[----:B------:R-:W2:Y:S04]  /*b570*/  LDL R27, [R1+0x86c] ;  /* 0x00086c00011b7983 */ /* 0x000ea80000100800 */
[----:B------:R-:W2:Y:S04]  /*b580*/  LDL R0, [R1+0x870] ;  /* 0x0008700001007983 */ /* 0x000ea80000100800 */
[----:B------:R-:W-:Y:S04]  /*b590*/  STL [R1+0x1264], R22 ;  /* 0x0012641601007387 */ /* 0x000fe80000100800 */
[----:B------:R-:W2:Y:S04]  /*b5a0*/  LDL R26, [R1+0x864] ;  /* 0x00086400011a7983 */ /* 0x000ea80000100800 */
[----:B------:R-:W2:Y:S01]  /*b5b0*/  LDL R25, [R1+0x868] ;  /* 0x0008680001197983 */ /* 0x000ea20000100800 */
[----:B---3--:R-:W-:-:S03]  /*b5c0*/  @!P0 IMAD.MOV.U32 R3, RZ, RZ, R29 ;  /* 0x000000ffff038224 */ /* 0x008fc600078e001d */
[----:B------:R0:W-:Y:S01]  /*b5d0*/  STS.U16 [R28], R20 ;  /* 0x000000141c007388 */ /* 0x0001e20000000400 */
[----:B------:R-:W-:-:S03]  /*b5e0*/  @!P0 IMAD.MOV.U32 R2, RZ, RZ, R24 ;  /* 0x000000ffff028224 */ /* 0x000fc600078e0018 */
[----:B------:R1:W-:Y:S01]  /*b5f0*/  STS.U16 [R28+0x1100], R19 ;  /* 0x001100131c007388 */ /* 0x0003e20000000400 */
[----:B0-----:R-:W-:Y:S02]  /*b600*/  PRMT R20, RZ, 0x7610, R20 ;  /* 0x00007610ff147816 */ /* 0x001fe40000000014 */
[----:B-1----:R-:W-:-:S04]  /*b610*/  PRMT R19, RZ, 0x7610, R19 ;  /* 0x00007610ff137816 */ /* 0x002fc80000000013 */
[----:B------:R2:W3:Y:S04]  /*b620*/  @!P0 LDG.E.U16 R20, [R2.64] ;  /* 0x0000000602148981 */ /* 0x0004e8000c1e1500 */
[----:B------:R0:W-:Y:S04]  /*b630*/  STS.U16 [R28+0x1000], R18 ;  /* 0x001000121c007388 */ /* 0x0001e80000000400 */
[----:B----4-:R-:W-:Y:S04]  /*b640*/  STL [R1+0x1268], R21 ;  /* 0x0012681501007387 */ /* 0x010fe80000100800 */
[----:B------:R-:W4:Y:S01]  /*b650*/  LDL R24, [R1+0x85c] ;  /* 0x00085c0001187983 */ /* 0x000f220000100800 */
[----:B0-----:R-:W-:-:S03]  /*b660*/  PRMT R18, RZ, 0x7610, R18 ;  /* 0x00007610ff127816 */ /* 0x001fc60000000012 */
[----:B------:R-:W4:Y:S01]  /*b670*/  LDL R23, [R1+0x860] ;  /* 0x0008600001177983 */ /* 0x000f220000100800 */
[----:B--2---:R-:W-:Y:S02]  /*b680*/  @!P0 IMAD.MOV.U32 R3, RZ, RZ, R27 ;  /* 0x000000ffff038224 */ /* 0x004fe400078e001b */
[----:B------:R-:W-:-:S05]  /*b690*/  @!P0 IMAD.MOV.U32 R2, RZ, RZ, R0 ;  /* 0x000000ffff028224 */ /* 0x000fca00078e0000 */
[----:B------:R0:W2:Y:S02]  /*b6a0*/  @!P0 LDG.E.U16 R19, [R2.64] ;  /* 0x0000000602138981 */ /* 0x0000a4000c1e1500 */
[----:B0-----:R-:W-:Y:S02]  /*b6b0*/  @!P0 IMAD.MOV.U32 R3, RZ, RZ, R26 ;  /* 0x000000ffff038224 */ /* 0x001fe400078e001a */
[----:B------:R-:W-:-:S05]  /*b6c0*/  @!P0 IMAD.MOV.U32 R2, RZ, RZ, R25 ;  /* 0x000000ffff028224 */ /* 0x000fca00078e0019 */
[----:B------:R4:W2:Y:S04]  /*b6d0*/  @!P0 LDG.E.U16 R18, [R2.64] ;  /* 0x0000000602128981 */ /* 0x0008a8000c1e1500 */
[----:B------:R0:W-:Y:S04]  /*b6e0*/  STS.U16 [R28+0x2100], R17 ;  /* 0x002100111c007388 */ /* 0x0001e80000000400 */
[----:B---3--:R1:W-:Y:S04]  /*b6f0*/  STL [R1+0x126c], R20 ;  /* 0x00126c1401007387 */ /* 0x0083e80000100800 */
[----:B------:R-:W3:Y:S04]  /*b700*/  LDL R22, [R1+0x854] ;  /* 0x0008540001167983 */ /* 0x000ee80000100800 */
[----:B------:R-:W3:Y:S01]  /*b710*/  LDL R0, [R1+0x858] ;  /* 0x0008580001007983 */ /* 0x000ee20000100800 */
[----:B0-----:R-:W-:Y:S01]  /*b720*/  PRMT R17, RZ, 0x7610, R17 ;  /* 0x00007610ff117816 */ /* 0x001fe20000000011 */
[----:B----4-:R-:W-:-:S02]  /*b730*/  @!P0 IMAD.MOV.U32 R3, RZ, RZ, R24 ;  /* 0x000000ffff038224 */ /* 0x010fc400078e0018 */
[----:B------:R-:W-:-:S05]  /*b740*/  @!P0 IMAD.MOV.U32 R2, RZ, RZ, R23 ;  /* 0x000000ffff028224 */ /* 0x000fca00078e0017 */
[----:B------:R3:W4:Y:S04]  /*b750*/  @!P0 LDG.E.U16 R17, [R2.64] ;  /* 0x0000000602118981 */ /* 0x000728000c1e1500 */
[----:B--2---:R0:W-:Y:S04]  /*b760*/  STL [R1+0x1270], R19 ;  /* 0x0012701301007387 */ /* 0x0041e80000100800 */
[----:B------:R-:W2:Y:S04]  /*b770*/  LDL R21, [R1+0x84c] ;  /* 0x00084c0001157983 */ /* 0x000ea80000100800 */
[----:B-1----:R-:W2:Y:S04]  /*b780*/  LDL R20, [R1+0x850] ;  /* 0x0008500001147983 */ /* 0x002ea80000100800 */
[----:B------:R1:W-:Y:S04]  /*b790*/  STL [R1+0x1274], R18 ;  /* 0x0012741201007387 */ /* 0x0003e80000100800 */
[----:B0-----:R-:W2:Y:S04]  /*b7a0*/  LDL R19, [R1+0x844] ;  /* 0x0008440001137983 */ /* 0x001ea80000100800 */
[----:B-1----:R-:W2:Y:S04]  /*b7b0*/  LDL R18, [R1+0x848] ;  /* 0x0008480001127983 */ /* 0x002ea80000100800 */
[----:B------:R0:W-:Y:S01]  /*b7c0*/  STS.U16 [R28+0x2000], R16 ;  /* 0x002000101c007388 */ /* 0x0001e20000000400 */
[----:B---3--:R-:W-:-:S02]  /*b7d0*/  @!P0 IMAD.MOV.U32 R3, RZ, RZ, R22 ;  /* 0x000000ffff038224 */ /* 0x008fc400078e0016 */
[----:B------:R-:W-:Y:S01]  /*b7e0*/  @!P0 IMAD.MOV.U32 R2, RZ, RZ, R0 ;  /* 0x000000ffff028224 */ /* 0x000fe200078e0000 */
[----:B0-----:R-:W-:Y:S01]  /*b7f0*/  PRMT R16, RZ, 0x7610, R16 ;  /* 0x00007610ff107816 */ /* 0x001fe20000000010 */
[----:B------:R0:W-:Y:S05]  /*b800*/  STS.U16 [R28+0x3100], R15 ;  /* 0x0031000f1c007388 */ /* 0x0001ea0000000400 */
[----:B------:R2:W3:Y:S01]  /*b810*/  @!P0 LDG.E.U16 R16, [R2.64] ;  /* 0x0000000602108981 */ /* 0x0004e2000c1e1500 */
[----:B0-----:R-:W-:-:S03]  /*b820*/  PRMT R15, RZ, 0x7610, R15 ;  /* 0x00007610ff0f7816 */ /* 0x001fc6000000000f */
[----:B------:R0:W-:Y:S04]  /*b830*/  STS.U16 [R28+0x3000], R14 ;  /* 0x0030000e1c007388 */ /* 0x0001e80000000400 */
[----:B----4-:R1:W-:Y:S04]  /*b840*/  STL [R1+0x1278], R17 ;  /* 0x0012781101007387 */ /* 0x0103e80000100800 */
[----:B------:R-:W4:Y:S01]  /*b850*/  LDL R0, [R1+0x840] ;  /* 0x0008400001007983 */ /* 0x000f220000100800 */
[----:B0-----:R-:W-:-:S03]  /*b860*/  PRMT R14, RZ, 0x7610, R14 ;  /* 0x00007610ff0e7816 */ /* 0x001fc6000000000e */
[----:B-1----:R-:W4:Y:S04]  /*b870*/  LDL R17, [R1+0x83c] ;  /* 0x00083c0001117983 */ /* 0x002f280000100800 */
[----:B------:R-:W4:Y:S01]  /*b880*/  LDL.LU R29, [R1+0x3cc] ;  /* 0x0003cc00011d7983 */ /* 0x000f220000300800 */
        /* <DEDUP_REMOVED lines=8> */
[----:B0-----:R-:W3:Y:S04]  /*b910*/  LDL R8, [R1+0x838] ;  /* 0x0008380001087983 */ /* 0x001ee80000100800 */
[----:B-1----:R-:W3:Y:S04]  /*b920*/  LDL R16, [R1+0x834] ;  /* 0x0008340001107983 */ /* 0x002ee80000100800 */
[----:B------:R-:W3:Y:S01]  /*b930*/  LDL.LU R27, [R1+0x3d0] ;  /* 0x0003d000011b7983 */ /* 0x000ee20000300800 */
[----:B----4-:R-:W-:Y:S01]  /*b940*/  @!P0 IMAD.MOV.U32 R2, RZ, RZ, R0 ;  /* 0x000000ffff028224 */ /* 0x010fe200078e0000 */
[----:B------:R-:W-:Y:S01]  /*b950*/  PRMT R5, RZ, 0x7610, R5 ;  /* 0x00007610ff057816 */ /* 0x000fe20000000005 */
[----:B------:R-:W-:-:S05]  /*b960*/  @!P0 IMAD.MOV.U32 R3, RZ, RZ, R17 ;  /* 0x000000ffff038224 */ /* 0x000fca00078e0011 */
[----:B------:R0:W4:Y:S04]  /*b970*/  @!P0 LDG.E.U16 R5, [R2.64] ;  /* 0x0000000602058981 */ /* 0x000128000c1e1500 */
[----:B--2---:R1:W-:Y:S04]  /*b980*/  STL [R1+0x1280], R15 ;  /* 0x0012800f01007387 */ /* 0x0043e80000100800 */
[----:B------:R-:W2:Y:S04]  /*b990*/  LDL.LU R24, [R1+0x3a0] ;  /* 0x0003a00001187983 */ /* 0x000ea80000300800 */
[----:B------:R-:W-:Y:S04]  /*b9a0*/  STL [R1+0x1284], R14 ;  /* 0x0012840e01007387 */ /* 0x000fe80000100800 */
[----:B-1----:R-:W2:Y:S04]  /*b9b0*/  LDL R15, [R1+0x830] ;  /* 0x00083000010f7983 */ /* 0x002ea80000100800 */
[----:B------:R-:W2:Y:S01]  /*b9c0*/  LDL R0, [R1+0x8dc] ;  /* 0x0008dc0001007983 */ /* 0x000ea20000100800 */
[----:B0-----:R-:W-:-:S03]  /*b9d0*/  PRMT R3, RZ, 0x7610, R3 ;  /* 0x00007610ff037816 */ /* 0x001fc60000000003 */
[----:B------:R3:W-:Y:S04]  /*b9e0*/  STS.U16 [R28+0x7000], R6 ;  /* 0x007000061c007388 */ /* 0x0007e80000000400 */
[----:B------:R0:W-:Y:S04]  /*b9f0*/  STS.U16 [R28+0x7100], R7 ;  /* 0x007100071c007388 */ /* 0x0001e80000000400 */
[----:B------:R1:W-:Y:S01]  /*ba00*/  STS.U16 [R28+0x5000], R10 ;  /* 0x0050000a1c007388 */ /* 0x0003e20000000400 */
[----:B---3--:R-:W-:-:S03]  /*ba10*/  @!P0 IMAD.MOV.U32 R6, RZ, RZ, R8 ;  /* 0x000000ffff068224 */ /* 0x008fc600078e0008 */
[----:B------:R-:W3:Y:S01]  /*ba20*/  LDL.LU R25, [R1+0x3a4] ;  /* 0x0003a40001197983 */ /* 0x000ee20000300800 */
[----:B0-----:R-:W-:Y:S01]  /*ba30*/  @!P0 IMAD.MOV.U32 R7, RZ, RZ, R16 ;  /* 0x000000ffff078224 */ /* 0x001fe200078e0010 */
[----:B-1----:R-:W-:-:S04]  /*ba40*/  PRMT R10, RZ, 0x7610, R10 ;  /* 0x00007610ff0a7816 */ /* 0x002fc8000000000a */
[----:B------:R2:W3:Y:S04]  /*ba50*/  @!P0 LDG.E.U16 R3, [R6.64] ;  /* 0x0000000606038981 */ /* 0x0004e8000c1e1500 */
[----:B------:R0:W-:Y:S04]  /*ba60*/  STS.U16 [R28+0x6100], R9 ;  /* 0x006100091c007388 */ /* 0x0001e80000000400 */
[----:B----4-:R-:W-:Y:S04]  /*ba70*/  STL [R1+0x1288], R5 ;  /* 0x0012880501007387 */ /* 0x010fe80000100800 */
[----:B------:R-:W4:Y:S04]  /*ba80*/  LDL R8, [R1+0x8f8] ;  /* 0x0008f80001087983 */ /* 0x000f280000100800 */
[----:B0-----:R-:W4:Y:S04]  /*ba90*/  LDL R9, [R1+0x82c] ;  /* 0x00082c0001097983 */ /* 0x001f280000100800 */
[----:B------:R-:W3:Y:S04]  /*baa0*/  LDL R17, [R1+0x828] ;  /* 0x0008280001117983 */ /* 0x000ee80000100800 */
[----:B------:R-:W3:Y:S01]  /*bab0*/  LDL R16, [R1+0x8f4] ;  /* 0x0008f40001107983 */ /* 0x000ee20000100800 */
[----:B--2---:R-:W-:-:S02]  /*bac0*/  @!P0 IMAD.MOV.U32 R7, RZ, RZ, R15 ;  /* 0x000000ffff078224 */ /* 0x004fc400078e000f */
[----:B------:R-:W-:-:S05]  /*bad0*/  @!P0 IMAD.MOV.U32 R6, RZ, RZ, R0 ;  /* 0x000000ffff068224 */ /* 0x000fca00078e0000 */
[----:B------:R0:W2:Y:S04]  /*bae0*/  @!P0 LDG.E.U16 R10, [R6.64] ;  /* 0x00000006060a8981 */ /* 0x0000a8000c1e1500 */
[----:B------:R-:W1:Y:S04]  /*baf0*/  S2R R26, SR_TID.X ;  /* 0x00000000001a7919 */ /* 0x000e680000002100 */
[----:B------:R-:W-:Y:S04]  /*bb00*/  STS.U16 [R28+0x4000], R12 ;  /* 0x0040000c1c007388 */ /* 0x000fe80000000400 */
[----:B------:R-:W-:Y:S01]  /*bb10*/  STS.U16 [R28+0x4100], R13 ;  /* 0x0041000d1c007388 */ /* 0x000fe20000000400 */
[----:B-1----:R-:W-:-:S05]  /*bb20*/  LOP3.LUT R26, R26, 0x7f, RZ, 0xc0, !PT ;  /* 0x0000007f1a1a7812 */ /* 0x002fca00078ec0ff */
[----:B------:R-:W-:Y:S01]  /*bb30*/  IMAD.SHL.U32 R14, R26, 0x2, RZ ;  /* 0x000000021a0e7824 */ /* 0x000fe200078e00ff */
[----:B------:R-:W-:Y:S04]  /*bb40*/  STS.U16 [R28+0x5100], R11 ;  /* 0x0051000b1c007388 */ /* 0x000fe80000000400 */
[----:B------:R-:W-:Y:S01]  /*bb50*/  LOP3.LUT R14, R14, 0x10, RZ, 0x3c, !PT ;  /* 0x000000100e0e7812 */ /* 0x000fe200078e3cff */
[----:B------:R-:W2:Y:S04]  /*bb60*/  LDL.LU R26, [R1+0x358] ;  /* 0x00035800011a7983 */ /* 0x000ea80000300800 */
[----:B---3--:R-:W-:Y:S04]  /*bb70*/  STL [R1+0x128c], R3 ;  /* 0x00128c0301007387 */ /* 0x008fe80000100800 */
[----:B------:R1:W-:Y:S04]  /*bb80*/  STS.U16 [R14+0x200], R29 ;  /* 0x0002001d0e007388 */ /* 0x0003e80000000400 */
[----:B------:R3:W-:Y:S04]  /*bb90*/  STS.U16 [R14+0x300], R27 ;  /* 0x0003001b0e007388 */ /* 0x0007e80000000400 */
[----:B-1----:R-:W2:Y:S04]  /*bba0*/  LDL.LU R29, [R1+0x35c] ;  /* 0x00035c00011d7983 */ /* 0x002ea80000300800 */
[----:B------:R-:W2:Y:S04]  /*bbb0*/  LDL R5, [R1+0x824] ;  /* 0x0008240001057983 */ /* 0x000ea80000100800 */
[----:B------:R-:W2:Y:S01]  /*bbc0*/  LDL R0, [R1+0x8f0] ;  /* 0x0008f00001007983 */ /* 0x000ea20000100800 */
[----:B0-----:R-:W-:-:S06]  /*bbd0*/  PRMT R6, RZ, 0x7610, R6 ;  /* 0x00007610ff067816 */ /* 0x001fcc0000000006 */
[----:B----4-:R0:W4:Y:S01]  /*bbe0*/  @!P0 LDG.E.U16 R6, [R8.64] ;  /* 0x0000000608068981 */ /* 0x010122000c1e1500 */
[----:B------:R-:W-:Y:S01]  /*bbf0*/  PRMT R4, RZ, 0x7610, R4 ;  /* 0x00007610ff047816 */ /* 0x000fe20000000004 */
[----:B0-----:R-:W-:Y:S02]  /*bc00*/  @!P0 IMAD.MOV.U32 R8, RZ, RZ, R16 ;  /* 0x000000ffff088224 */ /* 0x001fe400078e0010 */
[----:B------:R-:W-:-:S05]  /*bc10*/  @!P0 IMAD.MOV.U32 R9, RZ, RZ, R17 ;  /* 0x000000ffff098224 */ /* 0x000fca00078e0011 */
[----:B------:R0:W4:Y:S04]  /*bc20*/  @!P0 LDG.E.U16 R4, [R8.64] ;  /* 0x0000000608048981 */ /* 0x000128000c1e1500 */
[----:B--2---:R1:W-:Y:S04]  /*bc30*/  STL [R1+0x1290], R10 ;  /* 0x0012900a01007387 */ /* 0x0043e80000100800 */
[----:B---3--:R-:W2:Y:S04]  /*bc40*/  LDL.LU R27, [R1+0x13c] ;  /* 0x00013c00011b7983 */ /* 0x008ea80000300800 */
[----:B------:R-:W3:Y:S04]  /*bc50*/  LDL R15, [R1+0x820] ;  /* 0x00082000010f7983 */ /* 0x000ee80000100800 */
[----:B-1----:R-:W2:Y:S01]  /*bc60*/  LDL R10, [R1+0x8ec] ;  /* 0x0008ec00010a7983 */ /* 0x002ea20000100800 */
[----:B------:R-:W-:-:S02]  /*bc70*/  PRMT R2, RZ, 0x7610, R2 ;  /* 0x00007610ff027816 */ /* 0x000fc40000000002 */
[----:B------:R-:W-:Y:S01]  /*bc80*/  PRMT R7, RZ, 0x7610, R7 ;  /* 0x00007610ff077816 */ /* 0x000fe20000000007 */
[----:B0-----:R-:W-:Y:S02]  /*bc90*/  @!P0 IMAD.MOV.U32 R9, RZ, RZ, R5 ;  /* 0x000000ffff098224 */ /* 0x001fe400078e0005 */
[----:B------:R-:W-:-:S05]  /*bca0*/  @!P0 IMAD.MOV.U32 R8, RZ, RZ, R0 ;  /* 0x000000ffff088224 */ /* 0x000fca00078e0000 */
[----:B------:R3:W2:Y:S04]  /*bcb0*/  @!P0 LDG.E.U16 R2, [R8.64] ;  /* 0x0000000608028981 */ /* 0x0006a8000c1e1500 */
[----:B----4-:R0:W-:Y:S04]  /*bcc0*/  STL [R1+0x1294], R6 ;  /* 0x0012940601007387 */ /* 0x0101e80000100800 */
[----:B------:R-:W4:Y:S04]  /*bcd0*/  LDL R3, [R1+0x8e8] ;  /* 0x0008e80001037983 */ /* 0x000f280000100800 */
[----:B0-----:R-:W4:Y:S04]  /*bce0*/  LDL R6, [R1+0x81c] ;  /* 0x00081c0001067983 */ /* 0x001f280000100800 */
[----:B------:R0:W-:Y:S04]  /*bcf0*/  STL [R1+0x1298], R4 ;  /* 0x0012980401007387 */ /* 0x0001e80000100800 */
[----:B------:R-:W4:Y:S04]  /*bd00*/  LDL.LU R28, [R1+0x8d8] ;  /* 0x0008d800011c7983 */ /* 0x000f280000300800 */
[----:B------:R-:W4:Y:S04]  /*bd10*/  LDL R5, [R1+0x818] ;  /* 0x0008180001057983 */ /* 0x000f280000100800 */
[----:B0-----:R-:W4:Y:S04]  /*bd20*/  LDL R4, [R1+0x8e4] ;  /* 0x0008e40001047983 */ /* 0x001f280000100800 */
[----:B------:R-:W-:Y:S01]  /*bd30*/  STS.U16 [R14+0x1200], R24 ;  /* 0x001200180e007388 */ /* 0x000fe20000000400 */
[----:B---3--:R-:W-:-:S02]  /*bd40*/  @!P0 IMAD.MOV.U32 R9, RZ, RZ, R15 ;  /* 0x000000ffff098224 */ /* 0x008fc400078e000f */
[----:B--2---:R-:W-:Y:S01]  /*bd50*/  @!P0 IMAD.MOV.U32 R8, RZ, RZ, R10 ;  /* 0x000000ffff088224 */ /* 0x004fe200078e000a */
[----:B------:R-:W2:Y:S04]  /*bd60*/  LDL.LU R0, [R1+0x140] ;  /* 0x0001400001007983 */ /* 0x000ea80000300800 */
[----:B------:R4:W3:Y:S04]  /*bd70*/  @!P0 LDG.E.U16 R7, [R8.64] ;  /* 0x0000000608078981 */ /* 0x0008e8000c1e1500 */
[----:B------:R-:W-:Y:S04]  /*bd80*/  STS.U16 [R14+0x1300], R25 ;  /* 0x001300190e007388 */ /* 0x000fe80000000400 */
[----:B------:R-:W-:Y:S04]  /*bd90*/  STS.U16 [R14+0x2200], R26 ;  /* 0x0022001a0e007388 */ /* 0x000fe80000000400 */
[----:B------:R0:W-:Y:S01]  /*bda0*/  STS.U16 [R14+0x2300], R29 ;  /* 0x0023001d0e007388 */ /* 0x0001e20000000400 */
[----:B------:R-:W-:-:S03]  /*bdb0*/  PRMT R11, RZ, 0x7610, R11 ;  /* 0x00007610ff0b7816 */ /* 0x000fc6000000000b */
[----:B------:R1:W-:Y:S01]  /*bdc0*/  STL [R1+0x129c], R2 ;  /* 0x00129c0201007387 */ /* 0x0003e20000100800 */
[----:B----4-:R-:W-:Y:S02]  /*bdd0*/  @!P0 IMAD.MOV.U32 R8, RZ, RZ, R3 ;  /* 0x000000ffff088224 */ /* 0x010fe400078e0003 */
[----:B------:R-:W-:-:S05]  /*bde0*/  @!P0 IMAD.MOV.U32 R9, RZ, RZ, R6 ;  /* 0x000000ffff098224 */ /* 0x000fca00078e0006 */
[----:B------:R4:W2:Y:S01]  /*bdf0*/  @!P0 LDG.E.U16 R11, [R8.64] ;  /* 0x00000006080b8981 */ /* 0x0008a2000c1e1500 */
[----:B------:R-:W-:Y:S01]  /*be00*/  PRMT R12, RZ, 0x7610, R12 ;  /* 0x00007610ff0c7816 */ /* 0x000fe2000000000c */
[----:B----4-:R-:W-:Y:S02]  /*be10*/  @!P0 IMAD.MOV.U32 R9, RZ, RZ, R5 ;  /* 0x000000ffff098224 */ /* 0x010fe400078e0005 */
[----:B------:R-:W-:-:S05]  /*be20*/  @!P0 IMAD.MOV.U32 R8, RZ, RZ, R4 ;  /* 0x000000ffff088224 */ /* 0x000fca00078e0004 */
[----:B------:R4:W2:Y:S04]  /*be30*/  @!P0 LDG.E.U16 R12, [R8.64] ;  /* 0x00000006080c8981 */ /* 0x0008a8000c1e1500 */
[----:B---3--:R-:W-:Y:S04]  /*be40*/  STL [R1+0x12a0], R7 ;  /* 0x0012a00701007387 */ /* 0x008fe80000100800 */
[----:B0-----:R-:W3:Y:S04]  /*be50*/  LDL.LU R29, [R1+0x10c] ;  /* 0x00010c00011d7983 */ /* 0x001ee80000300800 */
[----:B-1----:R-:W3:Y:S01]  /*be60*/  LDL R2, [R1+0x8e0] ;  /* 0x0008e00001027983 */ /* 0x002ee20000100800 */
[----:B------:R-:W-:Y:S01]  /*be70*/  PRMT R13, RZ, 0x7610, R13 ;  /* 0x00007610ff0d7816 */ /* 0x000fe2000000000d */
[----:B----4-:R-:W-:-:S02]  /*be80*/  @!P0 IMAD.MOV.U32 R9, RZ, RZ, R28 ;  /* 0x000000ffff098224 */ /* 0x010fc400078e001c */
[----:B------:R-:W4:Y:S04]  /*be90*/  LDL.LU R3, [R1+0x108] ;  /* 0x0001080001037983 */ /* 0x000f280000300800 */
[----:B------:R-:W-:Y:S04]  /*bea0*/  STS.U16 [R14+0x3200], R27 ;  /* 0x0032001b0e007388 */ /* 0x000fe80000000400 */
[----:B--2---:R0:W-:Y:S04]  /*beb0*/  STS.U16 [R14+0x3300], R0 ;  /* 0x003300000e007388 */ /* 0x0041e80000000400 */
[----:B------:R-:W-:Y:S04]  /*bec0*/  STL [R1+0x12a4], R11 ;  /* 0x0012a40b01007387 */ /* 0x000fe80000100800 */
[----:B------:R-:W2:Y:S04]  /*bed0*/  LDL.LU R6, [R1+0xd4] ;  /* 0x0000d40001067983 */ /* 0x000ea80000300800 */
        /* <DEDUP_REMOVED lines=11> */
[----:B------:R-:W-:Y:S04]  /*bf90*/  STL [R1+0x12a8], R12 ;  /* 0x0012a80c01007387 */ /* 0x000fe80000100800 */
[----:B0-----:R-:W2:Y:S04]  /*bfa0*/  LDL.LU R0, [R1+0x144] ;  /* 0x0001440001007983 */ /* 0x001ea80000300800 */
[----:B------:R-:W2:Y:S04]  /*bfb0*/  LDL.LU R26, [R1+0x138] ;  /* 0x00013800011a7983 */ /* 0x000ea80000300800 */
[----:B------:R-:W2:Y:S01]  /*bfc0*/  LDL.LU R27, [R1+0x104] ;  /* 0x00010400011b7983 */ /* 0x000ea20000300800 */
[----:B---3--:R-:W-:-:S05]  /*bfd0*/  @!P0 IMAD.MOV.U32 R8, RZ, RZ, R2 ;  /* 0x000000ffff088224 */ /* 0x008fca00078e0002 */
[----:B------:R-:W3:Y:S04]  /*bfe0*/  @!P0 LDG.E.U16 R13, [R8.64] ;  /* 0x00000006080d8981 */ /* 0x000ee8000c1e1500 */
[----:B------:R-:W-:Y:S04]  /*bff0*/  STL [R1+0x930], R28 ;  /* 0x0009301c01007387 */ /* 0x000fe80000100800 */
[----:B------:R-:W-:Y:S04]  /*c000*/  STS.U16 [R14+0x4200], R29 ;  /* 0x0042001d0e007388 */ /* 0x000fe80000000400 */
[----:B------:R-:W0:Y:S04]  /*c010*/  S2R R23, SR_TID.X ;  /* 0x0000000000177919 */ /* 0x000e280000002100 */
[----:B----4-:R0:W-:Y:S02]  /*c020*/  STS.U16 [R14+0x4300], R3 ;  /* 0x004300030e007388 */ /* 0x0101e40000000400 */
[----:B0-----:R-:W-:-:S05]  /*c030*/  LOP3.LUT R3, R23, 0x7f, RZ, 0xc0, !PT ;  /* 0x0000007f17037812 */ /* 0x001fca00078ec0ff */
[----:B------:R-:W-:-:S05]  /*c040*/  IMAD.SHL.U32 R7, R3, 0x2, RZ ;  /* 0x0000000203077824 */ /* 0x000fca00078e00ff */
[----:B------:R-:W-:Y:S01]  /*c050*/  LOP3.LUT R7, R7, 0x20, RZ, 0x3c, !PT ;  /* 0x0000002007077812 */ /* 0x000fe200078e3cff */
[----:B--2---:R-:W-:Y:S04]  /*c060*/  STS.U16 [R14+0x5200], R6 ;  /* 0x005200060e007388 */ /* 0x004fe80000000400 */
[----:B------:R0:W-:Y:S04]  /*c070*/  STS.U16 [R14+0x5300], R21 ;  /* 0x005300150e007388 */ /* 0x0001e80000000400 */
[----:B------:R1:W-:Y:S04]  /*c080*/  STS.U16 [R14+0x6200], R24 ;  /* 0x006200180e007388 */ /* 0x0003e80000000400 */
[----:B------:R-:W-:Y:S04]  /*c090*/  STS.U16 [R14+0x6300], R10 ;  /* 0x0063000a0e007388 */ /* 0x000fe80000000400 */
[----:B------:R-:W-:Y:S04]  /*c0a0*/  STS.U16 [R14+0x7200], R5 ;  /* 0x007200050e007388 */ /* 0x000fe80000000400 */
[----:B------:R-:W-:Y:S04]  /*c0b0*/  STS.U16 [R14+0x7300], R15 ;  /* 0x0073000f0e007388 */ /* 0x000fe80000000400 */
[----:B------:R-:W-:Y:S04]  /*c0c0*/  STS.U16 [R7+0x400], R16 ;  /* 0x0004001007007388 */ /* 0x000fe80000000400 */
[----:B------:R-:W-:Y:S04]  /*c0d0*/  STS.U16 [R7+0x500], R17 ;  /* 0x0005001107007388 */ /* 0x000fe80000000400 */
[----:B------:R-:W-:Y:S04]  /*c0e0*/  STS.U16 [R7+0x1400], R18 ;  /* 0x0014001207007388 */ /* 0x000fe80000000400 */
[----:B------:R-:W-:Y:S04]  /*c0f0*/  STS.U16 [R7+0x1500], R19 ;  /* 0x0015001307007388 */ /* 0x000fe80000000400 */
[----:B------:R2:W-:Y:S04]  /*c100*/  STS.U16 [R7+0x2400], R22 ;  /* 0x0024001607007388 */ /* 0x0005e80000000400 */
[----:B------:R4:W-:Y:S04]  /*c110*/  STS.U16 [R7+0x2500], R25 ;  /* 0x0025001907007388 */ /* 0x0009e80000000400 */
[----:B------:R0:W-:Y:S04]  /*c120*/  STS.U16 [R7+0x3400], R0 ;  /* 0x0034000007007388 */ /* 0x0001e80000000400 */
[----:B------:R0:W-:Y:S04]  /*c130*/  STS.U16 [R7+0x3500], R26 ;  /* 0x0035001a07007388 */ /* 0x0001e80000000400 */
[----:B------:R0:W-:Y:S04]  /*c140*/  STS.U16 [R7+0x4400], R27 ;  /* 0x0044001b07007388 */ /* 0x0001e80000000400 */
[----:B---3--:R-:W-:Y:S04]  /*c150*/  STL [R1+0x12ac], R13 ;  /* 0x0012ac0d01007387 */ /* 0x008fe80000100800 */
[----:B------:R-:W3:Y:S04]  /*c160*/  LDL.LU R20, [R1+0x100] ;  /* 0x0001000001147983 */ /* 0x000ee80000300800 */
[----:B------:R-:W3:Y:S04]  /*c170*/  LDL.LU R29, [R1+0xcc] ;  /* 0x0000cc00011d7983 */ /* 0x000ee80000300800 */
[----:B------:R-:W3:Y:S04]  /*c180*/  LDL.LU R23, [R1+0xc8] ;  /* 0x0000c80001177983 */ /* 0x000ee80000300800 */
[----:B0-----:R-:W3:Y:S04]  /*c190*/  LDL.LU R21, [R1+0x94] ;  /* 0x0000940001157983 */ /* 0x001ee80000300800 */
[----:B-1----:R-:W3:Y:S04]  /*c1a0*/  LDL.LU R24, [R1+0x90] ;  /* 0x0000900001187983 */ /* 0x002ee80000300800 */
[----:B--2---:R-:W2:Y:S04]  /*c1b0*/  LDL.LU R22, [R1+0x5c] ;  /* 0x00005c0001167983 */ /* 0x004ea80000300800 */
[----:B----4-:R-:W4:Y:S04]  /*c1c0*/  LDL.LU R25, [R1+0x58] ;  /* 0x0000580001197983 */ /* 0x010f280000300800 */
[----:B------:R-:W2:Y:S04]  /*c1d0*/  LDL.LU R0, [R1+0x3f0] ;  /* 0x0003f00001007983 */ /* 0x000ea80000300800 */
[----:B------:R-:W2:Y:S04]  /*c1e0*/  LDL.LU R2, [R1+0x3ec] ;  /* 0x0003ec0001027983 */ /* 0x000ea80000300800 */
[----:B------:R-:W2:Y:S04]  /*c1f0*/  LDL.LU R4, [R1+0x3b8] ;  /* 0x0003b80001047983 */ /* 0x000ea80000300800 */
[----:B------:R-:W2:Y:S04]  /*c200*/  LDL.LU R26, [R1+0x3b4] ;  /* 0x0003b400011a7983 */ /* 0x000ea80000300800 */
[----:B------:R-:W2:Y:S04]  /*c210*/  LDL.LU R27, [R1+0x364] ;  /* 0x00036400011b7983 */ /* 0x000ea80000300800 */
[----:B------:R-:W2:Y:S01]  /*c220*/  LDL.LU R6, [R1+0x360] ;  /* 0x0003600001067983 */ /* 0x000ea20000300800 */
[----:B------:R-:W-:-:S05]  /*c230*/  IMAD.SHL.U32 R3, R3, 0x2, RZ ;  /* 0x0000000203037824 */ /* 0x000fca00078e00ff */
[----:B------:R-:W-:Y:S01]  /*c240*/  LOP3.LUT R3, R3, 0x30, RZ, 0x3c, !PT ;  /* 0x0000003003037812 */ /* 0x000fe200078e3cff */
[----:B---3--:R-:W-:Y:S04]  /*c250*/  STS.U16 [R7+0x4500], R20 ;  /* 0x0045001407007388 */ /* 0x008fe80000000400 */
[----:B------:R0:W-:Y:S04]  /*c260*/  STS.U16 [R7+0x5400], R29 ;  /* 0x0054001d07007388 */ /* 0x0001e80000000400 */
[----:B0-----:R-:W3:Y:S04]  /*c270*/  LDL.LU R29, [R1+0x134] ;  /* 0x00013400011d7983 */ /* 0x001ee80000300800 */
[----:B------:R-:W3:Y:S04]  /*c280*/  LDL.LU R10, [R1+0x130] ;  /* 0x00013000010a7983 */ /* 0x000ee80000300800 */
[----:B------:R0:W-:Y:S04]  /*c290*/  STS.U16 [R7+0x5500], R23 ;  /* 0x0055001707007388 */ /* 0x0001e80000000400 */
[----:B------:R-:W3:Y:S04]  /*c2a0*/  LDL.LU R5, [R1+0xfc] ;  /* 0x0000fc0001057983 */ /* 0x000ee80000300800 */
[----:B0-----:R-:W3:Y:S04]  /*c2b0*/  LDL.LU R23, [R1+0xf8] ;  /* 0x0000f80001177983 */ /* 0x001ee80000300800 */
[----:B------:R-:W3:Y:S04]  /*c2c0*/  LDL.LU R14, [R1+0xc4] ;  /* 0x0000c400010e7983 */ /* 0x000ee80000300800 */
[----:B------:R-:W3:Y:S04]  /*c2d0*/  LDL.LU R15, [R1+0xc0] ;  /* 0x0000c000010f7983 */ /* 0x000ee80000300800 */
[----:B------:R-:W3:Y:S04]  /*c2e0*/  LDL.LU R16, [R1+0x8c] ;  /* 0x00008c0001107983 */ /* 0x000ee80000300800 */
[----:B------:R-:W3:Y:S04]  /*c2f0*/  LDL.LU R17, [R1+0x88] ;  /* 0x0000880001117983 */ /* 0x000ee80000300800 */
[----:B------:R-:W3:Y:S04]  /*c300*/  LDL.LU R18, [R1+0x54] ;  /* 0x0000540001127983 */ /* 0x000ee80000300800 */
[----:B------:R-:W3:Y:S04]  /*c310*/  LDL.LU R19, [R1+0x50] ;  /* 0x0000500001137983 */ /* 0x000ee80000300800 */
[----:B------:R0:W-:Y:S04]  /*c320*/  STS.U16 [R7+0x6400], R21 ;  /* 0x0064001507007388 */ /* 0x0001e80000000400 */
[----:B------:R-:W3:Y:S04]  /*c330*/  LDL.LU R20, [R1+0x3e8] ;  /* 0x0003e80001147983 */ /* 0x000ee80000300800 */
[----:B------:R1:W-:Y:S04]  /*c340*/  STS.U16 [R7+0x6500], R24 ;  /* 0x0065001807007388 */ /* 0x0003e80000000400 */
[----:B0-----:R-:W3:Y:S04]  /*c350*/  LDL.LU R21, [R1+0x3e4] ;  /* 0x0003e40001157983 */ /* 0x001ee80000300800 */
[----:B-1----:R-:W3:Y:S04]  /*c360*/  LDL.LU R24, [R1+0x3b0] ;  /* 0x0003b00001187983 */ /* 0x002ee80000300800 */
[----:B--2---:R0:W-:Y:S04]  /*c370*/  STS.U16 [R7+0x7400], R22 ;  /* 0x0074001607007388 */ /* 0x0041e80000000400 */
[----:B----4-:R1:W-:Y:S04]  /*c380*/  STS.U16 [R7+0x7500], R25 ;  /* 0x0075001907007388 */ /* 0x0103e80000000400 */
[----:B------:R2:W-:Y:S04]  /*c390*/  STS.U16 [R3+0x600], R0 ;  /* 0x0006000003007388 */ /* 0x0005e80000000400 */
[----:B0-----:R-:W4:Y:S04]  /*c3a0*/  LDL.LU R22, [R1+0x3ac] ;  /* 0x0003ac0001167983 */ /* 0x001f280000300800 */
[----:B-1----:R-:W4:Y:S04]  /*c3b0*/  LDL.LU R25, [R1+0x354] ;  /* 0x0003540001197983 */ /* 0x002f280000300800 */
[----:B--2---:R-:W2:Y:S04]  /*c3c0*/  LDL.LU R0, [R1+0x350] ;  /* 0x0003500001007983 */ /* 0x004ea80000300800 */
[----:B------:R-:W-:Y:S04]  /*c3d0*/  STS.U16 [R3+0x700], R2 ;  /* 0x0007000203007388 */ /* 0x000fe80000000400 */
[----:B------:R-:W-:Y:S04]  /*c3e0*/  STS.U16 [R3+0x1600], R4 ;  /* 0x0016000403007388 */ /* 0x000fe80000000400 */
[----:B------:R0:W-:Y:S04]  /*c3f0*/  STS.U16 [R3+0x1700], R26 ;  /* 0x0017001a03007388 */ /* 0x0001e80000000400 */
[----:B------:R1:W-:Y:S04]  /*c400*/  STS.U16 [R3+0x2600], R27 ;  /* 0x0026001b03007388 */ /* 0x0003e80000000400 */
[----:B0-----:R-:W2:Y:S04]  /*c410*/  LDL.LU R26, [R1+0x12c] ;  /* 0x00012c00011a7983 */ /* 0x001ea80000300800 */
[----:B-1----:R-:W2:Y:S04]  /*c420*/  LDL.LU R27, [R1+0x128] ;  /* 0x00012800011b7983 */ /* 0x002ea80000300800 */
[----:B------:R-:W-:Y:S04]  /*c430*/  STS.U16 [R3+0x2700], R6 ;  /* 0x0027000603007388 */ /* 0x000fe80000000400 */
[----:B---3--:R0:W-:Y:S04]  /*c440*/  STS.U16 [R3+0x3600], R29 ;  /* 0x0036001d03007388 */ /* 0x0081e80000000400 */
[----:B0-----:R-:W0:Y:S04]  /*c450*/  S2R R29, SR_TID.X ;  /* 0x00000000001d7919 */ /* 0x001e280000002100 */
[----:B------:R-:W-:Y:S04]  /*c460*/  STS.U16 [R3+0x3700], R10 ;  /* 0x0037000a03007388 */ /* 0x000fe80000000400 */
[----:B------:R-:W-:Y:S04]  /*c470*/  STS.U16 [R3+0x4600], R5 ;  /* 0x0046000503007388 */ /* 0x000fe80000000400 */
[----:B------:R1:W-:Y:S01]  /*c480*/  STS.U16 [R3+0x4700], R23 ;  /* 0x0047001703007388 */ /* 0x0003e20000000400 */
[----:B0-----:R-:W-:-:S03]  /*c490*/  LOP3.LUT R2, R29, 0x7f, RZ, 0xc0, !PT ;  /* 0x0000007f1d027812 */ /* 0x001fc600078ec0ff */
[----:B------:R-:W-:Y:S02]  /*c4a0*/  STS.U16 [R3+0x5600], R14 ;  /* 0x0056000e03007388 */ /* 0x000fe40000000400 */
[----:B------:R-:W-:Y:S02]  /*c4b0*/  IMAD.SHL.U32 R4, R2, 0x2, RZ ;  /* 0x0000000202047824 */ /* 0x000fe400078e00ff */
[----:B-1----:R-:W3:Y:S04]  /*c4c0*/  LDL.LU R23, [R1+0xf4] ;  /* 0x0000f40001177983 */ /* 0x002ee80000300800 */
[----:B------:R-:W-:Y:S01]  /*c4d0*/  STS.U16 [R3+0x5700], R15 ;  /* 0x0057000f03007388 */ /* 0x000fe20000000400 */
[----:B------:R-:W-:-:S03]  /*c4e0*/  LOP3.LUT R4, R4, 0x40, RZ, 0x3c, !PT ;  /* 0x0000004004047812 */ /* 0x000fc600078e3cff */
[----:B------:R-:W3:Y:S04]  /*c4f0*/  LDL.LU R29, [R1+0xf0] ;  /* 0x0000f000011d7983 */ /* 0x000ee80000300800 */
[----:B------:R-:W-:Y:S04]  /*c500*/  STS.U16 [R3+0x6600], R16 ;  /* 0x0066001003007388 */ /* 0x000fe80000000400 */
[----:B------:R-:W-:Y:S04]  /*c510*/  STS.U16 [R3+0x6700], R17 ;  /* 0x0067001103007388 */ /* 0x000fe80000000400 */
[----:B------:R-:W-:Y:S04]  /*c520*/  STS.U16 [R3+0x7600], R18 ;  /* 0x0076001203007388 */ /* 0x000fe80000000400 */
[----:B------:R-:W-:Y:S04]  /*c530*/  STS.U16 [R3+0x7700], R19 ;  /* 0x0077001303007388 */ /* 0x000fe80000000400 */
[----:B------:R-:W-:Y:S04]  /*c540*/  STS.U16 [R4+0x800], R20 ;  /* 0x0008001404007388 */ /* 0x000fe80000000400 */
[----:B------:R-:W-:Y:S04]  /*c550*/  STS.U16 [R4+0x900], R21 ;  /* 0x0009001504007388 */ /* 0x000fe80000000400 */
[----:B------:R0:W-:Y:S04]  /*c560*/  STS.U16 [R4+0x1800], R24 ;  /* 0x0018001804007388 */ /* 0x0001e80000000400 */
[----:B----4-:R-:W-:Y:S04]  /*c570*/  STS.U16 [R4+0x1900], R22 ;  /* 0x0019001604007388 */ /* 0x010fe80000000400 */
[----:B0-----:R-:W4:Y:S04]  /*c580*/  LDL.LU R24, [R1+0xbc] ;  /* 0x0000bc0001187983 */ /* 0x001f280000300800 */
[----:B------:R-:W4:Y:S04]  /*c590*/  LDL.LU R28, [R1+0xb8] ;  /* 0x0000b800011c7983 */ /* 0x000f280000300800 */
[----:B------:R-:W4:Y:S04]  /*c5a0*/  LDL.LU R12, [R1+0x84] ;  /* 0x00008400010c7983 */ /* 0x000f280000300800 */
[----:B------:R-:W4:Y:S04]  /*c5b0*/  LDL.LU R11, [R1+0x80] ;  /* 0x00008000010b7983 */ /* 0x000f280000300800 */
[----:B------:R0:W-:Y:S04]  /*c5c0*/  STS.U16 [R4+0x2800], R25 ;  /* 0x0028001904007388 */ /* 0x0001e80000000400 */
[----:B------:R-:W4:Y:S04]  /*c5d0*/  LDL.LU R7, [R1+0x4c] ;  /* 0x00004c0001077983 */ /* 0x000f280000300800 */
[----:B--2---:R1:W-:Y:S04]  /*c5e0*/  STS.U16 [R4+0x2900], R0 ;  /* 0x0029000004007388 */ /* 0x0043e80000000400 */
[----:B0-----:R-:W2:Y:S04]  /*c5f0*/  LDL.LU R25, [R1+0x48] ;  /* 0x0000480001197983 */ /* 0x001ea80000300800 */
[----:B-1----:R-:W2:Y:S04]  /*c600*/  LDL.LU R0, [R1+0x3e0] ;  /* 0x0003e00001007983 */ /* 0x002ea80000300800 */
[----:B------:R-:W2:Y:S04]  /*c610*/  LDL.LU R6, [R1+0x3dc] ;  /* 0x0003dc0001067983 */ /* 0x000ea80000300800 */
[----:B------:R-:W2:Y:S04]  /*c620*/  LDL.LU R10, [R1+0x3a8] ;  /* 0x0003a800010a7983 */ /* 0x000ea80000300800 */
[----:B------:R-:W2:Y:S04]  /*c630*/  LDL.LU R3, [R1+0x39c] ;  /* 0x00039c0001037983 */ /* 0x000ea80000300800 */
[----:B------:R0:W-:Y:S04]  /*c640*/  STS.U16 [R4+0x3800], R26 ;  /* 0x0038001a04007388 */ /* 0x0001e80000000400 */
[----:B------:R-:W2:Y:S04]  /*c650*/  LDL.LU R5, [R1+0x34c] ;  /* 0x00034c0001057983 */ /* 0x000ea80000300800 */
[----:B------:R1:W-:Y:S04]  /*c660*/  STS.U16 [R4+0x3900], R27 ;  /* 0x0039001b04007388 */ /* 0x0003e80000000400 */
[----:B0-----:R-:W2:Y:S04]  /*c670*/  LDL.LU R26, [R1+0x348] ;  /* 0x00034800011a7983 */ /* 0x001ea80000300800 */
[----:B-1----:R-:W2:Y:S04]  /*c680*/  LDL.LU R27, [R1+0x124] ;  /* 0x00012400011b7983 */ /* 0x002ea80000300800 */
        /* <DEDUP_REMOVED lines=11> */
[----:B---3--:R0:W-:Y:S04]  /*c740*/  STS.U16 [R4+0x4800], R23 ;  /* 0x0048001704007388 */ /* 0x0081e80000000400 */
[----:B------:R1:W-:Y:S04]  /*c750*/  STS.U16 [R4+0x4900], R29 ;  /* 0x0049001d04007388 */ /* 0x0003e80000000400 */
[----:B0-----:R-:W3:Y:S04]  /*c760*/  LDL.LU R23, [R1+0x3d8] ;  /* 0x0003d80001177983 */ /* 0x001ee80000300800 */
[----:B-1----:R-:W3:Y:S04]  /*c770*/  LDL.LU R29, [R1+0x3d4] ;  /* 0x0003d400011d7983 */ /* 0x002ee80000300800 */
[----:B----4-:R0:W-:Y:S04]  /*c780*/  STS.U16 [R4+0x5800], R24 ;  /* 0x0058001804007388 */ /* 0x0101e80000000400 */
[----:B------:R-:W-:Y:S04]  /*c790*/  STS.U16 [R4+0x5900], R28 ;  /* 0x0059001c04007388 */ /* 0x000fe80000000400 */
[----:B------:R-:W-:Y:S04]  /*c7a0*/  STS.U16 [R4+0x6800], R12 ;  /* 0x0068000c04007388 */ /* 0x000fe80000000400 */
[----:B------:R-:W-:Y:S04]  /*c7b0*/  STS.U16 [R4+0x6900], R11 ;  /* 0x0069000b04007388 */ /* 0x000fe80000000400 */
[----:B0-----:R-:W4:Y:S04]  /*c7c0*/  LDL.LU R24, [R1+0x398] ;  /* 0x0003980001187983 */ /* 0x001f280000300800 */
[----:B------:R-:W-:Y:S04]  /*c7d0*/  STS.U16 [R4+0x7800], R7 ;  /* 0x0078000704007388 */ /* 0x000fe80000000400 */
[----:B--2---:R0:W-:Y:S04]  /*c7e0*/  STS.U16 [R4+0x7900], R25 ;  /* 0x0079001904007388 */ /* 0x0041e80000000400 */
[----:B------:R1:W-:Y:S04]  /*c7f0*/  STS.U16 [R2+0xa00], R0 ;  /* 0x000a000002007388 */ /* 0x0003e80000000400 */
[----:B0-----:R-:W2:Y:S04]  /*c800*/  LDL.LU R25, [R1+0x394] ;  /* 0x0003940001197983 */ /* 0x001ea80000300800 */
[----:B-1----:R-:W2:Y:S04]  /*c810*/  LDL.LU R0, [R1+0x344] ;  /* 0x0003440001007983 */ /* 0x002ea80000300800 */
[----:B------:R-:W-:Y:S04]  /*c820*/  STS.U16 [R2+0xb00], R6 ;  /* 0x000b000602007388 */ /* 0x000fe80000000400 */
[----:B------:R-:W-:Y:S04]  /*c830*/  STS.U16 [R2+0x1a00], R10 ;  /* 0x001a000a02007388 */ /* 0x000fe80000000400 */
[----:B------:R-:W-:Y:S04]  /*c840*/  STS.U16 [R2+0x1b00], R3 ;  /* 0x001b000302007388 */ /* 0x000fe80000000400 */
[----:B------:R-:W-:Y:S04]  /*c850*/  STS.U16 [R2+0x2a00], R5 ;  /* 0x002a000502007388 */ /* 0x000fe80000000400 */
[----:B------:R-:W-:Y:S04]  /*c860*/  STS.U16 [R2+0x2b00], R26 ;  /* 0x002b001a02007388 */ /* 0x000fe80000000400 */
[----:B------:R0:W-:Y:S04]  /*c870*/  STS.U16 [R2+0x3a00], R27 ;  /* 0x003a001b02007388 */ /* 0x0001e80000000400 */
[----:B0-----:R-:W2:Y:S04]  /*c880*/  LDL.LU R27, [R1+0x340] ;  /* 0x00034000011b7983 */ /* 0x001ea80000300800 */
[----:B------:R-:W0:Y:S04]  /*c890*/  S2R R26, SR_TID.X ;  /* 0x00000000001a7919 */ /* 0x000e280000002100 */
[----:B------:R-:W-:Y:S04]  /*c8a0*/  STS.U16 [R2+0x3b00], R14 ;  /* 0x003b000e02007388 */ /* 0x000fe80000000400 */
[----:B------:R-:W-:Y:S04]  /*c8b0*/  STS.U16 [R2+0x4a00], R15 ;  /* 0x004a000f02007388 */ /* 0x000fe80000000400 */
[----:B------:R-:W-:Y:S01]  /*c8c0*/  STS.U16 [R2+0x4b00], R16 ;  /* 0x004b001002007388 */ /* 0x000fe20000000400 */
[----:B0-----:R-:W-:-:S03]  /*c8d0*/  LOP3.LUT R26, R26, 0x7f, RZ, 0xc0, !PT ;  /* 0x0000007f1a1a7812 */ /* 0x001fc600078ec0ff */
[----:B------:R-:W-:Y:S02]  /*c8e0*/  STS.U16 [R2+0x5a00], R17 ;  /* 0x005a001102007388 */ /* 0x000fe40000000400 */
[C---:B------:R-:W-:Y:S02]  /*c8f0*/  IMAD.SHL.U32 R3, R26.reuse, 0x2, RZ ;  /* 0x000000021a037824 */ /* 0x040fe400078e00ff */
[----:B------:R-:W-:Y:S03]  /*c900*/  STS.U16 [R2+0x5b00], R18 ;  /* 0x005b001202007388 */ /* 0x000fe60000000400 */
[----:B------:R-:W-:Y:S01]  /*c910*/  LOP3.LUT R3, R3, 0x60, RZ, 0x3c, !PT ;  /* 0x0000006003037812 */ /* 0x000fe200078e3cff */
[----:B------:R-:W-:Y:S04]  /*c920*/  STS.U16 [R2+0x6a00], R19 ;  /* 0x006a001302007388 */ /* 0x000fe80000000400 */
[----:B------:R-:W-:Y:S04]  /*c930*/  STS.U16 [R2+0x6b00], R20 ;  /* 0x006b001402007388 */ /* 0x000fe80000000400 */
[----:B------:R-:W-:Y:S04]  /*c940*/  STS.U16 [R2+0x7a00], R21 ;  /* 0x007a001502007388 */ /* 0x000fe80000000400 */
[----:B------:R-:W-:Y:S04]  /*c950*/  STS.U16 [R2+0x7b00], R22 ;  /* 0x007b001602007388 */ /* 0x000fe80000000400 */
[----:B---3--:R-:W-:Y:S04]  /*c960*/  STS.U16 [R3+0xc00], R23 ;  /* 0x000c001703007388 */ /* 0x008fe80000000400 */
[----:B------:R0:W-:Y:S04]  /*c970*/  STS.U16 [R3+0xd00], R29 ;  /* 0x000d001d03007388 */ /* 0x0001e80000000400 */
[----:B0-----:R-:W3:Y:S04]  /*c980*/  LDL.LU R29, [R1+0x11c] ;  /* 0x00011c00011d7983 */ /* 0x001ee80000300800 */
[----:B------:R-:W3:Y:S04]  /*c990*/  LDL.LU R13, [R1+0x118] ;  /* 0x00011800010d7983 */ /* 0x000ee80000300800 */
        /* <DEDUP_REMOVED lines=8> */
[----:B----4-:R-:W-:Y:S04]  /*ca20*/  STS.U16 [R3+0x1c00], R24 ;  /* 0x001c001803007388 */ /* 0x010fe80000000400 */
[----:B------:R-:W4:Y:S04]  /*ca30*/  LDL.LU R14, [R1+0x3c8] ;  /* 0x0003c800010e7983 */ /* 0x000f280000300800 */
[----:B------:R-:W4:Y:S04]  /*ca40*/  LDL.LU R15, [R1+0x3c4] ;  /* 0x0003c400010f7983 */ /* 0x000f280000300800 */
[----:B--2---:R-:W-:Y:S04]  /*ca50*/  STS.U16 [R3+0x1d00], R25 ;  /* 0x001d001903007388 */ /* 0x004fe80000000400 */
[----:B------:R0:W-:Y:S04]  /*ca60*/  STS.U16 [R3+0x2c00], R0 ;  /* 0x002c000003007388 */ /* 0x0001e80000000400 */
[----:B0-----:R-:W4:Y:S04]  /*ca70*/  LDL.LU R0, [R1+0x390] ;  /* 0x0003900001007983 */ /* 0x001f280000300800 */
[----:B------:R-:W4:Y:S04]  /*ca80*/  LDL.LU R9, [R1+0x38c] ;  /* 0x00038c0001097983 */ /* 0x000f280000300800 */
        /* <DEDUP_REMOVED lines=10> */
[----:B------:R0:W-:Y:S04]  /*cb30*/  STS.U16 [R3+0x2d00], R27 ;  /* 0x002d001b03007388 */ /* 0x0001e80000000400 */
[----:B------:R-:W4:Y:S04]  /*cb40*/  LDL.LU R25, [R1+0x24] ;  /* 0x0000240001197983 */ /* 0x000f280000300800 */
[----:B0-----:R-:W4:Y:S01]  /*cb50*/  LDL.LU R27, [R1+0x20] ;  /* 0x00002000011b7983 */ /* 0x001f220000300800 */
[----:B------:R-:W-:-:S03]  /*cb60*/  IMAD.SHL.U32 R26, R26, 0x2, RZ ;  /* 0x000000021a1a7824 */ /* 0x000fc600078e00ff */
[----:B------:R-:W4:Y:S02]  /*cb70*/  LDL.LU R8, [R1+0x1c] ;  /* 0x00001c0001087983 */ /* 0x000f240000300800 */
[----:B------:R-:W-:Y:S02]  /*cb80*/  LOP3.LUT R26, R26, 0x70, RZ, 0x3c, !PT ;  /* 0x000000701a1a7812 */ /* 0x000fe400078e3cff */
[----:B---3--:R0:W-:Y:S04]  /*cb90*/  STS.U16 [R3+0x3c00], R29 ;  /* 0x003c001d03007388 */ /* 0x0081e80000000400 */
[----:B------:R1:W-:Y:S04]  /*cba0*/  STS.U16 [R3+0x3d00], R13 ;  /* 0x003d000d03007388 */ /* 0x0003e80000000400 */
[----:B------:R3:W-:Y:S04]  /*cbb0*/  STS.U16 [R3+0x4c00], R12 ;  /* 0x004c000c03007388 */ /* 0x0007e80000000400 */
[----:B0-----:R-:W2:Y:S04]  /*cbc0*/  LDL.LU R29, [R1+0xc] ;  /* 0x00000c00011d7983 */ /* 0x001ea80000300800 */
[----:B-1----:R-:W2:Y:S04]  /*cbd0*/  LDL.LU R13, [R1+0x12ac] ;  /* 0x0012ac00010d7983 */ /* 0x002ea80000300800 */
[----:B---3--:R-:W3:Y:S04]  /*cbe0*/  LDL.LU R12, [R1+0x12a8] ;  /* 0x0012a800010c7983 */ /* 0x008ee80000300800 */
[----:B------:R0:W-:Y:S04]  /*cbf0*/  STS.U16 [R3+0x4d00], R11 ;  /* 0x004d000b03007388 */ /* 0x0001e80000000400 */
[----:B------:R1:W-:Y:S04]  /*cc00*/  STS.U16 [R3+0x5c00], R7 ;  /* 0x005c000703007388 */ /* 0x0003e80000000400 */
[----:B------:R1:W-:Y:S04]  /*cc10*/  STS.U16 [R3+0x5d00], R2 ;  /* 0x005d000203007388 */ /* 0x0003e80000000400 */
[----:B0-----:R-:W2:Y:S04]  /*cc20*/  LDL.LU R11, [R1+0x12a4] ;  /* 0x0012a400010b7983 */ /* 0x001ea80000300800 */
[----:B-1----:R-:W2:Y:S04]  /*cc30*/  LDL.LU R7, [R1+0x12a0] ;  /* 0x0012a00001077983 */ /* 0x002ea80000300800 */
[----:B------:R-:W2:Y:S04]  /*cc40*/  LDL.LU R2, [R1+0x129c] ;  /* 0x00129c0001027983 */ /* 0x000ea80000300800 */
[----:B------:R0:W-:Y:S04]  /*cc50*/  STS.U16 [R3+0x6c00], R4 ;  /* 0x006c000403007388 */ /* 0x0001e80000000400 */
[----:B------:R1:W-:Y:S04]  /*cc60*/  STS.U16 [R3+0x6d00], R6 ;  /* 0x006d000603007388 */ /* 0x0003e80000000400 */
[----:B------:R1:W-:Y:S04]  /*cc70*/  STS.U16 [R3+0x7c00], R10 ;  /* 0x007c000a03007388 */ /* 0x0003e80000000400 */
[----:B0-----:R-:W2:Y:S04]  /*cc80*/  LDL.LU R4, [R1+0x1298] ;  /* 0x0012980001047983 */ /* 0x001ea80000300800 */
[----:B-1----:R-:W2:Y:S04]  /*cc90*/  LDL.LU R6, [R1+0x1294] ;  /* 0x0012940001067983 */ /* 0x002ea80000300800 */
[----:B------:R-:W2:Y:S04]  /*cca0*/  LDL.LU R10, [R1+0x1290] ;  /* 0x00129000010a7983 */ /* 0x000ea80000300800 */
[----:B------:R0:W-:Y:S04]  /*ccb0*/  STS.U16 [R3+0x7d00], R5 ;  /* 0x007d000503007388 */ /* 0x0001e80000000400 */
[----:B----4-:R1:W-:Y:S04]  /*ccc0*/  STS.U16 [R26+0xe00], R14 ;  /* 0x000e000e1a007388 */ /* 0x0103e80000000400 */
[----:B------:R4:W-:Y:S04]  /*ccd0*/  STS.U16 [R26+0xf00], R15 ;  /* 0x000f000f1a007388 */ /* 0x0009e80000000400 */
[----:B0-----:R-:W2:Y:S04]  /*cce0*/  LDL.LU R3, [R1+0x128c] ;  /* 0x00128c0001037983 */ /* 0x001ea80000300800 */
[----:B------:R-:W2:Y:S04]  /*ccf0*/  LDL.LU R5, [R1+0x1288] ;  /* 0x0012880001057983 */ /* 0x000ea80000300800 */
[----:B-1----:R-:W2:Y:S04]  /*cd00*/  LDL.LU R14, [R1+0x1284] ;  /* 0x00128400010e7983 */ /* 0x002ea80000300800 */
[----:B----4-:R-:W4:Y:S04]  /*cd10*/  LDL.LU R15, [R1+0x1280] ;  /* 0x00128000010f7983 */ /* 0x010f280000300800 */
[----:B------:R0:W-:Y:S04]  /*cd20*/  STS.U16 [R26+0x1e00], R0 ;  /* 0x001e00001a007388 */ /* 0x0001e80000000400 */
[----:B------:R1:W-:Y:S04]  /*cd30*/  STS.U16 [R26+0x1f00], R9 ;  /* 0x001f00091a007388 */ /* 0x0003e80000000400 */
[----:B------:R1:W-:Y:S04]  /*cd40*/  STS.U16 [R26+0x2e00], R28 ;  /* 0x002e001c1a007388 */ /* 0x0003e80000000400 */
[----:B0-----:R-:W2:Y:S04]  /*cd50*/  LDL R0, [R1+0x380] ;  /* 0x0003800001007983 */ /* 0x001ea80000100800 */
[----:B-1----:R-:W3:Y:S04]  /*cd60*/  LDL.LU R9, [R1+0x14] ;  /* 0x0000140001097983 */ /* 0x002ee80000300800 */
[----:B------:R-:W3:Y:S04]  /*cd70*/  LDL.LU R28, [R1+0x4] ;  /* 0x00000400011c7983 */ /* 0x000ee80000300800 */
[----:B------:R0:W-:Y:S04]  /*cd80*/  STS.U16 [R26+0x2f00], R16 ;  /* 0x002f00101a007388 */ /* 0x0001e80000000400 */
[----:B------:R1:W-:Y:S04]  /*cd90*/  STS.U16 [R26+0x3e00], R17 ;  /* 0x003e00111a007388 */ /* 0x0003e80000000400 */
[----:B------:R1:W-:Y:S04]  /*cda0*/  STS.U16 [R26+0x3f00], R18 ;  /* 0x003f00121a007388 */ /* 0x0003e80000000400 */
[----:B0-----:R-:W3:Y:S04]  /*cdb0*/  LDL.LU R16, [R1+0x127c] ;  /* 0x00127c0001107983 */ /* 0x001ee80000300800 */
        /* <DEDUP_REMOVED lines=16> */
[----:B0-----:R-:W3:Y:S04]  /*cec0*/  LDL.LU R25, [R1+0x1258] ;  /* 0x0012580001197983 */ /* 0x001ee80000300800 */
[----:B-1----:R-:W3:Y:S04]  /*ced0*/  LDL.LU R26, [R1+0x1254] ;  /* 0x00125400011a7983 */ /* 0x002ee80000300800 */
[----:B------:R-:W3:Y:S04]  /*cee0*/  LDL.LU R27, [R1+0x1250] ;  /* 0x00125000011b7983 */ /* 0x000ee80000300800 */
[----:B--2---:R0:W-:Y:S04]  /*cef0*/  STS.U16 [R0+0x8000], R8 ;  /* 0x0080000800007388 */ /* 0x0041e80000000400 */
[----:B------:R1:W-:Y:S04]  /*cf00*/  STS.U16 [R0+0x8400], R29 ;  /* 0x0084001d00007388 */ /* 0x0003e80000000400 */
[----:B0-----:R-:W2:Y:S04]  /*cf10*/  LDL.LU R8, [R1+0x10] ;  /* 0x0000100001087983 */ /* 0x001ea80000300800 */
[----:B-1----:R-:W2:Y:S04]  /*cf20*/  LDL.LU R29, [R1+0x124c] ;  /* 0x00124c00011d7983 */ /* 0x002ea80000300800 */
[----:B---3--:R0:W-:Y:S04]  /*cf30*/  STS.U16 [R0+0x8800], R27 ;  /* 0x0088001b00007388 */ /* 0x0081e80000000400 */
[----:B------:R1:W-:Y:S04]  /*cf40*/  STS.U16 [R0+0x8c00], R23 ;  /* 0x008c001700007388 */ /* 0x0003e80000000400 */
[----:B------:R3:W-:Y:S04]  /*cf50*/  STS.U16 [R0+0x9000], R19 ;  /* 0x0090001300007388 */ /* 0x0007e80000000400 */
[----:B0-----:R-:W2:Y:S04]  /*cf60*/  LDL R27, [R1+0x924] ;  /* 0x00092400011b7983 */ /* 0x001ea80000100800 */
[----:B-1----:R-:W2:Y:S04]  /*cf70*/  LDL R23, [R1+0x928] ;  /* 0x0009280001177983 */ /* 0x002ea80000100800 */
[----:B---3--:R-:W2:Y:S04]  /*cf80*/  LDL.LU R19, [R1+0x18] ;  /* 0x0000180001137983 */ /* 0x008ea80000300800 */
[----:B----4-:R0:W-:Y:S04]  /*cf90*/  STS.U16 [R0+0x9400], R15 ;  /* 0x0094000f00007388 */ /* 0x0101e80000000400 */
[----:B0-----:R-:W3:Y:S04]  /*cfa0*/  LDL.LU R0, [R1+0x1248] ;  /* 0x0012480001007983 */ /* 0x001ee80000300800 */
[----:B------:R-:W4:Y:S04]  /*cfb0*/  LDL R15, [R1+0x380] ;  /* 0x00038000010f7983 */ /* 0x000f280000100800 */
[----:B----4-:R-:W-:Y:S04]  /*cfc0*/  STS.U16 [R15+0x9800], R10 ;  /* 0x0098000a0f007388 */ /* 0x010fe80000000400 */
[----:B------:R-:W-:Y:S04]  /*cfd0*/  STS.U16 [R15+0x9c00], R7 ;  /* 0x009c00070f007388 */ /* 0x000fe80000000400 */
[----:B--2---:R-:W-:Y:S04]  /*cfe0*/  STS.U16 [R23+0x8100], R19 ;  /* 0x0081001317007388 */ /* 0x004fe80000000400 */
[----:B---3--:R0:W-:Y:S04]  /*cff0*/  STS.U16 [R23+0x8500], R0 ;  /* 0x0085000017007388 */ /* 0x0081e80000000400 */
[----:B0-----:R-:W2:Y:S04]  /*d000*/  LDL.LU R0, [R1+0x1244] ;  /* 0x0012440001007983 */ /* 0x001ea80000300800 */
[----:B------:R-:W-:Y:S04]  /*d010*/  STS.U16 [R23+0x8900], R26 ;  /* 0x0089001a17007388 */ /* 0x000fe80000000400 */
[----:B------:R-:W-:Y:S04]  /*d020*/  STS.U16 [R23+0x8d00], R22 ;  /* 0x008d001617007388 */ /* 0x000fe80000000400 */
[----:B------:R-:W-:Y:S04]  /*d030*/  STS.U16 [R23+0x9100], R18 ;  /* 0x0091001217007388 */ /* 0x000fe80000000400 */
[----:B------:R-:W-:Y:S04]  /*d040*/  STS.U16 [R23+0x9500], R14 ;  /* 0x0095000e17007388 */ /* 0x000fe80000000400 */
[----:B------:R-:W-:Y:S04]  /*d050*/  STS.U16 [R23+0x9900], R6 ;  /* 0x0099000617007388 */ /* 0x000fe80000000400 */
[----:B------:R-:W-:Y:S04]  /*d060*/  STS.U16 [R23+0x9d00], R11 ;  /* 0x009d000b17007388 */ /* 0x000fe80000000400 */
[----:B------:R0:W-:Y:S04]  /*d070*/  STS.U16 [R27+0x8200], R9 ;  /* 0x008200091b007388 */ /* 0x0001e80000000400 */
[----:B0-----:R-:W0:Y:S04]  /*d080*/  S2R R9, SR_TID.X ;  /* 0x0000000000097919 */ /* 0x001e280000002100 */
[----:B------:R-:W-:Y:S04]  /*d090*/  STS.U16 [R27+0x8600], R28 ;  /* 0x0086001c1b007388 */ /* 0x000fe80000000400 */
[----:B------:R-:W-:Y:S04]  /*d0a0*/  STS.U16 [R27+0x8a00], R25 ;  /* 0x008a00191b007388 */ /* 0x000fe80000000400 */
[----:B------:R-:W-:Y:S01]  /*d0b0*/  STS.U16 [R27+0x8e00], R21 ;  /* 0x008e00151b007388 */ /* 0x000fe20000000400 */
[----:B0-----:R-:W-:-:S04]  /*d0c0*/  SHF.R.S32.HI R7, RZ, 0x6, R9 ;  /* 0x00000006ff077819 */ /* 0x001fc80000011409 */
[----:B------:R-:W-:Y:S01]  /*d0d0*/  SGXT R7, R7, 0x1 ;  /* 0x000000010707781a */ /* 0x000fe20000000200 */
[----:B------:R-:W-:Y:S04]  /*d0e0*/  STS.U16 [R27+0x9200], R17 ;  /* 0x009200111b007388 */ /* 0x000fe80000000400 */
[----:B------:R-:W-:Y:S04]  /*d0f0*/  STS.U16 [R27+0x9600], R5 ;  /* 0x009600051b007388 */ /* 0x000fe80000000400 */
[----:B------:R-:W-:Y:S04]  /*d100*/  STS.U16 [R27+0x9a00], R4 ;  /* 0x009a00041b007388 */ /* 0x000fe80000000400 */
[----:B------:R-:W-:Y:S01]  /*d110*/  STS.U16 [R27+0x9e00], R12 ;  /* 0x009e000c1b007388 */ /* 0x000fe20000000400 */
[----:B--2---:R-:W-:-:S05]  /*d120*/  IMAD.SHL.U32 R0, R0, 0x2, RZ ;  /* 0x0000000200007824 */ /* 0x004fca00078e00ff */
[----:B------:R-:W-:-:S04]  /*d130*/  LOP3.LUT R0, R0, 0x90, R7, 0x78, !PT ;  /* 0x0000009000007812 */ /* 0x000fc800078e7807 */
[----:B------:R-:W-:-:S05]  /*d140*/  LOP3.LUT R0, R0, 0x60, RZ, 0x3c, !PT ;  /* 0x0000006000007812 */ /* 0x000fca00078e3cff */
[----:B------:R-:W-:Y:S04]  /*d150*/  STS.U16 [R0+0x8300], R8 ;  /* 0x0083000800007388 */ /* 0x000fe80000000400 */
[----:B------:R0:W-:Y:S04]  /*d160*/  STS.U16 [R0+0x8700], R29 ;  /* 0x0087001d00007388 */ /* 0x0001e80000000400 */
[----:B0-----:R-:W2:Y:S04]  /*d170*/  LDL.LU R29, [R1+0x1240] ;  /* 0x00124000011d7983 */ /* 0x001ea80000300800 */
[----:B------:R-:W-:Y:S04]  /*d180*/  STS.U16 [R0+0x8b00], R24 ;  /* 0x008b001800007388 */ /* 0x000fe80000000400 */
[----:B------:R-:W-:Y:S04]  /*d190*/  STS.U16 [R0+0x8f00], R20 ;  /* 0x008f001400007388 */ /* 0x000fe80000000400 */
[----:B------:R-:W-:Y:S04]  /*d1a0*/  STS.U16 [R0+0x9300], R16 ;  /* 0x0093001000007388 */ /* 0x000fe80000000400 */
[----:B------:R-:W-:Y:S04]  /*d1b0*/  STS.U16 [R0+0x9700], R3 ;  /* 0x0097000300007388 */ /* 0x000fe80000000400 */
[----:B------:R-:W-:Y:S04]  /*d1c0*/  STS.U16 [R0+0x9b00], R2 ;  /* 0x009b000200007388 */ /* 0x000fe80000000400 */
[----:B------:R-:W-:Y:S04]  /*d1d0*/  STS.U16 [R0+0x9f00], R13 ;  /* 0x009f000d00007388 */ /* 0x000fe80000000400 */
[----:B------:R-:W-:Y:S06]  /*d1e0*/  BAR.SYNC.DEFER_BLOCKING 0x0 ;  /* 0x0000000000007b1d */ /* 0x000fec0000010000 */
[----:B------:R-:W0:Y:S01]  /*d1f0*/  S2R R28, SR_TID.X ;  /* 0x00000000001c7919 */ /* 0x000e220000002100 */
[----:B------:R-:W-:Y:S01]  /*d200*/  IMAD.SHL.U32 R14, R9, 0x2, RZ ;  /* 0x00000002090e7824 */ /* 0x000fe200078e00ff */
[----:B0-----:R-:W-:-:S05]  /*d210*/  LOP3.LUT R28, R28, 0x7, RZ, 0xc0, !PT ;  /* 0x000000071c1c7812 */ /* 0x001fca00078ec0ff */
[----:B------:R-:W-:-:S05]  /*d220*/  IMAD R28, R28, 0x90, RZ ;  /* 0x000000901c1c7824 */ /* 0x000fca00078e02ff */
[----:B------:R-:W-:-:S05]  /*d230*/  LOP3.LUT R14, R28, 0x30, R14, 0x78, !PT ;  /* 0x000000301c0e7812 */ /* 0x000fca00078e780e */
[----:B------:R-:W-:Y:S04]  /*d240*/  LDSM.16.M88.4 R8, [R14+0x8000] ;  /* 0x008000000e08783b */ /* 0x000fe80000000200 */
[----:B------:R-:W-:Y:S04]  /*d250*/  LDSM.16.M88.4 R16, [R14+0x8800] ;  /* 0x008800000e10783b */ /* 0x000fe80000000200 */
[----:B------:R-:W-:Y:S04]  /*d260*/  LDSM.16.M88.4 R24, [R14+0x8c00] ;  /* 0x008c00000e18783b */ /* 0x000fe80000000200 */
[----:B--2---:R-:W0:Y:S04]  /*d270*/  LDSM.16.MT88.4 R4, [R29] ;  /* 0x000000001d04783b */ /* 0x004e280000004200 */
[----:B0-----:R-:W-:Y:S04]  /*d280*/  STL.64 [R1+0x1238], R6 ;  /* 0x0012380601007387 */ /* 0x001fe80000100a00 */
[----:B------:R-:W-:Y:S04]  /*d290*/  STL.64 [R1+0x1230], R4 ;  /* 0x0012300401007387 */ /* 0x000fe80000100a00 */
[----:B------:R-:W0:Y:S04]  /*d2a0*/  LDSM.16.M88.4 R4, [R14+0x8400] ;  /* 0x008400000e04783b */ /* 0x000e280000000200 */
[----:B------:R-:W-:Y:S04]  /*d2b0*/  STL.64 [R1+0xe0], R8 ;  /* 0x0000e00801007387 */ /* 0x000fe80000100a00 */
[----:B------:R-:W-:Y:S04]  /*d2c0*/  STL.64 [R1+0xe8], R10 ;  /* 0x0000e80a01007387 */ /* 0x000fe80000100a00 */
[----:B0-----:R-:W-:Y:S01]  /*d2d0*/  STL.64 [R1+0xd0], R4 ;  /* 0x0000d00401007387 */ /* 0x001fe20000100a00 */
[----:B------:R-:W-:-:S02]  /*d2e0*/  IMAD.MOV.U32 R2, RZ, RZ, R4 ;  /* 0x000000ffff027224 */ /* 0x000fc400078e0004 */
[----:B------:R-:W-:Y:S01]  /*d2f0*/  IMAD.MOV.U32 R0, RZ, RZ, R5 ;  /* 0x000000ffff007224 */ /* 0x000fe200078e0005 */
[----:B------:R-:W-:Y:S04]  /*d300*/  STL.64 [R1+0xd8], R6 ;  /* 0x0000d80601007387 */ /* 0x000fe80000100a00 */
[----:B------:R-:W0:Y:S04]  /*d310*/  LDSM.16.M88.4 R4, [R14+0x9000] ;  /* 0x009000000e04783b */ /* 0x000e280000000200 */
[----:B0-----:R-:W-:Y:S04]  /*d320*/  STL.64 [R1+0xa0], R4 ;  /* 0x0000a00401007387 */ /* 0x001fe80000100a00 */
[----:B------:R-:W-:Y:S04]  /*d330*/  STL.64 [R1+0xa8], R6 ;  /* 0x0000a80601007387 */ /* 0x000fe80000100a00 */
[----:B------:R-:W2:Y:S04]  /*d340*/  LDL.LU.64 R20, [R1+0x2f0] ;  /* 0x0002f00001147983 */ /* 0x000ea80000300a00 */
[----:B------:R-:W3:Y:S01]  /*d350*/  LDL.LU.64 R22, [R1+0x2f8] ;  /* 0x0002f80001167983 */ /* 0x000ee20000300a00 */
[----:B------:R-:W-:-:S03]  /*d360*/  IMAD.MOV.U32 R28, RZ, RZ, R7 ;  /* 0x000000ffff1c7224 */ /* 0x000fc600078e0007 */
[----:B------:R-:W0:Y:S04]  /*d370*/  LDSM.16.M88.4 R4, [R14+0x9400] ;  /* 0x009400000e04783b */ /* 0x000e280000000200 */
[----:B---3--:R-:W-:Y:S04]  /*d380*/  STL.64 [R1+0x1208], R22 ;  /* 0x0012081601007387 */ /* 0x008fe80000100a00 */
[----:B--2---:R1:W-:Y:S02]  /*d390*/  STL.64 [R1+0x1200], R20 ;  /* 0x0012001401007387 */ /* 0x0043e40000100a00 */
[----:B-1----:R-:W-:-:S02]  /*d3a0*/  IMAD.MOV.U32 R20, RZ, RZ, R2 ;  /* 0x000000ffff147224 */ /* 0x002fc400078e0002 */
[----:B------:R-:W-:-:S05]  /*d3b0*/  IMAD.MOV.U32 R21, RZ, RZ, R0 ;  /* 0x000000ffff157224 */ /* 0x000fca00078e0000 */
[----:B------:R1:W-:Y:S04]  /*d3c0*/  STL.64 [R1+0x1218], R20 ;  /* 0x0012181401007387 */ /* 0x0003e80000100a00 */
[----:B-1----:R-:W2:Y:S04]  /*d3d0*/  LDL.64 R20, [R1+0xe0] ;  /* 0x0000e00001147983 */ /* 0x002ea80000100a00 */
[----:B------:R-:W-:Y:S04]  /*d3e0*/  STL.64 [R1+0xc0], R16 ;  /* 0x0000c01001007387 */ /* 0x000fe80000100a00 */
[----:B------:R-:W-:Y:S04]  /*d3f0*/  STL.64 [R1+0xc8], R18 ;  /* 0x0000c81201007387 */ /* 0x000fe80000100a00 */
[----:B------:R1:W-:Y:S04]  /*d400*/  STL.64 [R1+0x1210], R16 ;  /* 0x0012101001007387 */ /* 0x0003e80000100a00 */
[----:B-1----:R-:W3:Y:S04]  /*d410*/  LDL.LU.64 R16, [R1+0x2b0] ;  /* 0x0002b00001107983 */ /* 0x002ee80000300a00 */
[----:B------:R-:W4:Y:S04]  /*d420*/  LDL.LU.64 R18, [R1+0x2b8] ;  /* 0x0002b80001127983 */ /* 0x000f280000300a00 */
[----:B----4-:R-:W-:Y:S04]  /*d430*/  STL.64 [R1+0x1228], R18 ;  /* 0x0012281201007387 */ /* 0x010fe80000100a00 */
[----:B---3--:R1:W-:Y:S04]  /*d440*/  STL.64 [R1+0x1220], R16 ;  /* 0x0012201001007387 */ /* 0x0083e80000100a00 */
[----:B-1----:R-:W3:Y:S04]  /*d450*/  LDL.LU.64 R16, [R1+0x2c0] ;  /* 0x0002c00001107983 */ /* 0x002ee80000300a00 */
[----:B------:R-:W3:Y:S04]  /*d460*/  LDL.LU.64 R18, [R1+0x2c8] ;  /* 0x0002c80001127983 */ /* 0x000ee80000300a00 */
[----:B------:R-:W4:Y:S04]  /*d470*/  LDL.LU.64 R8, [R1+0x2e0] ;  /* 0x0002e00001087983 */ /* 0x000f280000300a00 */
[----:B------:R-:W4:Y:S04]  /*d480*/  LDL.LU.64 R10, [R1+0x2e8] ;  /* 0x0002e800010a7983 */ /* 0x000f280000300a00 */
[----:B------:R-:W-:Y:S04]  /*d490*/  STL [R1+0x10b8], R28 ;  /* 0x0010b81c01007387 */ /* 0x000fe80000100800 */
[----:B------:R-:W-:Y:S04]  /*d4a0*/  STL.64 [R1+0xb0], R24 ;  /* 0x0000b01801007387 */ /* 0x000fe80000100a00 */
[----:B------:R1:W-:Y:S04]  /*d4b0*/  STL.64 [R1+0xb8], R26 ;  /* 0x0000b81a01007387 */ /* 0x0003e80000100a00 */
[----:B0-----:R-:W-:Y:S04]  /*d4c0*/  STL.64 [R1+0x90], R4 ;  /* 0x0000900401007387 */ /* 0x001fe80000100a00 */
[----:B------:R0:W-:Y:S01]  /*d4d0*/  STL.64 [R1+0x98], R6 ;  /* 0x0000980601007387 */ /* 0x0001e20000100a00 */
[----:B-1----:R-:W-:-:S02]  /*d4e0*/  IMAD.MOV.U32 R27, RZ, RZ, R4 ;  /* 0x000000ffff1b7224 */ /* 0x002fc400078e0004 */
[----:B------:R-:W-:Y:S01]  /*d4f0*/  IMAD.MOV.U32 R26, RZ, RZ, R5 ;  /* 0x000000ffff1a7224 */ /* 0x000fe200078e0005 */
[----:B0-----:R-:W3:Y:S04]  /*d500*/  LDL.LU.64 R6, [R1+0x1238] ;  /* 0x0012380001067983 */ /* 0x001ee80000300a00 */
[----:B------:R-:W3:Y:S01]  /*d510*/  LDL.LU.64 R4, [R1+0x1230] ;  /* 0x0012300001047983 */ /* 0x000ee20000300a00 */
[----:B--2---:R-:W-:Y:S02]  /*d520*/  IMAD.MOV.U32 R2, RZ, RZ, R20 ;  /* 0x000000ffff027224 */ /* 0x004fe400078e0014 */
[----:B------:R-:W-:Y:S01]  /*d530*/  IMAD.MOV.U32 R0, RZ, RZ, R21 ;  /* 0x000000ffff007224 */ /* 0x000fe200078e0015 */
[C---:B---3--:R-:W-:Y:S01]  /*d540*/  HMMA.16816.F32.BF16 R16, R4.reuse, R20, R16 ;  /* 0x000000140410723c */ /* 0x048fe20000041810 */
[----:B------:R-:W0:Y:S11]  /*d550*/  LDSM.16.M88.4 R20, [R14+0x9800] ;  /* 0x009800000e14783b */ /* 0x000e360000000200 */
[----:B------:R-:W-:Y:S11]  /*d560*/  @!UPT UIADD3 URZ, URZ, URZ, URZ ;  /* 0x0000003f3f3ff290 */ /* 0x000ff6000fffe03f */
[----:B------:R-:W-:Y:S04]  /*d570*/  STL.64 [R1+0x140], R16 ;  /* 0x0001401001007387 */ /* 0x000fe80000100a00 */
[----:B------:R1:W-:Y:S04]  /*d580*/  STL.64 [R1+0x148], R18 ;  /* 0x0001481201007387 */ /* 0x0003e80000100a00 */
[----:B-1----:R-:W2:Y:S04]  /*d590*/  LDL.LU.64 R18, [R1+0x1228] ;  /* 0x0012280001127983 */ /* 0x002ea80000300a00 */
[----:B------:R-:W2:Y:S04]  /*d5a0*/  LDL.LU.64 R16, [R1+0x1220] ;  /* 0x0012200001107983 */ /* 0x000ea80000300a00 */
[----:B0-----:R0:W-:Y:S04]  /*d5b0*/  STL.64 [R1+0x80], R20 ;  /* 0x0000801401007387 */ /* 0x0011e80000100a00 */
[----:B------:R2:W-:Y:S04]  /*d5c0*/  STL.64 [R1+0x88], R22 ;  /* 0x0000881601007387 */ /* 0x0005e80000100a00 */
[----:B0-----:R-:W2:Y:S02]  /*d5d0*/  LDL.LU.64 R20, [R1+0x1218] ;  /* 0x0012180001147983 */ /* 0x001ea40000300a00 */
[----:B--2---:R-:W-:Y:S02]  /*d5e0*/  HMMA.16816.F32.BF16 R20, R4, R20, R16 ;  /* 0x000000140414723c */ /* 0x004fe40000041810 */
[----:B------:R-:W2:Y:S11]  /*d5f0*/  LDL.LU.64 R16, [R1+0x1210] ;  /* 0x0012100001107983 */ /* 0x000eb60000300a00 */
[----:B------:R-:W-:Y:S10]  /*d600*/  @!UPT UIADD3 URZ, URZ, URZ, URZ ;  /* 0x0000003f3f3ff290 */ /* 0x000ff4000fffe03f */
[----:B------:R-:W-:Y:S01]  /*d610*/  STL.64 [R1+0x130], R20 ;  /* 0x0001301401007387 */ /* 0x000fe20000100a00 */
[----:B------:R-:W-:-:S03]  /*d620*/  IMAD.MOV.U32 R28, RZ, RZ, R23 ;  /* 0x000000ffff1c7224 */ /* 0x000fc600078e0017 */
[----:B------:R-:W-:Y:S04]  /*d630*/  STL [R1+0x138], R22 ;  /* 0x0001381601007387 */ /* 0x000fe80000100800 */
[----:B------:R-:W0:Y:S04]  /*d640*/  LDSM.16.M88.4 R20, [R14+0x9c00] ;  /* 0x009c00000e14783b */ /* 0x000e280000000200 */
[----:B------:R-:W-:Y:S04]  /*d650*/  STL [R1+0x1100], R28 ;  /* 0x0011001c01007387 */ /* 0x000fe80000100800 */
[----:B0-----:R-:W-:Y:S01]  /*d660*/  STL.64 [R1+0x70], R20 ;  /* 0x0000701401007387 */ /* 0x001fe20000100a00 */
[----:B------:R-:W-:-:S02]  /*d670*/  IMAD.MOV.U32 R13, RZ, RZ, R20 ;  /* 0x000000ffff0d7224 */ /* 0x000fc400078e0014 */
[----:B------:R-:W-:Y:S01]  /*d680*/  IMAD.MOV.U32 R12, RZ, RZ, R21 ;  /* 0x000000ffff0c7224 */ /* 0x000fe200078e0015 */
[----:B------:R0:W-:Y:S04]  /*d690*/  STL.64 [R1+0x78], R22 ;  /* 0x0000781601007387 */ /* 0x0001e80000100a00 */
[----:B0-----:R-:W2:Y:S04]  /*d6a0*/  LDL.LU.64 R22, [R1+0x1208] ;  /* 0x0012080001167983 */ /* 0x001ea80000300a00 */
[----:B------:R-:W2:Y:S01]  /*d6b0*/  LDL.LU.64 R20, [R1+0x1200] ;  /* 0x0012000001147983 */ /* 0x000ea20000300a00 */
[C---:B----4-:R-:W-:Y:S03]  /*d6c0*/  HMMA.16816.F32.BF16 R8, R4.reuse, R24, R8 ;  /* 0x000000180408723c */ /* 0x050fe60000041808 */
[----:B------:R0:W-:Y:S04]  /*d6d0*/  STL.64 [R1+0x11f8], R12 ;  /* 0x0011f80c01007387 */ /* 0x0001e80000100a00 */
[----:B0-----:R-:W3:Y:S01]  /*d6e0*/  LDL.64 R12, [R1+0xa0] ;  /* 0x0000a000010c7983 */ /* 0x001ee20000100a00 */
[----:B--2---:R-:W-:Y:S11]  /*d6f0*/  HMMA.16816.F32.BF16 R16, R4, R16, R20 ;  /* 0x000000100410723c */ /* 0x004ff60000041814 */
[----:B------:R-:W-:Y:S11]  /*d700*/  @!UPT UIADD3 URZ, URZ, URZ, URZ ;  /* 0x0000003f3f3ff290 */ /* 0x000ff6000fffe03f */
[----:B------:R-:W-:Y:S01]  /*d710*/  @!UPT UIADD3 URZ, URZ, URZ, URZ ;  /* 0x0000003f3f3ff290 */ /* 0x000fe2000fffe03f */
[----:B------:R0:W-:Y:S01]  /*d720*/  STL.64 [R1+0x120], R16 ;  /* 0x0001201001007387 */ /* 0x0001e20000100a00 */
[----:B------:R-:W-:-:S03]  /*d730*/  IMAD.MOV.U32 R28, RZ, RZ, R19 ;  /* 0x000000ffff1c7224 */ /* 0x000fc600078e0013 */
[----:B------:R1:W-:Y:S04]  /*d740*/  STL [R1+0x128], R18 ;  /* 0x0001281201007387 */ /* 0x0003e80000100800 */
[----:B0-----:R-:W2:Y:S04]  /*d750*/  LDL.LU.64 R16, [R1+0x210] ;  /* 0x0002100001107983 */ /* 0x001ea80000300a00 */
[----:B-1----:R-:W2:Y:S04]  /*d760*/  LDL.LU.64 R18, [R1+0x218] ;  /* 0x0002180001127983 */ /* 0x002ea80000300a00 */
[----:B------:R-:W-:Y:S04]  /*d770*/  STL.64 [R1+0x110], R8 ;  /* 0x0001100801007387 */ /* 0x000fe80000100a00 */
[----:B------:R-:W-:Y:S04]  /*d780*/  STL.64 [R1+0x118], R10 ;  /* 0x0001180a01007387 */ /* 0x000fe80000100a00 */
[----:B------:R-:W0:Y:S04]  /*d790*/  LDSM.16.MT88.4 R8, [R29+0x80] ;  /* 0x000080001d08783b */ /* 0x000e280000004200 */
[----:B------:R-:W4:Y:S04]  /*d7a0*/  LDL.LU.64 R20, [R1+0x240] ;  /* 0x0002400001147983 */ /* 0x000f280000300a00 */
[----:B------:R-:W4:Y:S04]  /*d7b0*/  LDL.LU.64 R22, [R1+0x248] ;  /* 0x0002480001167983 */ /* 0x000f280000300a00 */
[----:B------:R-:W-:Y:S04]  /*d7c0*/  STL.64 [R1+0x11c0], R24 ;  /* 0x0011c01801007387 */ /* 0x000fe80000100a00 */
[----:B0-----:R-:W-:Y:S04]  /*d7d0*/  STL.64 [R1+0x11e8], R10 ;  /* 0x0011e80a01007387 */ /* 0x001fe80000100a00 */
[----:B------:R0:W-:Y:S04]  /*d7e0*/  STL.64 [R1+0x11e0], R8 ;  /* 0x0011e00801007387 */ /* 0x0001e80000100a00 */
[----:B0-----:R-:W2:Y:S04]  /*d7f0*/  LDL.LU.64 R8, [R1+0x180] ;  /* 0x0001800001087983 */ /* 0x001ea80000300a00 */
[----:B------:R-:W2:Y:S01]  /*d800*/  LDL.LU.64 R10, [R1+0x188] ;  /* 0x00018800010a7983 */ /* 0x000ea20000300a00 */
[----:B---3--:R-:W-:Y:S01]  /*d810*/  IMAD.MOV.U32 R3, RZ, RZ, R13 ;  /* 0x000000ffff037224 */ /* 0x008fe200078e000d */
[----:B--2---:R-:W-:Y:S11]  /*d820*/  HMMA.16816.F32.BF16 R8, R4, R12, R8 ;  /* 0x0000000c0408723c */ /* 0x004ff60000041808 */
[----:B------:R-:W-:Y:S11]  /*d830*/  @!UPT UIADD3 URZ, URZ, URZ, URZ ;  /* 0x0000003f3f3ff290 */ /* 0x000ff6000fffe03f */
[----:B------:R-:W-:Y:S01]  /*d840*/  @!UPT UIADD3 URZ, URZ, URZ, URZ ;  /* 0x0000003f3f3ff290 */ /* 0x000fe2000fffe03f */
[----:B------:R-:W-:Y:S04]  /*d850*/  STL.64 [R1+0x100], R8 ;  /* 0x0001000801007387 */ /* 0x000fe80000100a00 */
[----:B------:R0:W-:Y:S02]  /*d860*/  STL.64 [R1+0x108], R10 ;  /* 0x0001080a01007387 */ /* 0x0001e40000100a00 */
[----:B0-----:R-:W-:Y:S02]  /*d870*/  IMAD.MOV.U32 R10, RZ, RZ, R12 ;  /* 0x000000ffff0a7224 */ /* 0x001fe400078e000c */
[----:B------:R-:W2:Y:S02]  /*d880*/  LDL.LU.64 R12, [R1+0x11f8] ;  /* 0x0011f800010c7983 */ /* 0x000ea40000300a00 */
[----:B--2---:R-:W-:-:S02]  /*d890*/  IMAD.MOV.U32 R8, RZ, RZ, R13 ;  /* 0x000000ffff087224 */ /* 0x004fc400078e000d */
[----:B------:R-:W-:Y:S02]  /*d8a0*/  IMAD.MOV.U32 R9, RZ, RZ, R12 ;  /* 0x000000ffff097224 */ /* 0x000fe400078e000c */
[----:B------:R-:W0:Y:S04]  /*d8b0*/  LDSM.16.MT88.4 R12, [R29+0x100] ;  /* 0x000100001d0c783b */ /* 0x000e280000004200 */
[----:B0-----:R-:W-:Y:S04]  /*d8c0*/  STL.64 [R1+0x1188], R14 ;  /* 0x0011880e01007387 */ /* 0x001fe80000100a00 */
[----:B------:R0:W-:Y:S02]  /*d8d0*/  STL.64 [R1+0x1180], R12 ;  /* 0x0011800c01007387 */ /* 0x0001e40000100a00 */
[----:B0-----:R-:W-:-:S02]  /*d8e0*/  IMAD.MOV.U32 R12, RZ, RZ, R27 ;  /* 0x000000ffff0c7224 */ /* 0x001fc400078e001b */
[----:B------:R-:W-:-:S07]  /*d8f0*/  IMAD.MOV.U32 R13, RZ, RZ, R26 ;  /* 0x000000ffff0d7224 */ /* 0x000fce00078e001a */
[----:B------:R-:W-:Y:S01]  /*d900*/  HMMA.16816.F32.BF16 R24, R4, R12, R16 ;  /* 0x0000000c0418723c */ /* 0x000fe20000041810 */
[----:B------:R-:W0:Y:S04]  /*d910*/  LDSM.16.MT88.4 R16, [R29+0x180] ;  /* 0x000180001d10783b */ /* 0x000e280000004200 */
[----:B------:R-:W-:Y:S11]  /*d920*/  STL.64 [R1+0x1198], R12 ;  /* 0x0011980c01007387 */ /* 0x000ff60000100a00 */
[----:B------:R-:W-:Y:S07]  /*d930*/  @!UPT UIADD3 URZ, URZ, URZ, URZ ;  /* 0x0000003f3f3ff290 */ /* 0x000fee000fffe03f */
[----:B------:R-:W-:Y:S04]  /*d940*/  STL.64 [R1+0xf0], R24 ;  /* 0x0000f01801007387 */ /* 0x000fe80000100a00 */
[----:B------:R-:W-:Y:S04]  /*d950*/  STL.64 [R1+0xf8], R26 ;  /* 0x0000f81a01007387 */ /* 0x000fe80000100a00 */
[----:B0-----:R-:W-:Y:S04]  /*d960*/  STL.64 [R1+0x1110], R18 ;  /* 0x0011101201007387 */ /* 0x001fe80000100a00 */
[----:B------:R0:W-:Y:S04]  /*d970*/  STL.64 [R1+0x1108], R16 ;  /* 0x0011081001007387 */ /* 0x0001e80000100a00 */
[----:B0-----:R-:W4:Y:S01]  /*d980*/  LDL.LU.64 R16, [R1+0x80] ;  /* 0x0000800001107983 */ /* 0x001f220000300a00 */
[----:B------:R-:W-:-:S02]  /*d990*/  IMAD.MOV.U32 R12, RZ, RZ, R10 ;  /* 0x000000ffff0c7224 */ /* 0x000fc400078e000a */
[----:B------:R-:W-:Y:S01]  /*d9a0*/  IMAD.MOV.U32 R13, RZ, RZ, R3 ;  /* 0x000000ffff0d7224 */ /* 0x000fe200078e0003 */
[----:B----4-:R-:W-:Y:S11]  /*d9b0*/  HMMA.16816.F32.BF16 R20, R4, R16, R20 ;  /* 0x000000100414723c */ /* 0x010ff60000041814 */
[----:B------:R-:W-:Y:S11]  /*d9c0*/  @!UPT UIADD3 URZ, URZ, URZ, URZ ;  /* 0x0000003f3f3ff290 */ /* 0x000ff6000fffe03f */
[----:B------:R-:W-:Y:S01]  /*d9d0*/  @!UPT UIADD3 URZ, URZ, URZ, URZ ;  /* 0x0000003f3f3ff290 */ /* 0x000fe2000fffe03f */
[----:B------:R-:W-:Y:S04]  /*d9e0*/  STL.64 [R1+0x60], R20 ;  /* 0x0000601401007387 */ /* 0x000fe80000100a00 */
[----:B------:R-:W-:Y:S04]  /*d9f0*/  STL.64 [R1+0x68], R22 ;  /* 0x0000681601007387 */ /* 0x000fe80000100a00 */
[----:B------:R0:W-:Y:S04]  /*da00*/  STL.64 [R1+0x11c8], R12 ;  /* 0x0011c80c01007387 */ /* 0x0001e80000100a00 */
[----:B------:R-:W1:Y:S01]  /*da10*/  LDSM.16.MT88.4 R20, [R29+0x2000] ;  /* 0x002000001d14783b */ /* 0x000e620000004200 */
[----:B0-----:R-:W-:-:S02]  /*da20*/  IMAD.MOV.U32 R12, RZ, RZ, R2 ;  /* 0x000000ffff0c7224 */ /* 0x001fc400078e0002 */
[----:B------:R-:W-:-:S05]  /*da30*/  IMAD.MOV.U32 R13, RZ, RZ, R0 ;  /* 0x000000ffff0d7224 */ /* 0x000fca00078e0000 */
[----:B------:R0:W-:Y:S04]  /*da40*/  STL.64 [R1+0x11f0], R12 ;  /* 0x0011f00c01007387 */ /* 0x0001e80000100a00 */
[----:B0-----:R-:W2:Y:S04]  /*da50*/  LDL.LU.64 R12, [R1+0x220] ;  /* 0x00022000010c7983 */ /* 0x001ea80000300a00 */
[----:B------:R-:W2:Y:S04]  /*da60*/  LDL.LU.64 R14, [R1+0x228] ;  /* 0x00022800010e7983 */ /* 0x000ea80000300a00 */
[----:B------:R-:W3:Y:S04]  /*da70*/  LDL.LU.64 R24, [R1+0x320] ;  /* 0x0003200001187983 */ /* 0x000ee80000300a00 */
[----:B------:R-:W4:Y:S01]  /*da80*/  LDL.LU.64 R26, [R1+0x328] ;  /* 0x00032800011a7983 */ /* 0x000f220000300a00 */
[----:B--2---:R-:W-:Y:S03]  /*da90*/  HMMA.16816.F32.BF16 R4, R4, R8, R12 ;  /* 0x000000080404723c */ /* 0x004fe6000004180c */
[----:B----4-:R-:W-:Y:S04]  /*daa0*/  STL.64 [R1+0x11d8], R26 ;  /* 0x0011d81a01007387 */ /* 0x010fe80000100a00 */
[----:B---3--:R0:W-:Y:S04]  /*dab0*/  STL.64 [R1+0x11d0], R24 ;  /* 0x0011d01801007387 */ /* 0x0081e80000100a00 */
[----:B0-----:R-:W2:Y:S04]  /*dac0*/  LDL.LU.64 R24, [R1+0x330] ;  /* 0x0003300001187983 */ /* 0x001ea80000300a00 */
[----:B------:R-:W2:Y:S04]  /*dad0*/  LDL.LU.64 R26, [R1+0x338] ;  /* 0x00033800011a7983 */ /* 0x000ea80000300a00 */
[----:B------:R0:W-:Y:S04]  /*dae0*/  STL.64 [R1+0x1190], R16 ;  /* 0x0011901001007387 */ /* 0x0001e80000100a00 */
[----:B0-----:R-:W3:Y:S04]  /*daf0*/  LDL.LU.64 R16, [R1+0xc0] ;  /* 0x0000c00001107983 */ /* 0x001ee80000300a00 */
[----:B-1----:R-:W-:Y:S04]  /*db00*/  STL.64 [R1+0x1058], R22 ;  /* 0x0010581601007387 */ /* 0x002fe80000100a00 */
[----:B------:R0:W-:Y:S04]  /*db10*/  STL.64 [R1+0x1050], R20 ;  /* 0x0010501401007387 */ /* 0x0001e80000100a00 */
[----:B0-----:R-:W4:Y:S04]  /*db20*/  LDL.LU.64 R20, [R1+0x310] ;  /* 0x0003100001147983 */ /* 0x001f280000300a00 */
[----:B------:R-:W4:Y:S04]  /*db30*/  LDL.LU.64 R22, [R1+0x318] ;  /* 0x0003180001167983 */ /* 0x000f280000300a00 */
[----:B------:R-:W2:Y:S04]  /*db40*/  LDL.LU.64 R12, [R1+0x11f0] ;  /* 0x0011f000010c7983 */ /* 0x000ea80000300a00 */
[----:B------:R-:W2:Y:S04]  /*db50*/  LDL.LU.64 R10, [R1+0x11e8] ;  /* 0x0011e800010a7983 */ /* 0x000ea80000300a00 */
[----:B------:R-:W2:Y:S04]  /*db60*/  LDL.LU.64 R8, [R1+0x11e0] ;  /* 0x0011e00001087983 */ /* 0x000ea80000300a00 */
[----:B------:R-:W-:Y:S04]  /*db70*/  STL.64 [R1+0x40], R4 ;  /* 0x0000400401007387 */ /* 0x000fe80000100a00 */
[----:B------:R-:W-:Y:S04]  /*db80*/  STL.64 [R1+0x48], R6 ;  /* 0x0000480601007387 */ /* 0x000fe80000100a00 */
[----:B------:R-:W0:Y:S04]  /*db90*/  LDSM.16.MT88.4 R4, [R29+0x2080] ;  /* 0x002080001d04783b */ /* 0x000e280000004200 */
[----:B0-----:R-:W-:Y:S04]  /*dba0*/  STL.64 [R1+0xfe0], R6 ;  /* 0x000fe00601007387 */ /* 0x001fe80000100a00 */
[----:B------:R0:W-:Y:S04]  /*dbb0*/  STL.64 [R1+0xfd8], R4 ;  /* 0x000fd80401007387 */ /* 0x0001e80000100a00 */
[----:B0-----:R-:W3:Y:S04]  /*dbc0*/  LDL.LU.64 R4, [R1+0x70] ;  /* 0x0000700001047983 */ /* 0x001ee80000300a00 */
[----:B------:R-:W3:Y:S01]  /*dbd0*/  LDL.LU.64 R6, [R1+0x78] ;  /* 0x0000780001067983 */ /* 0x000ee20000300a00 */
[----:B--2---:R-:W-:Y:S03]  /*dbe0*/  HMMA.16816.F32.BF16 R12, R8, R12, R24 ;  /* 0x0000000c080c723c */ /* 0x004fe60000041818 */
[----:B---3--:R-:W-:Y:S04]  /*dbf0*/  STL.64 [R1+0x11a8], R6 ;  /* 0x0011a80601007387 */ /* 0x008fe80000100a00 */
[----:B------:R0:W-:Y:S04]  /*dc00*/  STL.64 [R1+0x11a0], R4 ;  /* 0x0011a00401007387 */ /* 0x0001e80000100a00 */
[----:B0-----:R-:W2:Y:S04]  /*dc10*/  LDL.64 R4, [R1+0xd0] ;  /* 0x0000d00001047983 */ /* 0x001ea80000100a00 */
[----:B------:R-:W-:Y:S04]  /*dc20*/  STL [R1+0xfd0], R29 ;  /* 0x000fd01d01007387 */ /* 0x000fe80000100800 */
[----:B------:R-:W3:Y:S04]  /*dc30*/  LDL.LU.64 R26, [R1+0x11d8] ;  /* 0x0011d800011a7983 */ /* 0x000ee80000300a00 */
[----:B------:R-:W3:Y:S04]  /*dc40*/  LDL.LU.64 R24, [R1+0x11d0] ;  /* 0x0011d00001187983 */ /* 0x000ee80000300a00 */
[----:B------:R0:W-:Y:S04]  /*dc50*/  STL.64 [R1+0x20], R12 ;  /* 0x0000200c01007387 */ /* 0x0001e80000100a00 */
[----:B------:R1:W-:Y:S04]  /*dc60*/  STL [R1+0x28], R14 ;  /* 0x0000280e01007387 */ /* 0x0003e80000100800 */
[----:B0-----:R-:W4:Y:S01]  /*dc70*/  LDL.LU.64 R12, [R1+0x11c8] ;  /* 0x0011c800010c7983 */ /* 0x001f220000300a00 */
[----:B------:R-:W-:-:S02]  /*dc80*/  IMAD.MOV.U32 R0, RZ, RZ, R15 ;  /* 0x000000ffff007224 */ /* 0x000fc400078e000f */
[----:B------:R-:W-:Y:S02]  /*dc90*/  IMAD.MOV.U32 R15, RZ, RZ, R16 ;  /* 0x000000ffff0f7224 */ /* 0x000fe400078e0010 */
[----:B-1----:R-:W-:Y:S01]  /*dca0*/  IMAD.MOV.U32 R14, RZ, RZ, R17 ;  /* 0x000000ffff0e7224 */ /* 0x002fe200078e0011 */
[----:B------:R-:W-:Y:S01]  /*dcb0*/  STL [R1+0x1008], R0 ;  /* 0x0010080001007387 */ /* 0x000fe20000100800 */
[----:B--2---:R-:W-:Y:S02]  /*dcc0*/  IMAD.MOV.U32 R3, RZ, RZ, R4 ;  /* 0x000000ffff037224 */ /* 0x004fe400078e0004 */
[----:B------:R-:W-:Y:S01]  /*dcd0*/  IMAD.MOV.U32 R2, RZ, RZ, R5 ;  /* 0x000000ffff027224 */ /* 0x000fe200078e0005 */
[C---:B---3--:R-:W-:Y:S08]  /*dce0*/  HMMA.16816.F32.BF16 R24, R8.reuse, R4, R24 ;  /* 0x000000040818723c */ /* 0x048ff00000041818 */
[----:B----4-:R-:W-:Y:S11]  /*dcf0*/  HMMA.16816.F32.BF16 R4, R8, R16, R20 ;  /* 0x000000100804723c */ /* 0x010ff60000041814 */
[----:B------:R-:W-:Y:S04]  /*dd00*/  @!UPT UIADD3 URZ, URZ, URZ, URZ ;  /* 0x0000003f3f3ff290 */ /* 0x000fe8000fffe03f */
[----:B------:R0:W-:Y:S04]  /*dd10*/  STL.64 [R1+0x10], R24 ;  /* 0x0000101801007387 */ /* 0x0001e80000100a00 */
[----:B------:R-:W-:Y:S04]  /*dd20*/  STL.64 [R1+0x18], R26 ;  /* 0x0000181a01007387 */ /* 0x000fe80000100a00 */
[----:B0-----:R-:W2:Y:S04]  /*dd30*/  LDL.LU.64 R24, [R1+0x11c0] ;  /* 0x0011c00001187983 */ /* 0x001ea80000300a00 */
[----:B------:R-:W-:Y:S04]  /*dd40*/  STL.64 [R1], R4 ;  /* 0x0000000401007387 */ /* 0x000fe80000100a00 */
[----:B------:R-:W-:Y:S04]  /*dd50*/  STL [R1+0x8], R6 ;  /* 0x0000080601007387 */ /* 0x000fe80000100800 */
[----:B------:R-:W-:Y:S04]  /*dd60*/  STL.64 [R1+0x11b8], R14 ;  /* 0x0011b80e01007387 */ /* 0x000fe80000100a00 */
[----:B------:R0:W-:Y:S04]  /*dd70*/  STL.64 [R1+0x11b0], R12 ;  /* 0x0011b00c01007387 */ /* 0x0001e80000100a00 */
[----:B0-----:R-:W2:Y:S04]  /*dd80*/  LDL.LU.64 R12, [R1+0x300] ;  /* 0x00030000010c7983 */ /* 0x001ea80000300a00 */
[----:B------:R-:W2:Y:S01]  /*dd90*/  LDL.LU.64 R14, [R1+0x308] ;  /* 0x00030800010e7983 */ /* 0x000ea20000300a00 */
[----:B------:R-:W-:-:S03]  /*dda0*/  IMAD.MOV.U32 R0, RZ, RZ, R7 ;  /* 0x000000ffff007224 */ /* 0x000fc600078e0007 */
[----:B------:R-:W3:Y:S04]  /*ddb0*/  LDL.LU.64 R4, [R1+0x270] ;  /* 0x0002700001047983 */ /* 0x000ee80000300a00 */
[----:B------:R-:W3:Y:S04]  /*ddc0*/  LDL.LU.64 R6, [R1+0x278] ;  /* 0x0002780001067983 */ /* 0x000ee80000300a00 */
[----:B------:R-:W4:Y:S04]  /*ddd0*/  LDL.LU.64 R16, [R1+0x260] ;  /* 0x0002600001107983 */ /* 0x000f280000300a00 */
[----:B------:R-:W4:Y:S04]  /*dde0*/  LDL.LU.64 R18, [R1+0x268] ;  /* 0x0002680001127983 */ /* 0x000f280000300a00 */
[----:B------:R-:W3:Y:S04]  /*ddf0*/  LDL.LU.64 R20, [R1+0x250] ;  /* 0x0002500001147983 */ /* 0x000ee80000300a00 */
[----:B------:R-:W3:Y:S01]  /*de00*/  LDL.LU.64 R22, [R1+0x258] ;  /* 0x0002580001167983 */ /* 0x000ee20000300a00 */
[----:B--2---:R-:W-:Y:S03]  /*de10*/  HMMA.16816.F32.BF16 R24, R8, R24, R12 ;  /* 0x000000180818723c */ /* 0x004fe6000004180c */
[----:B------:R-:W2:Y:S04]  /*de20*/  LDL.LU.64 R14, [R1+0x11b8] ;  /* 0x0011b800010e7983 */ /* 0x000ea80000300a00 */
[----:B------:R-:W3:Y:S11]  /*de30*/  LDL.LU.64 R12, [R1+0x11b0] ;  /* 0x0011b000010c7983 */ /* 0x000ef60000300a00 */
[----:B------:R-:W-:Y:S05]  /*de40*/  @!UPT UIADD3 URZ, URZ, URZ, URZ ;  /* 0x0000003f3f3ff290 */ /* 0x000fea000fffe03f */
[----:B------:R0:W-:Y:S04]  /*de50*/  STL.64 [R1+0xf90], R26 ;  /* 0x000f901a01007387 */ /* 0x0001e80000100a00 */
[----:B------:R2:W-:Y:S04]  /*de60*/  STL.64 [R1+0xf88], R24 ;  /* 0x000f881801007387 */ /* 0x0005e80000100a00 */
[----:B0-----:R-:W4:Y:S04]  /*de70*/  LDL R26, [R1+0xc8] ;  /* 0x0000c800011a7983 */ /* 0x001f280000100800 */
[----:B------:R-:W4:Y:S01]  /*de80*/  LDL R27, [R1+0xcc] ;  /* 0x0000cc00011b7983 */ /* 0x000f220000100800 */
[----:B--2---:R-:W-:-:S02]  /*de90*/  IMAD.MOV.U32 R24, RZ, RZ, R15 ;  /* 0x000000ffff187224 */ /* 0x004fc400078e000f */
[----:B------:R-:W-:Y:S02]  /*dea0*/  IMAD.MOV.U32 R25, RZ, RZ, R14 ;  /* 0x000000ffff197224 */ /* 0x000fe400078e000e */
[----:B---3--:R-:W-:Y:S01]  /*deb0*/  HMMA.16816.F32.BF16 R12, R8, R12, R4 ;  /* 0x0000000c080c723c */ /* 0x008fe20000041804 */
[----:B----4-:R-:W-:Y:S04]  /*dec0*/  STL.64 [R1+0x1160], R26 ;  /* 0x0011601a01007387 */ /* 0x010fe80000100a00 */
[----:B------:R0:W-:Y:S02]  /*ded0*/  STL.64 [R1+0x1158], R24 ;  /* 0x0011581801007387 */ /* 0x0001e40000100a00 */
[----:B0-----:R-:W-:Y:S02]  /*dee0*/  IMAD.MOV.U32 R24, RZ, RZ, R3 ;  /* 0x000000ffff187224 */ /* 0x001fe400078e0003 */
[----:B------:R-:W-:-:S05]  /*def0*/  IMAD.MOV.U32 R25, RZ, RZ, R2 ;  /* 0x000000ffff197224 */ /* 0x000fca00078e0002 */
[----:B------:R0:W-:Y:S04]  /*df00*/  STL.64 [R1+0x1178], R24 ;  /* 0x0011781801007387 */ /* 0x0001e80000100a00 */
[----:B0-----:R-:W2:Y:S04]  /*df10*/  LDL.LU.64 R24, [R1+0xe0] ;  /* 0x0000e00001187983 */ /* 0x001ea80000300a00 */
[----:B------:R-:W3:Y:S04]  /*df20*/  LDL.LU.64 R6, [R1+0x11a8] ;  /* 0x0011a80001067983 */ /* 0x000ee80000300a00 */
[----:B------:R-:W4:Y:S04]  /*df30*/  LDL.LU.64 R4, [R1+0x11a0] ;  /* 0x0011a00001047983 */ /* 0x000f280000300a00 */
[----:B------:R0:W-:Y:S04]  /*df40*/  STL.64 [R1+0x50], R12 ;  /* 0x0000500c01007387 */ /* 0x0001e80000100a00 */
[----:B------:R1:W-:Y:S04]  /*df50*/  STL [R1+0x58], R14 ;  /* 0x0000580e01007387 */ /* 0x0003e80000100800 */
[----:B0-----:R-:W1:Y:S01]  /*df60*/  LDL.LU.64 R12, [R1+0x1198] ;  /* 0x00119800010c7983 */ /* 0x001e620000300a00 */
[----:B------:R-:W-:-:S02]  /*df70*/  IMAD.MOV.U32 R29, RZ, RZ, R15 ;  /* 0x000000ffff1d7224 */ /* 0x000fc400078e000f */
[C---:B-1----:R-:W-:Y:S01]  /*df80*/  HMMA.16816.F32.BF16 R12, R8.reuse, R12, R16 ;  /* 0x0000000c080c723c */ /* 0x042fe20000041810 */
[----:B------:R-:W2:Y:S11]  /*df90*/  LDL.LU.64 R16, [R1+0x1190] ;  /* 0x0011900001107983 */ /* 0x000eb60000300a00 */
[----:B------:R-:W-:Y:S11]  /*dfa0*/  @!UPT UIADD3 URZ, URZ, URZ, URZ ;  /* 0x0000003f3f3ff290 */ /* 0x000ff6000fffe03f */
[----:B------:R-:W-:Y:S04]  /*dfb0*/  STL.64 [R1+0x180], R12 ;  /* 0x0001800c01007387 */ /* 0x000fe80000100a00 */
[----:B------:R0:W-:Y:S04]  /*dfc0*/  STL.64 [R1+0x188], R14 ;  /* 0x0001880e01007387 */ /* 0x0001e80000100a00 */
[----:B0-----:R-:W3:Y:S04]  /*dfd0*/  LDL.LU.64 R14, [R1+0x1188] ;  /* 0x00118800010e7983 */ /* 0x001ee80000300a00 */
[----:B------:R-:W3:Y:S01]  /*dfe0*/  LDL.LU.64 R12, [R1+0x1180] ;  /* 0x00118000010c7983 */ /* 0x000ee20000300a00 */
[C---:B--2---:R-:W-:Y:S11]  /*dff0*/  HMMA.16816.F32.BF16 R20, R8.reuse, R16, R20 ;  /* 0x000000100814723c */ /* 0x044ff60000041814 */
[----:B------:R-:W-:Y:S11]  /*e000*/  @!UPT UIADD3 URZ, URZ, URZ, URZ ;  /* 0x0000003f3f3ff290 */ /* 0x000ff6000fffe03f */
[----:B------:R-:W-:Y:S01]  /*e010*/  @!UPT UIADD3 URZ, URZ, URZ, URZ ;  /* 0x0000003f3f3ff290 */ /* 0x000fe2000fffe03f */
[----:B------:R0:W-:Y:S04]  /*e020*/  STL.64 [R1+0x220], R20 ;  /* 0x0002201401007387 */ /* 0x0001e80000100a00 */
[----:B------:R1:W-:Y:S04]  /*e030*/  STL.64 [R1+0x228], R22 ;  /* 0x0002281601007387 */ /* 0x0003e80000100a00 */
[----:B0-----:R-:W2:Y:S04]  /*e040*/  LDL.LU.64 R20, [R1+0x2d0] ;  /* 0x0002d00001147983 */ /* 0x001ea80000300a00 */
[----:B-1----:R-:W2:Y:S04]  /*e050*/  LDL.LU.64 R22, [R1+0x2d8] ;  /* 0x0002d80001167983 */ /* 0x002ea80000300a00 */
[----:B------:R0:W-:Y:S04]  /*e060*/  STL.64 [R1+0x1128], R16 ;  /* 0x0011281001007387 */ /* 0x0001e80000100a00 */
[----:B0-----:R-:W2:Y:S04]  /*e070*/  LDL.LU.64 R16, [R1+0x90] ;  /* 0x0000900001107983 */ /* 0x001ea80000300a00 */
[----:B--2---:R0:W-:Y:S04]  /*e080*/  STL.64 [R1+0x1138], R16 ;  /* 0x0011381001007387 */ /* 0x0041e80000100a00 */
[----:B0-----:R-:W2:Y:S04]  /*e090*/  LDL.LU.64 R16, [R1+0xa0] ;  /* 0x0000a00001107983 */ /* 0x001ea80000300a00 */
[----:B--2---:R0:W-:Y:S04]  /*e0a0*/  STL.64 [R1+0x1140], R16 ;  /* 0x0011401001007387 */ /* 0x0041e80000100a00 */
[----:B0-----:R-:W4:Y:S04]  /*e0b0*/  LDL.LU.64 R16, [R1+0x230] ;  /* 0x0002300001107983 */ /* 0x001f280000300a00 */
[----:B------:R-:W4:Y:S02]  /*e0c0*/  LDL.LU.64 R18, [R1+0x238] ;  /* 0x0002380001127983 */ /* 0x000f240000300a00 */
[----:B----4-:R-:W-:Y:S02]  /*e0d0*/  HMMA.16816.F32.BF16 R8, R8, R4, R16 ;  /* 0x000000040808723c */ /* 0x010fe40000041810 */
[----:B------:R-:W2:Y:S04]  /*e0e0*/  LDL.LU.64 R16, [R1+0x290] ;  /* 0x0002900001107983 */ /* 0x000ea80000300a00 */
[----:B------:R-:W4:Y:S11]  /*e0f0*/  LDL.LU.64 R18, [R1+0x298] ;  /* 0x0002980001127983 */ /* 0x000f360000300a00 */
[----:B------:R-:W-:Y:S06]  /*e100*/  @!UPT UIADD3 URZ, URZ, URZ, URZ ;  /* 0x0000003f3f3ff290 */ /* 0x000fec000fffe03f */
[----:B------:R-:W-:Y:S04]  /*e110*/  STL.64 [R1+0x240], R8 ;  /* 0x0002400801007387 */ /* 0x000fe80000100a00 */
[----:B------:R-:W-:Y:S04]  /*e120*/  STL.64 [R1+0x248], R10 ;  /* 0x0002480a01007387 */ /* 0x000fe80000100a00 */
[----:B----4-:R-:W-:Y:S04]  /*e130*/  STL.64 [R1+0x1150], R18 ;  /* 0x0011501201007387 */ /* 0x010fe80000100a00 */
[----:B--2---:R0:W-:Y:S04]  /*e140*/  STL.64 [R1+0x1148], R16 ;  /* 0x0011481001007387 */ /* 0x0041e80000100a00 */
[----:B0-----:R-:W2:Y:S04]  /*e150*/  LDL.LU.64 R16, [R1+0x280] ;  /* 0x0002800001107983 */ /* 0x001ea80000300a00 */
[----:B------:R-:W4:Y:S04]  /*e160*/  LDL.LU.64 R18, [R1+0x288] ;  /* 0x0002880001127983 */ /* 0x000f280000300a00 */
[----:B----4-:R-:W-:Y:S04]  /*e170*/  STL.64 [R1+0x1170], R18 ;  /* 0x0011701201007387 */ /* 0x010fe80000100a00 */
[----:B--2---:R0:W-:Y:S04]  /*e180*/  STL.64 [R1+0x1168], R16 ;  /* 0x0011681001007387 */ /* 0x0041e80000100a00 */
[----:B0-----:R-:W2:Y:S04]  /*e190*/  LDL.LU.64 R16, [R1+0x2a0] ;  /* 0x0002a00001107983 */ /* 0x001ea80000300a00 */
[----:B------:R-:W2:Y:S04]  /*e1a0*/  LDL.LU.64 R18, [R1+0x2a8] ;  /* 0x0002a80001127983 */ /* 0x000ea80000300a00 */
[----:B---3--:R-:W-:Y:S04]  /*e1b0*/  STL.64 [R1+0x1120], R6 ;  /* 0x0011200601007387 */ /* 0x008fe80000100a00 */
[----:B------:R0:W-:Y:S04]  /*e1c0*/  STL.64 [R1+0x1118], R4 ;  /* 0x0011180401007387 */ /* 0x0001e80000100a00 */
[----:B------:R-:W3:Y:S04]  /*e1d0*/  LDL.LU.64 R8, [R1+0xb0] ;  /* 0x0000b00001087983 */ /* 0x000ee80000300a00 */
[----:B------:R-:W4:Y:S01]  /*e1e0*/  LDL.64 R10, [R1+0xb8] ;  /* 0x0000b800010a7983 */ /* 0x000f220000100a00 */
[----:B0-----:R-:W-:Y:S07]  /*e1f0*/  HMMA.16816.F32.BF16 R4, R12, R24, R20 ;  /* 0x000000180c04723c */ /* 0x001fee0000041814 */
[----:B------:R-:W-:-:S02]  /*e200*/  IMAD.MOV.U32 R21, RZ, RZ, R24 ;  /* 0x000000ffff157224 */ /* 0x000fc400078e0018 */
[----:B------:R-:W-:Y:S02]  /*e210*/  IMAD.MOV.U32 R20, RZ, RZ, R25 ;  /* 0x000000ffff147224 */ /* 0x000fe400078e0019 */
[----:B------:R-:W2:Y:S11]  /*e220*/  LDL.LU.64 R24, [R1+0x1178] ;  /* 0x0011780001187983 */ /* 0x000eb60000300a00 */
[----:B------:R-:W-:Y:S01]  /*e230*/  @!UPT UIADD3 URZ, URZ, URZ, URZ ;  /* 0x0000003f3f3ff290 */ /* 0x000fe2000fffe03f */
[----:B------:R-:W-:Y:S01]  /*e240*/  STL.64 [R1+0x260], R4 ;  /* 0x0002600401007387 */ /* 0x000fe20000100a00 */
[----:B------:R-:W-:-:S03]  /*e250*/  IMAD.MOV.U32 R3, RZ, RZ, R6 ;  /* 0x000000ffff037224 */ /* 0x000fc600078e0006 */
[----:B------:R0:W-:Y:S01]  /*e260*/  STL.64 [R1+0x1130], R20 ;  /* 0x0011301401007387 */ /* 0x0001e20000100a00 */
[----:B------:R-:W-:-:S03]  /*e270*/  IMAD.MOV.U32 R2, RZ, RZ, R7 ;  /* 0x000000ffff027224 */ /* 0x000fc600078e0007 */
[----:B0-----:R-:W3:Y:S04]  /*e280*/  LDL.LU.64 R20, [R1+0x1f0] ;  /* 0x0001f00001147983 */ /* 0x001ee80000300a00 */
[----:B------:R-:W3:Y:S04]  /*e290*/  LDL.LU.64 R22, [R1+0x1f8] ;  /* 0x0001f80001167983 */ /* 0x000ee80000300a00 */
[----:B------:R-:W3:Y:S04]  /*e2a0*/  LDL.LU.64 R4, [R1+0x1e0] ;  /* 0x0001e00001047983 */ /* 0x000ee80000300a00 */
[----:B------:R-:W3:Y:S01]  /*e2b0*/  LDL.LU.64 R6, [R1+0x1e8] ;  /* 0x0001e80001067983 */ /* 0x000ee20000300a00 */
[C---:B--2---:R-:W-:Y:S03]  /*e2c0*/  HMMA.16816.F32.BF16 R24, R12.reuse, R24, R16 ;  /* 0x000000180c18723c */ /* 0x044fe60000041810 */
[----:B------:R-:W2:Y:S04]  /*e2d0*/  LDL.LU.64 R18, [R1+0x1170] ;  /* 0x0011700001127983 */ /* 0x000ea80000300a00 */
[----:B------:R-:W2:Y:S11]  /*e2e0*/  LDL.LU.64 R16, [R1+0x1168] ;  /* 0x0011680001107983 */ /* 0x000eb60000300a00 */
[----:B------:R-:W-:Y:S05]  /*e2f0*/  @!UPT UIADD3 URZ, URZ, URZ, URZ ;  /* 0x0000003f3f3ff290 */ /* 0x000fea000fffe03f */
[----:B------:R-:W-:Y:S04]  /*e300*/  STL.64 [R1+0x270], R24 ;  /* 0x0002701801007387 */ /* 0x000fe80000100a00 */
[----:B------:R0:W-:Y:S04]  /*e310*/  STL.64 [R1+0x278], R26 ;  /* 0x0002781a01007387 */ /* 0x0001e80000100a00 */
[----:B0-----:R-:W2:Y:S04]  /*e320*/  LDL.LU.64 R26, [R1+0x1160] ;  /* 0x00116000011a7983 */ /* 0x001ea80000300a00 */
[----:B------:R-:W2:Y:S02]  /*e330*/  LDL.LU.64 R24, [R1+0x1158] ;  /* 0x0011580001187983 */ /* 0x000ea40000300a00 */
[C---:B--2---:R-:W-:Y:S11]  /*e340*/  HMMA.16816.F32.BF16 R16, R12.reuse, R24, R16 ;  /* 0x000000180c10723c */ /* 0x044ff60000041810 */
[----:B------:R-:W-:Y:S11]  /*e350*/  @!UPT UIADD3 URZ, URZ, URZ, URZ ;  /* 0x0000003f3f3ff290 */ /* 0x000ff6000fffe03f */
[----:B------:R-:W-:Y:S01]  /*e360*/  @!UPT UIADD3 URZ, URZ, URZ, URZ ;  /* 0x0000003f3f3ff290 */ /* 0x000fe2000fffe03f */
[----:B------:R-:W-:Y:S04]  /*e370*/  STL.64 [R1+0x280], R16 ;  /* 0x0002801001007387 */ /* 0x000fe80000100a00 */
[----:B------:R0:W-:Y:S04]  /*e380*/  STL.64 [R1+0x288], R18 ;  /* 0x0002881201007387 */ /* 0x0001e80000100a00 */
[----:B0-----:R-:W3:Y:S04]  /*e390*/  LDL.LU.64 R18, [R1+0x1150] ;  /* 0x0011500001127983 */ /* 0x001ee80000300a00 */
[----:B------:R-:W3:Y:S04]  /*e3a0*/  LDL.LU.64 R16, [R1+0x1148] ;  /* 0x0011480001107983 */ /* 0x000ee80000300a00 */
[----:B------:R-:W-:Y:S04]  /*e3b0*/  STL.64 [R1+0x10d8], R26 ;  /* 0x0010d81a01007387 */ /* 0x000fe80000100a00 */
[----:B------:R0:W-:Y:S04]  /*e3c0*/  STL.64 [R1+0x10d0], R24 ;  /* 0x0010d01801007387 */ /* 0x0001e80000100a00 */
[----:B0-----:R-:W2:Y:S04]  /*e3d0*/  LDL.LU.64 R24, [R1+0x1c0] ;  /* 0x0001c00001187983 */ /* 0x001ea80000300a00 */
[----:B------:R-:W2:Y:S01]  /*e3e0*/  LDL.LU.64 R26, [R1+0x1c8] ;  /* 0x0001c800011a7983 */ /* 0x000ea20000300a00 */
[C---:B---3--:R-:W-:Y:S11]  /*e3f0*/  HMMA.16816.F32.BF16 R16, R12.reuse, R8, R16 ;  /* 0x000000080c10723c */ /* 0x048ff60000041810 */
[----:B------:R-:W-:Y:S11]  /*e400*/  @!UPT UIADD3 URZ, URZ, URZ, URZ ;  /* 0x0000003f3f3ff290 */ /* 0x000ff6000fffe03f */
[----:B------:R-:W-:Y:S01]  /*e410*/  @!UPT UIADD3 URZ, URZ, URZ, URZ ;  /* 0x0000003f3f3ff290 */ /* 0x000fe2000fffe03f */
[----:B------:R0:W-:Y:S04]  /*e420*/  STL.64 [R1+0x290], R16 ;  /* 0x0002901001007387 */ /* 0x0001e80000100a00 */
[----:B------:R-:W-:Y:S04]  /*e430*/  STL.64 [R1+0x298], R18 ;  /* 0x0002981201007387 */ /* 0x000fe80000100a00 */
[----:B0-----:R-:W3:Y:S04]  /*e440*/  LDL.LU.64 R16, [R1+0x1140] ;  /* 0x0011400001107983 */ /* 0x001ee80000300a00 */
[----:B----4-:R-:W-:Y:S04]  /*e450*/  STL.64 [R1+0x10c8], R10 ;  /* 0x0010c80a01007387 */ /* 0x010fe80000100a00 */
[----:B------:R0:W-:Y:S04]  /*e460*/  STL.64 [R1+0x10c0], R8 ;  /* 0x0010c00801007387 */ /* 0x0001e80000100a00 */
[----:B0-----:R-:W3:Y:S04]  /*e470*/  LDL.LU.64 R8, [R1+0x200] ;  /* 0x0002000001087983 */ /* 0x001ee80000300a00 */
[----:B------:R-:W3:Y:S02]  /*e480*/  LDL.LU.64 R10, [R1+0x208] ;  /* 0x00020800010a7983 */ /* 0x000ee40000300a00 */
[C---:B---3--:R-:W-:Y:S11]  /*e490*/  HMMA.16816.F32.BF16 R8, R12.reuse, R16, R8 ;  /* 0x000000100c08723c */ /* 0x048ff60000041808 */
[----:B------:R-:W-:Y:S11]  /*e4a0*/  @!UPT UIADD3 URZ, URZ, URZ, URZ ;  /* 0x0000003f3f3ff290 */ /* 0x000ff6000fffe03f */
[----:B------:R-:W-:Y:S01]  /*e4b0*/  @!UPT UIADD3 URZ, URZ, URZ, URZ ;  /* 0x0000003f3f3ff290 */ /* 0x000fe2000fffe03f */
[----:B------:R0:W-:Y:S04]  /*e4c0*/  STL.64 [R1+0x2e0], R8 ;  /* 0x0002e00801007387 */ /* 0x0001e80000100a00 */
[----:B------:R1:W-:Y:S01]  /*e4d0*/  STL.64 [R1+0x2e8], R10 ;  /* 0x0002e80a01007387 */ /* 0x0003e20000100a00 */
[----:B0-----:R-:W-:Y:S02]  /*e4e0*/  IMAD.MOV.U32 R9, RZ, RZ, R16 ;  /* 0x000000ffff097224 */ /* 0x001fe400078e0010 */
[----:B------:R-:W-:Y:S02]  /*e4f0*/  IMAD.MOV.U32 R8, RZ, RZ, R17 ;  /* 0x000000ffff087224 */ /* 0x000fe400078e0011 */
[----:B------:R-:W3:Y:S02]  /*e500*/  LDL.LU.64 R16, [R1+0x1138] ;  /* 0x0011380001107983 */ /* 0x000ee40000300a00 */
[----:B---3--:R-:W-:Y:S01]  /*e510*/  HMMA.16816.F32.BF16 R20, R12, R16, R20 ;  /* 0x000000100c14723c */ /* 0x008fe20000041814 */
[----:B-1----:R-:W-:-:S02]  /*e520*/  IMAD.MOV.U32 R11, RZ, RZ, R16 ;  /* 0x000000ffff0b7224 */ /* 0x002fc400078e0010 */
[----:B------:R-:W-:Y:S11]  /*e530*/  IMAD.MOV.U32 R10, RZ, RZ, R17 ;  /* 0x000000ffff0a7224 */ /* 0x000ff600078e0011 */
[----:B------:R-:W-:Y:S09]  /*e540*/  @!UPT UIADD3 URZ, URZ, URZ, URZ ;  /* 0x0000003f3f3ff290 */ /* 0x000ff2000fffe03f */
[----:B------:R0:W-:Y:S04]  /*e550*/  STL.64 [R1+0x2f0], R20 ;  /* 0x0002f01401007387 */ /* 0x0001e80000100a00 */
[----:B------:R-:W-:Y:S04]  /*e560*/  STL.64 [R1+0x2f8], R22 ;  /* 0x0002f81601007387 */ /* 0x000fe80000100a00 */
[----:B0-----:R-:W3:Y:S04]  /*e570*/  LDL.LU.64 R20, [R1+0x1130] ;  /* 0x0011300001147983 */ /* 0x001ee80000300a00 */
[----:B------:R-:W4:Y:S02]  /*e580*/  LDL.LU.64 R16, [R1+0x1128] ;  /* 0x0011280001107983 */ /* 0x000f240000300a00 */
[----:B----4-:R-:W-:Y:S11]  /*e590*/  HMMA.16816.F32.BF16 R4, R12, R16, R4 ;  /* 0x000000100c04723c */ /* 0x010ff60000041804 */
[----:B------:R-:W-:Y:S11]  /*e5a0*/  @!UPT UIADD3 URZ, URZ, URZ, URZ ;  /* 0x0000003f3f3ff290 */ /* 0x000ff6000fffe03f */
[----:B------:R-:W-:Y:S01]  /*e5b0*/  @!UPT UIADD3 URZ, URZ, URZ, URZ ;  /* 0x0000003f3f3ff290 */ /* 0x000fe2000fffe03f */
[----:B------:R-:W-:Y:S04]  /*e5c0*/  STL.64 [R1+0x300], R4 ;  /* 0x0003000401007387 */ /* 0x000fe80000100a00 */
[----:B------:R0:W-:Y:S04]  /*e5d0*/  STL.64 [R1+0x308], R6 ;  /* 0x0003080601007387 */ /* 0x0001e80000100a00 */
[----:B0-----:R-:W4:Y:S04]  /*e5e0*/  LDL.LU.64 R6, [R1+0x1120] ;  /* 0x0011200001067983 */ /* 0x001f280000300a00 */
[----:B------:R-:W2:Y:S01]  /*e5f0*/  LDL.LU.64 R4, [R1+0x1118] ;  /* 0x0011180001047983 */ /* 0x000ea20000300a00 */
[----:B------:R-:W-:-:S02]  /*e600*/  IMAD.MOV.U32 R23, RZ, RZ, R16 ;  /* 0x000000ffff177224 */ /* 0x000fc400078e0010 */
[----:B------:R-:W-:Y:S01]  /*e610*/  IMAD.MOV.U32 R22, RZ, RZ, R17 ;  /* 0x000000ffff167224 */ /* 0x000fe200078e0011 */
[----:B------:R-:W3:Y:S04]  /*e620*/  LDL.LU.64 R18, [R1+0x1110] ;  /* 0x0011100001127983 */ /* 0x000ee80000300a00 */
[----:B------:R-:W3:Y:S01]  /*e630*/  LDL.LU.64 R16, [R1+0x1108] ;  /* 0x0011080001107983 */ /* 0x000ee20000300a00 */
[----:B--2---:R-:W-:Y:S03]  /*e640*/  HMMA.16816.F32.BF16 R12, R12, R4, R24 ;  /* 0x000000040c0c723c */ /* 0x004fe60000041818 */
[----:B----4-:R-:W-:Y:S04]  /*e650*/  STL.64 [R1+0x1068], R6 ;  /* 0x0010680601007387 */ /* 0x010fe80000100a00 */
[----:B------:R0:W-:Y:S02]  /*e660*/  STL.64 [R1+0x1060], R4 ;  /* 0x0010600401007387 */ /* 0x0001e40000100a00 */
[----:B0-----:R-:W-:-:S02]  /*e670*/  IMAD.MOV.U32 R4, RZ, RZ, R23 ;  /* 0x000000ffff047224 */ /* 0x001fc400078e0017 */
[----:B------:R-:W-:Y:S11]  /*e680*/  IMAD.MOV.U32 R5, RZ, RZ, R22 ;  /* 0x000000ffff057224 */ /* 0x000ff600078e0016 */
[----:B------:R-:W-:Y:S01]  /*e690*/  @!UPT UIADD3 URZ, URZ, URZ, URZ ;  /* 0x0000003f3f3ff290 */ /* 0x000fe2000fffe03f */
[----:B------:R-:W-:Y:S04]  /*e6a0*/  STL.64 [R1+0x2d0], R12 ;  /* 0x0002d00c01007387 */ /* 0x000fe80000100a00 */
[----:B------:R-:W-:Y:S04]  /*e6b0*/  STL.64 [R1+0x2d8], R14 ;  /* 0x0002d80e01007387 */ /* 0x000fe80000100a00 */
[----:B------:R0:W-:Y:S02]  /*e6c0*/  STL.64 [R1+0x1080], R4 ;  /* 0x0010800401007387 */ /* 0x0001e40000100a00 */
[----:B0-----:R-:W-:-:S02]  /*e6d0*/  IMAD.MOV.U32 R4, RZ, RZ, R11 ;  /* 0x000000ffff047224 */ /* 0x001fc400078e000b */
[----:B------:R-:W-:-:S05]  /*e6e0*/  IMAD.MOV.U32 R5, RZ, RZ, R10 ;  /* 0x000000ffff057224 */ /* 0x000fca00078e000a */
[----:B------:R0:W-:Y:S04]  /*e6f0*/  STL.64 [R1+0x1098], R4 ;  /* 0x0010980401007387 */ /* 0x0001e80000100a00 */
[----:B------:R-:W2:Y:S04]  /*e700*/  LDL.LU R12, [R1+0x110] ;  /* 0x00011000010c7983 */ /* 0x000ea80000300800 */
[----:B------:R-:W2:Y:S04]  /*e710*/  LDL.LU R13, [R1+0x114] ;  /* 0x00011400010d7983 */ /* 0x000ea80000300800 */
[----:B------:R-:W4:Y:S04]  /*e720*/  LDL.LU R14, [R1+0x118] ;  /* 0x00011800010e7983 */ /* 0x000f280000300800 */
[----:B------:R-:W4:Y:S01]  /*e730*/  LDL.LU R15, [R1+0x11c] ;  /* 0x00011c00010f7983 */ /* 0x000f220000300800 */
[----:B0-----:R-:W-:-:S02]  /*e740*/  IMAD.MOV.U32 R4, RZ, RZ, R9 ;  /* 0x000000ffff047224 */ /* 0x001fc400078e0009 */
[----:B------:R-:W-:-:S05]  /*e750*/  IMAD.MOV.U32 R5, RZ, RZ, R8 ;  /* 0x000000ffff057224 */ /* 0x000fca00078e0008 */
[----:B------:R-:W-:Y:S04]  /*e760*/  STL.64 [R1+0x10b0], R4 ;  /* 0x0010b00401007387 */ /* 0x000fe80000100a00 */
[----:B----4-:R0:W-:Y:S04]  /*e770*/  STL.64 [R1+0x1028], R14 ;  /* 0x0010280e01007387 */ /* 0x0101e80000100a00 */
[----:B--2---:R1:W-:Y:S01]  /*e780*/  STL.64 [R1+0x1020], R12 ;  /* 0x0010200c01007387 */ /* 0x0043e20000100a00 */
[----:B0-----:R-:W-:-:S03]  /*e790*/  IMAD.MOV.U32 R15, RZ, RZ, R28 ;  /* 0x000000ffff0f7224 */ /* 0x001fc600078e001c */
[----:B-1----:R-:W2:Y:S04]  /*e7a0*/  LDL.LU R12, [R1+0x120] ;  /* 0x00012000010c7983 */ /* 0x002ea80000300800 */
[----:B------:R-:W2:Y:S04]  /*e7b0*/  LDL.LU R13, [R1+0x124] ;  /* 0x00012400010d7983 */ /* 0x000ea80000300800 */
[----:B------:R-:W4:Y:S04]  /*e7c0*/  LDL.LU R14, [R1+0x128] ;  /* 0x00012800010e7983 */ /* 0x000f280000300800 */
[----:B------:R-:W2:Y:S04]  /*e7d0*/  LDL.LU R28, [R1+0x1100] ;  /* 0x00110000011c7983 */ /* 0x000ea80000300800 */
[----:B------:R-:W2:Y:S04]  /*e7e0*/  LDL.LU.64 R24, [R1+0x1b0] ;  /* 0x0001b00001187983 */ /* 0x000ea80000300a00 */
[----:B------:R-:W2:Y:S04]  /*e7f0*/  LDL.LU.64 R26, [R1+0x1b8] ;  /* 0x0001b800011a7983 */ /* 0x000ea80000300a00 */
[----:B--2---:R-:W-:Y:S04]  /*e800*/  STL.64 [R1+0x10e8], R26 ;  /* 0x0010e81a01007387 */ /* 0x004fe80000100a00 */
[----:B------:R3:W-:Y:S04]  /*e810*/  STL.64 [R1+0x10e0], R24 ;  /* 0x0010e01801007387 */ /* 0x0007e80000100a00 */
[----:B------:R-:W2:Y:S04]  /*e820*/  LDL.LU.64 R8, [R1+0x1a0] ;  /* 0x0001a00001087983 */ /* 0x000ea80000300a00 */
[----:B------:R-:W2:Y:S01]  /*e830*/  LDL.LU.64 R10, [R1+0x1a8] ;  /* 0x0001a800010a7983 */ /* 0x000ea20000300a00 */
[----:B---3--:R-:W-:-:S02]  /*e840*/  IMAD.MOV.U32 R24, RZ, RZ, R21 ;  /* 0x000000ffff187224 */ /* 0x008fc400078e0015 */
[----:B------:R-:W-:Y:S01]  /*e850*/  IMAD.MOV.U32 R25, RZ, RZ, R20 ;  /* 0x000000ffff197224 */ /* 0x000fe200078e0014 */
[----:B--2---:R-:W-:Y:S04]  /*e860*/  STL.64 [R1+0x10f8], R10 ;  /* 0x0010f80a01007387 */ /* 0x004fe80000100a00 */
[----:B------:R0:W-:Y:S04]  /*e870*/  STL.64 [R1+0x10f0], R8 ;  /* 0x0010f00801007387 */ /* 0x0001e80000100a00 */
[----:B0-----:R-:W2:Y:S04]  /*e880*/  LDL.LU.64 R8, [R1+0x1d0] ;  /* 0x0001d00001087983 */ /* 0x001ea80000300a00 */
[----:B------:R-:W2:Y:S04]  /*e890*/  LDL.LU.64 R10, [R1+0x1d8] ;  /* 0x0001d800010a7983 */ /* 0x000ea80000300a00 */
[----:B------:R-:W3:Y:S04]  /*e8a0*/  LDL.LU.64 R4, [R1+0x190] ;  /* 0x0001900001047983 */ /* 0x000ee80000300a00 */
[----:B------:R-:W3:Y:S04]  /*e8b0*/  LDL.LU.64 R6, [R1+0x198] ;  /* 0x0001980001067983 */ /* 0x000ee80000300a00 */
[----:B------:R-:W2:Y:S04]  /*e8c0*/  LDL.LU.64 R20, [R1+0x30] ;  /* 0x0000300001147983 */ /* 0x000ea80000300a00 */
[----:B------:R-:W2:Y:S04]  /*e8d0*/  LDL.LU.64 R22, [R1+0x38] ;  /* 0x0000380001167983 */ /* 0x000ea80000300a00 */
[----:B--2---:R-:W-:Y:S04]  /*e8e0*/  STL.64 [R1+0x1078], R22 ;  /* 0x0010781601007387 */ /* 0x004fe80000100a00 */
[----:B------:R0:W-:Y:S04]  /*e8f0*/  STL.64 [R1+0x1070], R20 ;  /* 0x0010701401007387 */ /* 0x0001e80000100a00 */
[----:B0-----:R-:W2:Y:S04]  /*e900*/  LDL.LU.64 R20, [R1+0x150] ;  /* 0x0001500001147983 */ /* 0x001ea80000300a00 */
[----:B------:R-:W2:Y:S01]  /*e910*/  LDL.LU.64 R22, [R1+0x158] ;  /* 0x0001580001167983 */ /* 0x000ea20000300a00 */
[C---:B------:R-:W-:Y:S03]  /*e920*/  HMMA.16816.F32.BF16 R24, R16.reuse, R24, R8 ;  /* 0x000000181018723c */ /* 0x040fe60000041808 */
[----:B--2---:R-:W-:Y:S04]  /*e930*/  STL.64 [R1+0x1090], R22 ;  /* 0x0010901601007387 */ /* 0x004fe80000100a00 */
[----:B------:R0:W-:Y:S04]  /*e940*/  STL.64 [R1+0x1088], R20 ;  /* 0x0010881401007387 */ /* 0x0001e80000100a00 */
[----:B0-----:R-:W2:Y:S04]  /*e950*/  LDL.LU.64 R20, [R1+0x160] ;  /* 0x0001600001147983 */ /* 0x001ea80000300a00 */
[----:B------:R-:W2:Y:S04]  /*e960*/  LDL.LU.64 R22, [R1+0x168] ;  /* 0x0001680001167983 */ /* 0x000ea80000300a00 */
[----:B--2---:R-:W-:Y:S04]  /*e970*/  STL.64 [R1+0x10a8], R22 ;  /* 0x0010a81601007387 */ /* 0x004fe80000100a00 */
[----:B------:R0:W-:Y:S04]  /*e980*/  STL.64 [R1+0x10a0], R20 ;  /* 0x0010a01401007387 */ /* 0x0001e80000100a00 */
[----:B0-----:R-:W2:Y:S04]  /*e990*/  LDL.LU.64 R20, [R1+0x170] ;  /* 0x0001700001147983 */ /* 0x001ea80000300a00 */
[----:B------:R-:W2:Y:S04]  /*e9a0*/  LDL.LU.64 R22, [R1+0x178] ;  /* 0x0001780001167983 */ /* 0x000ea80000300a00 */
[----:B----4-:R-:W-:Y:S04]  /*e9b0*/  STL.64 [R1+0x1038], R14 ;  /* 0x0010380e01007387 */ /* 0x010fe80000100a00 */
[----:B------:R0:W-:Y:S04]  /*e9c0*/  STL.64 [R1+0x1030], R12 ;  /* 0x0010300c01007387 */ /* 0x0001e80000100a00 */
[----:B0-----:R-:W4:Y:S04]  /*e9d0*/  LDL.LU.64 R12, [R1+0xd0] ;  /* 0x0000d000010c7983 */ /* 0x001f280000300a00 */
[----:B------:R-:W2:Y:S04]  /*e9e0*/  LDL.64 R14, [R1+0xd8] ;  /* 0x0000d800010e7983 */ /* 0x000ea80000100a00 */
[----:B------:R-:W2:Y:S04]  /*e9f0*/  LDL.LU.64 R10, [R1+0x10f8] ;  /* 0x0010f800010a7983 */ /* 0x000ea80000300a00 */
[----:B------:R-:W2:Y:S04]  /*ea00*/  LDL.LU.64 R8, [R1+0x10f0] ;  /* 0x0010f00001087983 */ /* 0x000ea80000300a00 */
[----:B------:R-:W-:Y:S04]  /*ea10*/  STL.64 [R1+0x2c0], R24 ;  /* 0x0002c01801007387 */ /* 0x000fe80000100a00 */
[----:B------:R0:W-:Y:S04]  /*ea20*/  STL.64 [R1+0x2c8], R26 ;  /* 0x0002c81a01007387 */ /* 0x0001e80000100a00 */
[----:B0-----:R-:W4:Y:S04]  /*ea30*/  LDL.LU.64 R26, [R1+0x10e8] ;  /* 0x0010e800011a7983 */ /* 0x001f280000300a00 */
[----:B------:R-:W4:Y:S02]  /*ea40*/  LDL.LU.64 R24, [R1+0x10e0] ;  /* 0x0010e00001187983 */ /* 0x000f240000300a00 */
[C---:B----4-:R-:W-:Y:S11]  /*ea50*/  HMMA.16816.F32.BF16 R24, R16.reuse, R12, R24 ;  /* 0x0000000c1018723c */ /* 0x050ff60000041818 */
[----:B------:R-:W-:Y:S11]  /*ea60*/  @!UPT UIADD3 URZ, URZ, URZ, URZ ;  /* 0x0000003f3f3ff290 */ /* 0x000ff6000fffe03f */
[----:B------:R-:W-:Y:S01]  /*ea70*/  @!UPT UIADD3 URZ, URZ, URZ, URZ ;  /* 0x0000003f3f3ff290 */ /* 0x000fe2000fffe03f */
[----:B------:R-:W-:Y:S01]  /*ea80*/  STL.64 [R1+0x2b0], R24 ;  /* 0x0002b01801007387 */ /* 0x000fe20000100a00 */
[----:B------:R0:W-:Y:S03]  /*ea90*/  STL.64 [R1+0x2b8], R26 ;  /* 0x0002b81a01007387 */ /* 0x0001e60000100a00 */
[----:B0-----:R-:W4:Y:S01]  /*eaa0*/  LDL.LU.64 R26, [R1+0x10d8] ;  /* 0x0010d800011a7983 */ /* 0x001f220000300a00 */
[----:B------:R-:W3:Y:S02]  /*eab0*/  LDL.LU.64 R24, [R1+0x10d0] ;  /* 0x0010d00001187983 */ /* 0x000ee40000300a00 */
[----:B--2---:R0:W-:Y:S02]  /*eac0*/  STL.64 [R1+0x1048], R14 ;  /* 0x0010480e01007387 */ /* 0x0041e40000100a00 */
[----:B0-----:R-:W2:Y:S01]  /*ead0*/  LDL.64 R14, [R1+0xe8] ;  /* 0x0000e800010e7983 */ /* 0x001ea20000100a00 */
[----:B---3--:R-:W-:Y:S11]  /*eae0*/  HMMA.16816.F32.BF16 R8, R16, R24, R8 ;  /* 0x000000181008723c */ /* 0x008ff60000041808 */
[----:B------:R-:W-:Y:S11]  /*eaf0*/  @!UPT UIADD3 URZ, URZ, URZ, URZ ;  /* 0x0000003f3f3ff290 */ /* 0x000ff6000fffe03f */
[----:B------:R-:W-:Y:S01]  /*eb00*/  @!UPT UIADD3 URZ, URZ, URZ, URZ ;  /* 0x0000003f3f3ff290 */ /* 0x000fe2000fffe03f */
[----:B------:R-:W-:Y:S01]  /*eb10*/  STL.64 [R1+0x2a0], R8 ;  /* 0x0002a00801007387 */ /* 0x000fe20000100a00 */
[----:B------:R0:W-:Y:S03]  /*eb20*/  STL.64 [R1+0x2a8], R10 ;  /* 0x0002a80a01007387 */ /* 0x0001e60000100a00 */
[----:B0-----:R-:W3:Y:S01]  /*eb30*/  LDL.LU.64 R10, [R1+0x10c8] ;  /* 0x0010c800010a7983 */ /* 0x001ee20000300a00 */
[----:B------:R-:W2:Y:S02]  /*eb40*/  LDL.LU.64 R8, [R1+0x10c0] ;  /* 0x0010c00001087983 */ /* 0x000ea40000300a00 */
[----:B----4-:R0:W-:Y:S02]  /*eb50*/  STL.64 [R1+0x1040], R26 ;  /* 0x0010401a01007387 */ /* 0x0101e40000100a00 */
[----:B------:R-:W4:Y:S01]  /*eb60*/  LDL.LU R24, [R1+0x130] ;  /* 0x0001300001187983 */ /* 0x000f220000300800 */
[----:B------:R-:W4:Y:S04]  /*eb70*/  LDL.LU R25, [R1+0x134] ;  /* 0x0001340001197983 */ /* 0x000f280000300800 */
[----:B0-----:R-:W4:Y:S01]  /*eb80*/  LDL.LU R26, [R1+0x138] ;  /* 0x00013800011a7983 */ /* 0x001f220000300800 */
[----:B------:R-:W-:-:S02]  /*eb90*/  IMAD.MOV.U32 R27, RZ, RZ, R28 ;  /* 0x000000ffff1b7224 */ /* 0x000fc400078e001c */
[----:B------:R-:W3:Y:S01]  /*eba0*/  LDL.LU R28, [R1+0x10b8] ;  /* 0x0010b800011c7983 */ /* 0x000ee20000300800 */
[C---:B--2---:R-:W-:Y:S11]  /*ebb0*/  HMMA.16816.F32.BF16 R4, R16.reuse, R8, R4 ;  /* 0x000000081004723c */ /* 0x044ff60000041804 */
[----:B------:R-:W-:Y:S11]  /*ebc0*/  @!UPT UIADD3 URZ, URZ, URZ, URZ ;  /* 0x0000003f3f3ff290 */ /* 0x000ff6000fffe03f */
[----:B------:R-:W-:Y:S01]  /*ebd0*/  @!UPT UIADD3 URZ, URZ, URZ, URZ ;  /* 0x0000003f3f3ff290 */ /* 0x000fe2000fffe03f */
[----:B------:R0:W-:Y:S01]  /*ebe0*/  STL.64 [R1+0x360], R4 ;  /* 0x0003600401007387 */ /* 0x0001e20000100a00 */
[----:B------:R1:W-:Y:S03]  /*ebf0*/  STL.64 [R1+0x368], R6 ;  /* 0x0003680601007387 */ /* 0x0003e60000100a00 */
[----:B0-----:R-:W1:Y:S02]  /*ec00*/  LDL.LU.64 R4, [R1+0x10b0] ;  /* 0x0010b00001047983 */ /* 0x001e640000300a00 */
[C---:B-1----:R-:W-:Y:S02]  /*ec10*/  HMMA.16816.F32.BF16 R4, R16.reuse, R4, R20 ;  /* 0x000000041004723c */ /* 0x042fe40000041814 */
[----:B------:R-:W2:Y:S01]  /*ec20*/  LDL.LU.64 R22, [R1+0x10a8] ;  /* 0x0010a80001167983 */ /* 0x000ea20000300a00 */
[----:B------:R-:W2:Y:S11]  /*ec30*/  LDL.LU.64 R20, [R1+0x10a0] ;  /* 0x0010a00001147983 */ /* 0x000eb60000300a00 */
[----:B------:R-:W-:Y:S09]  /*ec40*/  @!UPT UIADD3 URZ, URZ, URZ, URZ ;  /* 0x0000003f3f3ff290 */ /* 0x000ff2000fffe03f */
[----:B------:R0:W-:Y:S01]  /*ec50*/  STL.64 [R1+0x350], R4 ;  /* 0x0003500401007387 */ /* 0x0001e20000100a00 */
[----:B------:R2:W-:Y:S03]  /*ec60*/  STL.64 [R1+0x358], R6 ;  /* 0x0003580601007387 */ /* 0x0005e60000100a00 */
[----:B0-----:R-:W2:Y:S02]  /*ec70*/  LDL.LU.64 R4, [R1+0x1098] ;  /* 0x0010980001047983 */ /* 0x001ea40000300a00 */
[C---:B--2---:R-:W-:Y:S02]  /*ec80*/  HMMA.16816.F32.BF16 R4, R16.reuse, R4, R20 ;  /* 0x000000041004723c */ /* 0x044fe40000041814 */
        /* <DEDUP_REMOVED lines=10> */
[----:B------:R-:W-:Y:S01]  /*ed30*/  STL.64 [R1+0x330], R4 ;  /* 0x0003300401007387 */ /* 0x000fe20000100a00 */
[----:B------:R0:W-:Y:S03]  /*ed40*/  STL.64 [R1+0x338], R6 ;  /* 0x0003380601007387 */ /* 0x0001e60000100a00 */
[----:B0-----:R-:W2:Y:S01]  /*ed50*/  LDL.LU.64 R6, [R1+0x1068] ;  /* 0x0010680001067983 */ /* 0x001ea20000300a00 */
[----:B------:R-:W2:Y:S02]  /*ed60*/  LDL.LU.64 R4, [R1+0x1060] ;  /* 0x0010600001047983 */ /* 0x000ea40000300a00 */
[----:B--2---:R-:W-:Y:S01]  /*ed70*/  HMMA.16816.F32.BF16 R16, R16, R4, R20 ;  /* 0x000000041010723c */ /* 0x004fe20000041814 */
[----:B------:R-:W2:Y:S01]  /*ed80*/  LDL.LU.64 R22, [R1+0x1058] ;  /* 0x0010580001167983 */ /* 0x000ea20000300a00 */
[----:B------:R-:W2:Y:S02]  /*ed90*/  LDL.LU.64 R20, [R1+0x1050] ;  /* 0x0010500001147983 */ /* 0x000ea40000300a00 */
[----:B------:R0:W-:Y:S02]  /*eda0*/  STL.64 [R1+0xff0], R6 ;  /* 0x000ff00601007387 */ /* 0x0001e40000100a00 */
[----:B------:R-:W2:Y:S11]  /*edb0*/  LDL.LU R4, [R1+0x140] ;  /* 0x0001400001047983 */ /* 0x000eb60000300800 */
[----:B------:R-:W-:Y:S06]  /*edc0*/  @!UPT UIADD3 URZ, URZ, URZ, URZ ;  /* 0x0000003f3f3ff290 */ /* 0x000fec000fffe03f */
[----:B------:R-:W-:Y:S01]  /*edd0*/  STL.64 [R1+0x250], R16 ;  /* 0x0002501001007387 */ /* 0x000fe20000100a00 */
[----:B------:R1:W-:Y:S02]  /*ede0*/  STL.64 [R1+0x258], R18 ;  /* 0x0002581201007387 */ /* 0x0003e40000100a00 */
[----:B------:R-:W2:Y:S02]  /*edf0*/  LDL.LU R5, [R1+0x144] ;  /* 0x0001440001057983 */ /* 0x000ea40000300800 */
[----:B0-----:R-:W2:Y:S01]  /*ee00*/  LDL.LU R6, [R1+0x148] ;  /* 0x0001480001067983 */ /* 0x001ea20000300800 */
[----:B------:R-:W2:Y:S04]  /*ee10*/  LDL.LU R7, [R1+0x14c] ;  /* 0x00014c0001077983 */ /* 0x000ea80000300800 */
[----:B-1----:R-:W3:Y:S01]  /*ee20*/  LDL R18, [R1+0xa8] ;  /* 0x0000a80001127983 */ /* 0x002ee20000100800 */
[C---:B--2---:R-:W-:Y:S11]  /*ee30*/  HMMA.16816.F32.BF16 R4, R20.reuse, R14, R4 ;  /* 0x0000000e1404723c */ /* 0x044ff60000041804 */
[----:B------:R-:W-:Y:S11]  /*ee40*/  @!UPT UIADD3 URZ, URZ, URZ, URZ ;  /* 0x0000003f3f3ff290 */ /* 0x000ff6000fffe03f */
[----:B------:R-:W-:Y:S01]  /*ee50*/  @!UPT UIADD3 URZ, URZ, URZ, URZ ;  /* 0x0000003f3f3ff290 */ /* 0x000fe2000fffe03f */
[----:B------:R-:W-:Y:S01]  /*ee60*/  STL.64 [R1+0x230], R4 ;  /* 0x0002300401007387 */ /* 0x000fe20000100a00 */
[----:B------:R0:W-:Y:S02]  /*ee70*/  STL.64 [R1+0x238], R6 ;  /* 0x0002380601007387 */ /* 0x0001e40000100a00 */
[----:B0-----:R-:W-:Y:S02]  /*ee80*/  IMAD.MOV.U32 R7, RZ, RZ, R14 ;  /* 0x000000ffff077224 */ /* 0x001fe400078e000e */
[----:B------:R-:W-:Y:S02]  /*ee90*/  IMAD.MOV.U32 R6, RZ, RZ, R15 ;  /* 0x000000ffff067224 */ /* 0x000fe400078e000f */
[----:B------:R-:W4:Y:S02]  /*eea0*/  LDL.LU.64 R14, [R1+0x1048] ;  /* 0x00104800010e7983 */ /* 0x000f240000300a00 */
[----:B----4-:R-:W-:Y:S01]  /*eeb0*/  HMMA.16816.F32.BF16 R24, R20, R14, R24 ;  /* 0x0000000e1418723c */ /* 0x010fe20000041818 */
[----:B------:R-:W-:-:S02]  /*eec0*/  IMAD.MOV.U32 R5, RZ, RZ, R14 ;  /* 0x000000ffff057224 */ /* 0x000fc400078e000e */
[----:B------:R-:W-:Y:S11]  /*eed0*/  IMAD.MOV.U32 R4, RZ, RZ, R15 ;  /* 0x000000ffff047224 */ /* 0x000ff600078e000f */
[----:B------:R-:W-:Y:S09]  /*eee0*/  @!UPT UIADD3 URZ, URZ, URZ, URZ ;  /* 0x0000003f3f3ff290 */ /* 0x000ff2000fffe03f */
[----:B------:R-:W-:Y:S01]  /*eef0*/  STL.64 [R1+0x210], R24 ;  /* 0x0002101801007387 */ /* 0x000fe20000100a00 */
[----:B------:R0:W-:Y:S03]  /*ef00*/  STL.64 [R1+0x218], R26 ;  /* 0x0002181a01007387 */ /* 0x0001e60000100a00 */
[----:B0-----:R-:W2:Y:S01]  /*ef10*/  LDL.LU.64 R26, [R1+0x1040] ;  /* 0x00104000011a7983 */ /* 0x001ea20000300a00 */
[----:B------:R-:W2:Y:S02]  /*ef20*/  LDL.LU.64 R14, [R1+0x1038] ;  /* 0x00103800010e7983 */ /* 0x000ea40000300a00 */
[----:B------:R-:W2:Y:S02]  /*ef30*/  LDL.LU.64 R12, [R1+0x1030] ;  /* 0x00103000010c7983 */ /* 0x000ea40000300a00 */
[----:B---3--:R-:W-:Y:S01]  /*ef40*/  IMAD.MOV.U32 R19, RZ, RZ, R28 ;  /* 0x000000ffff137224 */ /* 0x008fe200078e001c */
[----:B--2---:R-:W-:Y:S11]  /*ef50*/  HMMA.16816.F32.BF16 R12, R20, R26, R12 ;  /* 0x0000001a140c723c */ /* 0x004ff6000004180c */
[----:B------:R-:W-:Y:S11]  /*ef60*/  @!UPT UIADD3 URZ, URZ, URZ, URZ ;  /* 0x0000003f3f3ff290 */ /* 0x000ff6000fffe03f */
[----:B------:R-:W-:Y:S01]  /*ef70*/  @!UPT UIADD3 URZ, URZ, URZ, URZ ;  /* 0x0000003f3f3ff290 */ /* 0x000fe2000fffe03f */
[----:B------:R-:W-:Y:S01]  /*ef80*/  STL.64 [R1+0x200], R12 ;  /* 0x0002000c01007387 */ /* 0x000fe20000100a00 */
[----:B------:R0:W-:Y:S02]  /*ef90*/  STL [R1+0x208], R14 ;  /* 0x0002080e01007387 */ /* 0x0001e40000100800 */
[----:B------:R-:W-:Y:S02]  /*efa0*/  IMAD.MOV.U32 R28, RZ, RZ, R15 ;  /* 0x000000ffff1c7224 */ /* 0x000fe400078e000f */
[----:B0-----:R-:W2:Y:S01]  /*efb0*/  LDL.LU.64 R14, [R1+0x1028] ;  /* 0x00102800010e7983 */ /* 0x001ea20000300a00 */
[----:B------:R-:W2:Y:S02]  /*efc0*/  LDL.LU.64 R12, [R1+0x1020] ;  /* 0x00102000010c7983 */ /* 0x000ea40000300a00 */
[----:B------:R0:W-:Y:S02]  /*efd0*/  STL.64 [R1+0xfa0], R26 ;  /* 0x000fa01a01007387 */ /* 0x0001e40000100a00 */
[----:B0-----:R-:W-:-:S02]  /*efe0*/  IMAD.MOV.U32 R26, RZ, RZ, R5 ;  /* 0x000000ffff1a7224 */ /* 0x001fc400078e0005 */
[----:B------:R-:W-:-:S05]  /*eff0*/  IMAD.MOV.U32 R27, RZ, RZ, R4 ;  /* 0x000000ffff1b7224 */ /* 0x000fca00078e0004 */
[----:B------:R-:W-:Y:S01]  /*f000*/  STL.64 [R1+0xfb8], R26 ;  /* 0x000fb81a01007387 */ /* 0x000fe20000100a00 */
[----:B------:R-:W-:Y:S02]  /*f010*/  STL [R1+0xea8], R28 ;  /* 0x000ea81c01007387 */ /* 0x000fe40000100800 */
[----:B------:R-:W-:Y:S02]  /*f020*/  IMAD.MOV.U32 R5, RZ, RZ, R10 ;  /* 0x000000ffff057224 */ /* 0x000fe400078e000a */
[----:B------:R-:W-:Y:S01]  /*f030*/  IMAD.MOV.U32 R4, RZ, RZ, R11 ;  /* 0x000000ffff047224 */ /* 0x000fe200078e000b */
[----:B--2---:R-:W-:Y:S11]  /*f040*/  HMMA.16816.F32.BF16 R12, R20, R10, R12 ;  /* 0x0000000a140c723c */ /* 0x004ff6000004180c */
[----:B------:R-:W-:Y:S11]  /*f050*/  @!UPT UIADD3 URZ, URZ, URZ, URZ ;  /* 0x0000003f3f3ff290 */ /* 0x000ff6000fffe03f */
[----:B------:R-:W-:Y:S01]  /*f060*/  @!UPT UIADD3 URZ, URZ, URZ, URZ ;  /* 0x0000003f3f3ff290 */ /* 0x000fe2000fffe03f */
[----:B------:R0:W-:Y:S01]  /*f070*/  STL.64 [R1+0x1f0], R12 ;  /* 0x0001f00c01007387 */ /* 0x0001e20000100a00 */
[----:B------:R1:W-:Y:S03]  /*f080*/  STL.64 [R1+0x1f8], R14 ;  /* 0x0001f80e01007387 */ /* 0x0003e60000100a00 */
[----:B0-----:R-:W2:Y:S01]  /*f090*/  LDL.LU R12, [R1+0x60] ;  /* 0x00006000010c7983 */ /* 0x001ea20000300800 */
[----:B------:R-:W2:Y:S02]  /*f0a0*/  LDL.LU R13, [R1+0x64] ;  /* 0x00006400010d7983 */ /* 0x000ea40000300800 */
[----:B-1----:R-:W3:Y:S02]  /*f0b0*/  LDL.LU R14, [R1+0x68] ;  /* 0x00006800010e7983 */ /* 0x002ee40000300800 */
[----:B------:R-:W3:Y:S01]  /*f0c0*/  LDL.LU R15, [R1+0x6c] ;  /* 0x00006c00010f7983 */ /* 0x000ee20000300800 */
[----:B------:R-:W4:Y:S01]  /*f0d0*/  LDL.LU R8, [R1+0xf0] ;  /* 0x0000f00001087983 */ /* 0x000f220000300800 */
[----:B------:R-:W4:Y:S02]  /*f0e0*/  LDL.LU R9, [R1+0xf4] ;  /* 0x0000f40001097983 */ /* 0x000f240000300800 */
[----:B------:R-:W2:Y:S02]  /*f0f0*/  LDL.LU R10, [R1+0xf8] ;  /* 0x0000f800010a7983 */ /* 0x000ea40000300800 */
[----:B------:R-:W2:Y:S02]  /*f100*/  LDL.LU R11, [R1+0xfc] ;  /* 0x0000fc00010b7983 */ /* 0x000ea40000300800 */
[----:B--2---:R-:W-:Y:S01]  /*f110*/  STL.64 [R1+0x1018], R10 ;  /* 0x0010180a01007387 */ /* 0x004fe20000100a00 */
[----:B----4-:R0:W-:Y:S03]  /*f120*/  STL.64 [R1+0x1010], R8 ;  /* 0x0010100801007387 */ /* 0x0101e60000100a00 */
[----:B0-----:R-:W2:Y:S01]  /*f130*/  LDL.LU R8, [R1+0x100] ;  /* 0x0001000001087983 */ /* 0x001ea20000300800 */
[----:B------:R-:W2:Y:S02]  /*f140*/  LDL.LU R9, [R1+0x104] ;  /* 0x0001040001097983 */ /* 0x000ea40000300800 */
[----:B------:R-:W2:Y:S02]  /*f150*/  LDL.LU R10, [R1+0x108] ;  /* 0x00010800010a7983 */ /* 0x000ea40000300800 */
[----:B------:R-:W2:Y:S02]  /*f160*/  LDL.LU R11, [R1+0x10c] ;  /* 0x00010c00010b7983 */ /* 0x000ea40000300800 */
[----:B------:R-:W-:-:S02]  /*f170*/  IMAD.MOV.U32 R26, RZ, RZ, R7 ;  /* 0x000000ffff1a7224 */ /* 0x000fc400078e0007 */
[----:B------:R-:W-:Y:S01]  /*f180*/  IMAD.MOV.U32 R27, RZ, RZ, R6 ;  /* 0x000000ffff1b7224 */ /* 0x000fe200078e0006 */
[----:B---3--:R0:W-:Y:S01]  /*f190*/  STL.64 [R1+0x1000], R14 ;  /* 0x0010000e01007387 */ /* 0x0081e20000100a00 */
[----:B------:R-:W-:Y:S02]  /*f1a0*/  STL.64 [R1+0xff8], R12 ;  /* 0x000ff80c01007387 */ /* 0x000fe40000100a00 */
[----:B------:R-:W3:Y:S01]  /*f1b0*/  LDL.64 R6, [R1+0x88] ;  /* 0x0000880001067983 */ /* 0x000ee20000100a00 */
[----:B0-----:R-:W4:Y:S01]  /*f1c0*/  LDL.64 R14, [R1+0x98] ;  /* 0x00009800010e7983 */ /* 0x001f220000100a00 */
[----:B------:R0:W-:Y:S02]  /*f1d0*/  STL.64 [R1+0xfe8], R26 ;  /* 0x000fe81a01007387 */ /* 0x0001e40000100a00 */
[----:B------:R-:W3:Y:S02]  /*f1e0*/  LDL.LU R24, [R1+0x40] ;  /* 0x0000400001187983 */ /* 0x000ee40000300800 */
[----:B------:R-:W3:Y:S01]  /*f1f0*/  LDL.LU R25, [R1+0x44] ;  /* 0x0000440001197983 */ /* 0x000ee20000300800 */
[----:B0-----:R-:W3:Y:S01]  /*f200*/  LDL.LU R26, [R1+0x48] ;  /* 0x00004800011a7983 */ /* 0x001ee20000300800 */
[----:B------:R-:W3:Y:S01]  /*f210*/  LDL.LU R27, [R1+0x4c] ;  /* 0x00004c00011b7983 */ /* 0x000ee20000300800 */
[----:B--2---:R-:W-:Y:S11]  /*f220*/  HMMA.16816.F32.BF16 R8, R20, R18, R8 ;  /* 0x000000121408723c */ /* 0x004ff60000041808 */
[----:B------:R-:W-:Y:S11]  /*f230*/  @!UPT UIADD3 URZ, URZ, URZ, URZ ;  /* 0x0000003f3f3ff290 */ /* 0x000ff6000fffe03f */
[----:B------:R-:W-:Y:S01]  /*f240*/  @!UPT UIADD3 URZ, URZ, URZ, URZ ;  /* 0x0000003f3f3ff290 */ /* 0x000fe2000fffe03f */
[----:B------:R-:W-:Y:S01]  /*f250*/  STL.64 [R1+0x1e0], R8 ;  /* 0x0001e00801007387 */ /* 0x000fe20000100a00 */
[----:B------:R0:W-:Y:S02]  /*f260*/  STL [R1+0x1e8], R10 ;  /* 0x0001e80a01007387 */ /* 0x0001e40000100800 */
[----:B------:R-:W-:Y:S02]  /*f270*/  IMAD.MOV.U32 R28, RZ, RZ, R11 ;  /* 0x000000ffff1c7224 */ /* 0x000fe400078e000b */
[----:B0-----:R-:W4:Y:S01]  /*f280*/  LDL.LU.64 R10, [R1+0x1018] ;  /* 0x00101800010a7983 */ /* 0x001f220000300a00 */
[----:B------:R-:W4:Y:S02]  /*f290*/  LDL.LU.64 R8, [R1+0x1010] ;  /* 0x0010100001087983 */ /* 0x000f240000300a00 */
[----:B------:R0:W-:Y:S02]  /*f2a0*/  STL.64 [R1+0xf80], R18 ;  /* 0x000f801201007387 */ /* 0x0001e40000100a00 */
[----:B0-----:R-:W-:-:S02]  /*f2b0*/  IMAD.MOV.U32 R18, RZ, RZ, R5 ;  /* 0x000000ffff127224 */ /* 0x001fc400078e0005 */
[----:B------:R-:W-:-:S05]  /*f2c0*/  IMAD.MOV.U32 R19, RZ, RZ, R4 ;  /* 0x000000ffff137224 */ /* 0x000fca00078e0004 */
[----:B------:R0:W-:Y:S01]  /*f2d0*/  STL.64 [R1+0xf98], R18 ;  /* 0x000f981201007387 */ /* 0x0001e20000100a00 */
[----:B------:R-:W2:Y:S02]  /*f2e0*/  LDL.LU R16, [R1] ;  /* 0x0000000001107983 */ /* 0x000ea40000300800 */
[----:B------:R-:W2:Y:S01]  /*f2f0*/  LDL.LU R17, [R1+0x4] ;  /* 0x0000040001117983 */ /* 0x000ea20000300800 */
[----:B0-----:R-:W2:Y:S01]  /*f300*/  LDL.LU R18, [R1+0x8] ;  /* 0x0000080001127983 */ /* 0x001ea20000300800 */
[----:B------:R-:W-:Y:S02]  /*f310*/  IMAD.MOV.U32 R19, RZ, RZ, R0 ;  /* 0x000000ffff137224 */ /* 0x000fe400078e0000 */
[----:B------:R-:W3:Y:S03]  /*f320*/  LDL.LU R0, [R1+0x1008] ;  /* 0x0010080001007983 */ /* 0x000ee60000300800 */
[----:B--2---:R-:W-:Y:S01]  /*f330*/  STL.64 [R1+0xfb0], R18 ;  /* 0x000fb01201007387 */ /* 0x004fe20000100a00 */
[----:B------:R0:W-:Y:S03]  /*f340*/  STL.64 [R1+0xfa8], R16 ;  /* 0x000fa81001007387 */ /* 0x0001e60000100a00 */
[----:B0-----:R-:W2:Y:S01]  /*f350*/  LDL.LU R16, [R1+0x10] ;  /* 0x0000100001107983 */ /* 0x001ea20000300800 */
[----:B------:R-:W2:Y:S02]  /*f360*/  LDL.LU R17, [R1+0x14] ;  /* 0x0000140001117983 */ /* 0x000ea40000300800 */
[----:B------:R-:W2:Y:S02]  /*f370*/  LDL.LU R18, [R1+0x18] ;  /* 0x0000180001127983 */ /* 0x000ea40000300800 */
[----:B------:R-:W2:Y:S01]  /*f380*/  LDL.LU R19, [R1+0x1c] ;  /* 0x00001c0001137983 */ /* 0x000ea20000300800 */
[C---:B----4-:R-:W-:Y:S01]  /*f390*/  HMMA.16816.F32.BF16 R8, R20.reuse, R14, R8 ;  /* 0x0000000e1408723c */ /* 0x050fe20000041808 */
[----:B--2---:R-:W-:Y:S01]  /*f3a0*/  STL.64 [R1+0xfc8], R18 ;  /* 0x000fc81201007387 */ /* 0x004fe20000100a00 */
[----:B------:R0:W-:Y:S03]  /*f3b0*/  STL.64 [R1+0xfc0], R16 ;  /* 0x000fc01001007387 */ /* 0x0001e60000100a00 */
[----:B0-----:R-:W2:Y:S01]  /*f3c0*/  LDL.LU R16, [R1+0x20] ;  /* 0x0000200001107983 */ /* 0x001ea20000300800 */
[----:B------:R-:W2:Y:S02]  /*f3d0*/  LDL.LU R17, [R1+0x24] ;  /* 0x0000240001117983 */ /* 0x000ea40000300800 */
[----:B------:R-:W2:Y:S02]  /*f3e0*/  LDL.LU R18, [R1+0x28] ;  /* 0x0000280001127983 */ /* 0x000ea40000300800 */
[----:B------:R-:W-:Y:S11]  /*f3f0*/  STL [R1+0xeb0], R28 ;  /* 0x000eb01c01007387 */ /* 0x000ff60000100800 */
[----:B------:R-:W-:Y:S02]  /*f400*/  @!UPT UIADD3 URZ, URZ, URZ, URZ ;  /* 0x0000003f3f3ff290 */ /* 0x000fe4000fffe03f */
[----:B------:R0:W-:Y:S01]  /*f410*/  STL.64 [R1+0x1d0], R8 ;  /* 0x0001d00801007387 */ /* 0x0001e20000100a00 */
[----:B------:R-:W-:Y:S02]  /*f420*/  STL.64 [R1+0x1d8], R10 ;  /* 0x0001d80a01007387 */ /* 0x000fe40000100a00 */
[----:B0-----:R-:W-:Y:S02]  /*f430*/  IMAD.MOV.U32 R9, RZ, RZ, R14 ;  /* 0x000000ffff097224 */ /* 0x001fe400078e000e */
[----:B------:R-:W-:Y:S02]  /*f440*/  IMAD.MOV.U32 R8, RZ, RZ, R15 ;  /* 0x000000ffff087224 */ /* 0x000fe400078e000f */
[----:B------:R-:W3:Y:S01]  /*f450*/  LDL.LU.64 R14, [R1+0x1000] ;  /* 0x00100000010e7983 */ /* 0x000ee20000300a00 */
[----:B------:R-:W3:Y:S02]  /*f460*/  LDL.LU.64 R12, [R1+0xff8] ;  /* 0x000ff800010c7983 */ /* 0x000ee40000300a00 */
[C---:B---3--:R-:W-:Y:S11]  /*f470*/  HMMA.16816.F32.BF16 R12, R20.reuse, R6, R12 ;  /* 0x00000006140c723c */ /* 0x048ff6000004180c */
[----:B------:R-:W-:Y:S11]  /*f480*/  @!UPT UIADD3 URZ, URZ, URZ, URZ ;  /* 0x0000003f3f3ff290 */ /* 0x000ff6000fffe03f */
[----:B------:R-:W-:Y:S01]  /*f490*/  @!UPT UIADD3 URZ, URZ, URZ, URZ ;  /* 0x0000003f3f3ff290 */ /* 0x000fe2000fffe03f */
[----:B------:R0:W-:Y:S01]  /*f4a0*/  STL.64 [R1+0x1c0], R12 ;  /* 0x0001c00c01007387 */ /* 0x0001e20000100a00 */
[----:B------:R-:W-:Y:S02]  /*f4b0*/  STL.64 [R1+0x1c8], R14 ;  /* 0x0001c80e01007387 */ /* 0x000fe40000100a00 */
[----:B0-----:R-:W-:Y:S02]  /*f4c0*/  IMAD.MOV.U32 R13, RZ, RZ, R6 ;  /* 0x000000ffff0d7224 */ /* 0x001fe400078e0006 */
[----:B------:R-:W-:Y:S02]  /*f4d0*/  IMAD.MOV.U32 R12, RZ, RZ, R7 ;  /* 0x000000ffff0c7224 */ /* 0x000fe400078e0007 */
[----:B------:R-:W3:Y:S01]  /*f4e0*/  LDL.LU.64 R6, [R1+0xff0] ;  /* 0x000ff00001067983 */ /* 0x000ee20000300a00 */
[----:B------:R-:W-:Y:S01]  /*f4f0*/  IMAD.MOV.U32 R19, RZ, RZ, R0 ;  /* 0x000000ffff137224 */ /* 0x000fe200078e0000 */
[----:B---3--:R-:W-:Y:S02]  /*f500*/  HMMA.16816.F32.BF16 R20, R20, R6, R24 ;  /* 0x000000061414723c */ /* 0x008fe40000041818 */
[----:B------:R-:W2:Y:S01]  /*f510*/  LDL.LU.64 R26, [R1+0xfe8] ;  /* 0x000fe800011a7983 */ /* 0x000ea20000300a00 */
[----:B------:R-:W-:-:S02]  /*f520*/  IMAD.MOV.U32 R28, RZ, RZ, R6 ;  /* 0x000000ffff1c7224 */ /* 0x000fc400078e0006 */
[----:B------:R-:W-:Y:S11]  /*f530*/  IMAD.MOV.U32 R0, RZ, RZ, R7 ;  /* 0x000000ffff007224 */ /* 0x000ff600078e0007 */
[----:B------:R-:W-:Y:S07]  /*f540*/  @!UPT UIADD3 URZ, URZ, URZ, URZ ;  /* 0x0000003f3f3ff290 */ /* 0x000fee000fffe03f */
[----:B------:R0:W-:Y:S01]  /*f550*/  STL.64 [R1+0x1b0], R20 ;  /* 0x0001b01401007387 */ /* 0x0001e20000100a00 */
[----:B------:R1:W-:Y:S02]  /*f560*/  STL.64 [R1+0x1b8], R22 ;  /* 0x0001b81601007387 */ /* 0x0003e40000100a00 */
[----:B------:R-:W2:Y:S02]  /*f570*/  LDL.LU.64 R6, [R1+0xfe0] ;  /* 0x000fe00001067983 */ /* 0x000ea40000300a00 */
[----:B------:R-:W2:Y:S01]  /*f580*/  LDL.LU.64 R4, [R1+0xfd8] ;  /* 0x000fd80001047983 */ /* 0x000ea20000300a00 */
[----:B0-----:R-:W3:Y:S01]  /*f590*/  LDL.LU R20, [R1+0x50] ;  /* 0x0000500001147983 */ /* 0x001ee20000300800 */
[----:B------:R-:W3:Y:S02]  /*f5a0*/  LDL.LU R21, [R1+0x54] ;  /* 0x0000540001157983 */ /* 0x000ee40000300800 */
[----:B-1----:R-:W3:Y:S02]  /*f5b0*/  LDL.LU R22, [R1+0x58] ;  /* 0x0000580001167983 */ /* 0x002ee40000300800 */
[----:B------:R-:W-:-:S02]  /*f5c0*/  IMAD.MOV.U32 R23, RZ, RZ, R29 ;  /* 0x000000ffff177224 */ /* 0x000fc400078e001d */
[----:B------:R-:W4:Y:S01]  /*f5d0*/  LDL.LU R29, [R1+0xfd0] ;  /* 0x000fd000011d7983 */ /* 0x000f220000300800 */
[C---:B--2---:R-:W-:Y:S03]  /*f5e0*/  HMMA.16816.F32.BF16 R24, R4.reuse, R26, R16 ;  /* 0x0000001a0418723c */ /* 0x044fe60000041810 */
[----:B------:R-:W2:Y:S01]  /*f5f0*/  LDL.LU.64 R18, [R1+0xfc8] ;  /* 0x000fc80001127983 */ /* 0x000ea20000300a00 */
[----:B------:R-:W2:Y:S11]  /*f600*/  LDL.LU.64 R16, [R1+0xfc0] ;  /* 0x000fc00001107983 */ /* 0x000eb60000300a00 */
[----:B------:R-:W-:Y:S08]  /*f610*/  @!UPT UIADD3 URZ, URZ, URZ, URZ ;  /* 0x0000003f3f3ff290 */ /* 0x000ff0000fffe03f */
[----:B------:R-:W-:Y:S01]  /*f620*/  STL.64 [R1+0x1a0], R24 ;  /* 0x0001a01801007387 */ /* 0x000fe20000100a00 */
        /* <DEDUP_REMOVED lines=8> */
[----:B0-----:R-:W2:Y:S02]  /*f6b0*/  LDL.LU.64 R26, [R1+0xfa0] ;  /* 0x000fa000011a7983 */ /* 0x001ea40000300a00 */
[C---:B--2---:R-:W-:Y:S02]  /*f6c0*/  HMMA.16816.F32.BF16 R24, R4.reuse, R26, R16 ;  /* 0x0000001a0418723c */ /* 0x044fe40000041810 */
[----:B------:R-:W2:Y:S11]  /*f6d0*/  LDL.LU.64 R18, [R1+0xf98] ;  /* 0x000f980001127983 */ /* 0x000eb60000300a00 */
[----:B------:R-:W-:Y:S10]  /*f6e0*/  @!UPT UIADD3 URZ, URZ, URZ, URZ ;  /* 0x0000003f3f3ff290 */ /* 0x000ff4000fffe03f */
[----:B------:R-:W-:Y:S01]  /*f6f0*/  STL.64 [R1+0x170], R24 ;  /* 0x0001701801007387 */ /* 0x000fe20000100a00 */
[----:B------:R0:W-:Y:S03]  /*f700*/  STL.64 [R1+0x178], R26 ;  /* 0x0001781a01007387 */ /* 0x0001e60000100a00 */
[----:B0-----:R-:W2:Y:S01]  /*f710*/  LDL.LU.64 R26, [R1+0xf90] ;  /* 0x000f9000011a7983 */ /* 0x001ea20000300a00 */
[----:B------:R-:W2:Y:S02]  /*f720*/  LDL.LU.64 R24, [R1+0xf88] ;  /* 0x000f880001187983 */ /* 0x000ea40000300a00 */
[C---:B--2---:R-:W-:Y:S01]  /*f730*/  HMMA.16816.F32.BF16 R24, R4.reuse, R18, R24 ;  /* 0x000000120418723c */ /* 0x044fe20000041818 */
[----:B------:R-:W3:Y:S11]  /*f740*/  LDL.LU.64 R18, [R1+0xf80] ;  /* 0x000f800001127983 */ /* 0x000ef60000300a00 */
[----:B------:R-:W-:Y:S11]  /*f750*/  @!UPT UIADD3 URZ, URZ, URZ, URZ ;  /* 0x0000003f3f3ff290 */ /* 0x000ff6000fffe03f */
[----:B------:R-:W-:Y:S01]  /*f760*/  STL.64 [R1+0x160], R24 ;  /* 0x0001601801007387 */ /* 0x000fe20000100a00 */
[----:B------:R0:W-:Y:S02]  /*f770*/  STL.64 [R1+0x168], R26 ;  /* 0x0001681a01007387 */ /* 0x0001e40000100a00 */
[----:B0-----:R-:W-:Y:S02]  /*f780*/  IMAD.MOV.U32 R26, RZ, RZ, R9 ;  /* 0x000000ffff1a7224 */ /* 0x001fe400078e0009 */
[----:B------:R-:W-:Y:S02]  /*f790*/  IMAD.MOV.U32 R27, RZ, RZ, R8 ;  /* 0x000000ffff1b7224 */ /* 0x000fe400078e0008 */
[----:B----4-:R-:W0:Y:S04]  /*f7a0*/  LDSM.16.MT88.4 R8, [R29+0x2100] ;  /* 0x002100001d08783b */ /* 0x010e280000004200 */
[----:B0-----:R-:W-:Y:S01]  /*f7b0*/  STL.64 [R1+0xf78], R10 ;  /* 0x000f780a01007387 */ /* 0x001fe20000100a00 */
[----:B------:R0:W-:Y:S03]  /*f7c0*/  STL.64 [R1+0xf70], R8 ;  /* 0x000f700801007387 */ /* 0x0001e60000100a00 */
[----:B0-----:R-:W2:Y:S01]  /*f7d0*/  LDL.LU R8, [R1+0x180] ;  /* 0x0001800001087983 */ /* 0x001ea20000300800 */
[----:B------:R-:W2:Y:S02]  /*f7e0*/  LDL.LU R9, [R1+0x184] ;  /* 0x0001840001097983 */ /* 0x000ea40000300800 */
[----:B------:R-:W2:Y:S02]  /*f7f0*/  LDL.LU R10, [R1+0x188] ;  /* 0x00018800010a7983 */ /* 0x000ea40000300800 */
[----:B------:R-:W2:Y:S01]  /*f800*/  LDL.LU R11, [R1+0x18c] ;  /* 0x00018c00010b7983 */ /* 0x000ea20000300800 */
[----:B---3--:R-:W-:Y:S01]  /*f810*/  HMMA.16816.F32.BF16 R20, R4, R18, R20 ;  /* 0x000000120414723c */ /* 0x008fe20000041814 */
[----:B------:R-:W0:Y:S11]  /*f820*/  S2R R19, SR_TID.X ;  /* 0x0000000000137919 */ /* 0x000e360000002100 */
[----:B------:R-:W-:Y:S11]  /*f830*/  @!UPT UIADD3 URZ, URZ, URZ, URZ ;  /* 0x0000003f3f3ff290 */ /* 0x000ff6000fffe03f */
[----:B------:R-:W-:Y:S01]  /*f840*/  STL.64 [R1+0x150], R20 ;  /* 0x0001501401007387 */ /* 0x000fe20000100a00 */
[----:B------:R1:W-:Y:S02]  /*f850*/  STL.64 [R1+0x158], R22 ;  /* 0x0001581601007387 */ /* 0x0003e40000100a00 */
[----:B-1----:R-:W-:Y:S02]  /*f860*/  IMAD.MOV.U32 R22, RZ, RZ, R13 ;  /* 0x000000ffff167224 */ /* 0x002fe400078e000d */
[----:B------:R-:W-:Y:S02]  /*f870*/  IMAD.MOV.U32 R23, RZ, RZ, R12 ;  /* 0x000000ffff177224 */ /* 0x000fe400078e000c */
[----:B------:R-:W1:Y:S04]  /*f880*/  LDSM.16.MT88.4 R12, [R29+0x2180] ;  /* 0x002180001d0c783b */ /* 0x000e680000004200 */
[----:B------:R-:W3:Y:S01]  /*f890*/  S2R R20, SR_TID.X ;  /* 0x0000000000147919 */ /* 0x000ee20000002100 */
[----:B0-----:R-:W-:-:S05]  /*f8a0*/  LOP3.LUT R19, R19, 0x7, RZ, 0xc0, !PT ;  /* 0x0000000713137812 */ /* 0x001fca00078ec0ff */
[----:B------:R-:W-:Y:S02]  /*f8b0*/  IMAD R21, R19, 0x90, RZ ;  /* 0x0000009013157824 */ /* 0x000fe400078e02ff */
[----:B------:R-:W0:Y:S01]  /*f8c0*/  LDSM.16.MT88.4 R16, [R29+0x4000] ;  /* 0x004000001d10783b */ /* 0x000e220000004200 */
[----:B---3--:R-:W-:-:S05]  /*f8d0*/  IMAD.SHL.U32 R20, R20, 0x2, RZ ;  /* 0x0000000214147824 */ /* 0x008fca00078e00ff */
[----:B------:R-:W-:-:S04]  /*f8e0*/  LOP3.LUT R20, R21, 0x30, R20, 0x78, !PT ;  /* 0x0000003015147812 */ /* 0x000fc800078e7814 */
[----:B------:R-:W-:Y:S01]  /*f8f0*/  LOP3.LUT R20, R20, 0x40, RZ, 0x3c, !PT ;  /* 0x0000004014147812 */ /* 0x000fe200078e3cff */
[----:B-1----:R-:W-:Y:S01]  /*f900*/  STL.64 [R1+0xf00], R14 ;  /* 0x000f000e01007387 */ /* 0x002fe20000100a00 */
[----:B------:R-:W-:Y:S03]  /*f910*/  STL.64 [R1+0xef8], R12 ;  /* 0x000ef80c01007387 */ /* 0x000fe60000100a00 */
[----:B------:R-:W1:Y:S01]  /*f920*/  LDSM.16.M88.4 R12, [R20+0x8000] ;  /* 0x00800000140c783b */ /* 0x000e620000000200 */
[----:B0-----:R-:W-:Y:S03]  /*f930*/  STL.64 [R1+0xe60], R18 ;  /* 0x000e601201007387 */ /* 0x001fe60000100a00 */
[----:B------:R-:W-:Y:S01]  /*f940*/  STL.64 [R1+0xe58], R16 ;  /* 0x000e581001007387 */ /* 0x000fe20000100a00 */
[----:B-1----:R-:W-:Y:S01]  /*f950*/  STL.64 [R1+0x60], R12 ;  /* 0x0000600c01007387 */ /* 0x002fe20000100a00 */
[----:B------:R2:W-:Y:S02]  /*f960*/  STL.64 [R1+0x68], R14 ;  /* 0x0000680e01007387 */ /* 0x0005e40000100a00 */
[----:B--2---:R-:W-:Y:S01]  /*f970*/  HMMA.16816.F32.BF16 R12, R4, R26, R8 ;  /* 0x0000001a040c723c */ /* 0x004fe20000041808 */
[----:B------:R-:W0:Y:S04]  /*f980*/  LDSM.16.M88.4 R8, [R20+0x8400] ;  /* 0x008400001408783b */ /* 0x000e280000000200 */
[----:B------:R-:W-:Y:S11]  /*f990*/  LDSM.16.M88.4 R24, [R20+0x8c00] ;  /* 0x008c00001418783b */ /* 0x000ff60000000200 */
[----:B------:R-:W-:Y:S07]  /*f9a0*/  @!UPT UIADD3 URZ, URZ, URZ, URZ ;  /* 0x0000003f3f3ff290 */ /* 0x000fee000fffe03f */
[----:B------:R-:W-:Y:S01]  /*f9b0*/  STL.64 [R1+0x140], R12 ;  /* 0x0001400c01007387 */ /* 0x000fe20000100a00 */
[----:B------:R-:W-:Y:S02]  /*f9c0*/  STL.64 [R1+0x148], R14 ;  /* 0x0001480e01007387 */ /* 0x000fe40000100a00 */
[----:B------:R-:W1:Y:S04]  /*f9d0*/  LDSM.16.M88.4 R12, [R20+0x8800] ;  /* 0x00880000140c783b */ /* 0x000e680000000200 */
[----:B------:R-:W-:Y:S01]  /*f9e0*/  IMAD.MOV.U32 R19, RZ, RZ, R0 ;  /* 0x000000ffff137224 */ /* 0x000fe200078e0000 */
[----:B0-----:R0:W-:Y:S01]  /*f9f0*/  STL.64 [R1+0x50], R8 ;  /* 0x0000500801007387 */ /* 0x0011e20000100a00 */
[----:B------:R-:W-:Y:S02]  /*fa00*/  IMAD.MOV.U32 R16, RZ, RZ, R8 ;  /* 0x000000ffff107224 */ /* 0x000fe400078e0008 */
[----:B------:R2:W-:Y:S02]  /*fa10*/  STL.64 [R1+0x58], R10 ;  /* 0x0000580a01007387 */ /* 0x0005e40000100a00 */
[----:B------:R-:W-:Y:S01]  /*fa20*/  IMAD.MOV.U32 R0, RZ, RZ, R9 ;  /* 0x000000ffff007224 */ /* 0x000fe200078e0009 */
[----:B0-----:R-:W3:Y:S01]  /*fa30*/  LDL.LU R8, [R1+0x240] ;  /* 0x0002400001087983 */ /* 0x001ee20000300800 */
[----:B------:R-:W3:Y:S02]  /*fa40*/  LDL.LU R9, [R1+0x244] ;  /* 0x0002440001097983 */ /* 0x000ee40000300800 */
[----:B--2---:R-:W3:Y:S02]  /*fa50*/  LDL.LU R10, [R1+0x248] ;  /* 0x00024800010a7983 */ /* 0x004ee40000300800 */
[----:B------:R-:W3:Y:S01]  /*fa60*/  LDL.LU R11, [R1+0x24c] ;  /* 0x00024c00010b7983 */ /* 0x000ee20000300800 */
[----:B------:R-:W-:Y:S01]  /*fa70*/  STL [R1+0xec8], R0 ;  /* 0x000ec80001007387 */ /* 0x000fe20000100800 */
[----:B------:R-:W-:Y:S03]  /*fa80*/  STL [R1+0xeac], R16 ;  /* 0x000eac1001007387 */ /* 0x000fe60000100800 */
[----:B-1----:R-:W-:Y:S01]  /*fa90*/  STL.64 [R1+0x40], R12 ;  /* 0x0000400c01007387 */ /* 0x002fe20000100a00 */
[----:B------:R-:W-:Y:S02]  /*faa0*/  STL.64 [R1+0x48], R14 ;  /* 0x0000480e01007387 */ /* 0x000fe40000100a00 */
[----:B------:R-:W0:Y:S04]  /*fab0*/  LDSM.16.M88.4 R12, [R20+0x9000] ;  /* 0x00900000140c783b */ /* 0x000e280000000200 */
[----:B------:R-:W-:Y:S01]  /*fac0*/  STL.64 [R1+0x30], R24 ;  /* 0x0000301801007387 */ /* 0x000fe20000100a00 */
[----:B------:R-:W-:Y:S02]  /*fad0*/  STL.64 [R1+0x38], R26 ;  /* 0x0000381a01007387 */ /* 0x000fe40000100a00 */
[----:B------:R-:W1:Y:S04]  /*fae0*/  LDSM.16.M88.4 R24, [R20+0x9400] ;  /* 0x009400001418783b */ /* 0x000e680000000200 */
[----:B------:R-:W-:-:S02]  /*faf0*/  IMAD.MOV.U32 R18, RZ, RZ, R28 ;  /* 0x000000ffff127224 */ /* 0x000fc400078e001c */
[----:B0-----:R-:W-:Y:S02]  /*fb00*/  IMAD.MOV.U32 R16, RZ, RZ, R13 ;  /* 0x000000ffff107224 */ /* 0x001fe400078e000d */
[----:B------:R-:W-:Y:S01]  /*fb10*/  IMAD.MOV.U32 R28, RZ, RZ, R12 ;  /* 0x000000ffff1c7224 */ /* 0x000fe200078e000c */
[----:B------:R-:W-:Y:S01]  /*fb20*/  STL.64 [R1+0x20], R12 ;  /* 0x0000200c01007387 */ /* 0x000fe20000100a00 */
[----:B------:R0:W-:Y:S03]  /*fb30*/  STL.64 [R1+0x28], R14 ;  /* 0x0000280e01007387 */ /* 0x0001e60000100a00 */
[----:B0-----:R-:W2:Y:S01]  /*fb40*/  LDL.LU.64 R14, [R1+0xd8] ;  /* 0x0000d800010e7983 */ /* 0x001ea20000300a00 */
[----:B------:R-:W-:Y:S02]  /*fb50*/  STL [R1+0xed0], R16 ;  /* 0x000ed01001007387 */ /* 0x000fe40000100800 */
[----:B------:R-:W-:Y:S02]  /*fb60*/  STL [R1+0xecc], R28 ;  /* 0x000ecc1c01007387 */ /* 0x000fe40000100800 */
[----:B-1----:R-:W-:Y:S01]  /*fb70*/  STL.64 [R1+0x10], R24 ;  /* 0x0000101801007387 */ /* 0x002fe20000100a00 */
[----:B------:R-:W-:Y:S02]  /*fb80*/  STL.64 [R1+0x18], R26 ;  /* 0x0000181a01007387 */ /* 0x000fe40000100a00 */
[----:B------:R-:W0:Y:S02]  /*fb90*/  LDSM.16.M88.4 R24, [R20+0x9800] ;  /* 0x009800001418783b */ /* 0x000e240000000200 */
[----:B0-----:R-:W-:Y:S02]  /*fba0*/  STL.64 [R1], R24 ;  /* 0x0000001801007387 */ /* 0x001fe40000100a00 */
[----:B------:R-:W-:-:S02]  /*fbb0*/  IMAD.MOV.U32 R16, RZ, RZ, R24 ;  /* 0x000000ffff107224 */ /* 0x000fc400078e0018 */
[----:B------:R-:W-:Y:S02]  /*fbc0*/  STL.64 [R1+0x8], R26 ;  /* 0x0000081a01007387 */ /* 0x000fe40000100a00 */
[----:B------:R-:W-:Y:S02]  /*fbd0*/  IMAD.MOV.U32 R28, RZ, RZ, R25 ;  /* 0x000000ffff1c7224 */ /* 0x000fe400078e0019 */
[----:B------:R-:W0:Y:S04]  /*fbe0*/  LDSM.16.M88.4 R24, [R20+0x9c00] ;  /* 0x009c00001418783b */ /* 0x000e280000000200 */
[----:B0-----:R0:W-:Y:S01]  /*fbf0*/  STL [R1+0xde4], R24 ;  /* 0x000de41801007387 */ /* 0x0011e20000100800 */
[----:B------:R1:W-:Y:S02]  /*fc00*/  STL [R1+0xde0], R25 ;  /* 0x000de01901007387 */ /* 0x0003e40000100800 */
[----:B------:R4:W-:Y:S02]  /*fc10*/  STL [R1+0xbc4], R26 ;  /* 0x000bc41a01007387 */ /* 0x0009e40000100800 */
[----:B------:R4:W-:Y:S01]  /*fc20*/  STL [R1+0xbc0], R27 ;  /* 0x000bc01b01007387 */ /* 0x0009e20000100800 */
[----:B0-----:R-:W2:Y:S01]  /*fc30*/  LDL.LU R24, [R1+0x220] ;  /* 0x0002200001187983 */ /* 0x001ea20000300800 */
[----:B-1----:R-:W2:Y:S02]  /*fc40*/  LDL.LU R25, [R1+0x224] ;  /* 0x0002240001197983 */ /* 0x002ea40000300800 */
[----:B----4-:R-:W2:Y:S02]  /*fc50*/  LDL.LU R26, [R1+0x228] ;  /* 0x00022800011a7983 */ /* 0x010ea40000300800 */
[----:B------:R-:W2:Y:S02]  /*fc60*/  LDL.LU R27, [R1+0x22c] ;  /* 0x00022c00011b7983 */ /* 0x000ea40000300800 */
[C---:B--2---:R-:W-:Y:S11]  /*fc70*/  HMMA.16816.F32.BF16 R20, R4.reuse, R22, R24 ;  /* 0x000000160414723c */ /* 0x044ff60000041818 */
[----:B------:R-:W-:Y:S11]  /*fc80*/  @!UPT UIADD3 URZ, URZ, URZ, URZ ;  /* 0x0000003f3f3ff290 */ /* 0x000ff6000fffe03f */
[----:B------:R-:W-:Y:S01]  /*fc90*/  @!UPT UIADD3 URZ, URZ, URZ, URZ ;  /* 0x0000003f3f3ff290 */ /* 0x000fe2000fffe03f */
[----:B------:R-:W-:Y:S01]  /*fca0*/  STL.64 [R1+0x130], R20 ;  /* 0x0001301401007387 */ /* 0x000fe20000100a00 */
[----:B------:R-:W-:Y:S02]  /*fcb0*/  IMAD.MOV.U32 R27, RZ, RZ, R22 ;  /* 0x000000ffff1b7224 */ /* 0x000fe400078e0016 */
[----:B------:R-:W-:Y:S02]  /*fcc0*/  IMAD.MOV.U32 R26, RZ, RZ, R23 ;  /* 0x000000ffff1a7224 */ /* 0x000fe400078e0017 */
[----:B------:R-:W0:Y:S01]  /*fcd0*/  LDSM.16.MT88.4 R20, [R29+0x4080] ;  /* 0x004080001d14783b */ /* 0x000e220000004200 */
[----:B---3--:R-:W-:Y:S03]  /*fce0*/  HMMA.16816.F32.BF16 R4, R4, R18, R8 ;  /* 0x000000120404723c */ /* 0x008fe60000041808 */
[----:B------:R1:W-:Y:S04]  /*fcf0*/  STL.64 [R1+0xe18], R26 ;  /* 0x000e181a01007387 */ /* 0x0003e80000100a00 */
[----:B-1----:R-:W2:Y:S04]  /*fd00*/  LDL.LU.64 R26, [R1+0xe8] ;  /* 0x0000e800011a7983 */ /* 0x002ea80000300a00 */
[----:B0-----:R-:W-:Y:S01]  /*fd10*/  STL.64 [R1+0xdd8], R22 ;  /* 0x000dd81601007387 */ /* 0x001fe20000100a00 */
[----:B------:R0:W-:Y:S03]  /*fd20*/  STL.64 [R1+0xdd0], R20 ;  /* 0x000dd01401007387 */ /* 0x0001e60000100a00 */
[----:B0-----:R-:W3:Y:S01]  /*fd30*/  LDL.LU R20, [R1+0x270] ;  /* 0x0002700001147983 */ /* 0x001ee20000300800 */
[----:B------:R-:W3:Y:S02]  /*fd40*/  LDL.LU R21, [R1+0x274] ;  /* 0x0002740001157983 */ /* 0x000ee40000300800 */
[----:B------:R-:W3:Y:S02]  /*fd50*/  LDL.LU R22, [R1+0x278] ;  /* 0x0002780001167983 */ /* 0x000ee40000300800 */
[----:B------:R-:W3:Y:S01]  /*fd60*/  LDL.LU R23, [R1+0x27c] ;  /* 0x00027c0001177983 */ /* 0x000ee20000300800 */
[----:B------:R-:W2:Y:S01]  /*fd70*/  LDL.LU.64 R10, [R1+0xf78] ;  /* 0x000f7800010a7983 */ /* 0x000ea20000300a00 */
[----:B------:R-:W2:Y:S02]  /*fd80*/  LDL.LU.64 R8, [R1+0xf70] ;  /* 0x000f700001087983 */ /* 0x000ea40000300a00 */
[----:B------:R-:W-:Y:S02]  /*fd90*/  STL.64 [R1+0xf20], R18 ;  /* 0x000f201201007387 */ /* 0x000fe40000100a00 */
[----:B------:R0:W-:Y:S01]  /*fda0*/  STL [R1+0xf1c], R16 ;  /* 0x000f1c1001007387 */ /* 0x0001e20000100800 */
[----:B------:R-:W-:Y:S01]  /*fdb0*/  STL.64 [R1+0x120], R4 ;  /* 0x0001200401007387 */ /* 0x000fe20000100a00 */
[----:B------:R-:W-:Y:S02]  /*fdc0*/  STL.64 [R1+0x128], R6 ;  /* 0x0001280601007387 */ /* 0x000fe40000100a00 */
[----:B------:R-:W1:Y:S01]  /*fdd0*/  LDSM.16.MT88.4 R4, [R29+0x4100] ;  /* 0x004100001d04783b */ /* 0x000e620000004200 */
[----:B0-----:R-:W2:Y:S03]  /*fde0*/  LDL.LU R16, [R1+0x260] ;  /* 0x0002600001107983 */ /* 0x001ea60000300800 */
[----:B------:R-:W2:Y:S02]  /*fdf0*/  LDL.LU R17, [R1+0x264] ;  /* 0x0002640001117983 */ /* 0x000ea40000300800 */
[----:B------:R-:W-:-:S02]  /*fe00*/  IMAD.MOV.U32 R18, RZ, RZ, R3 ;  /* 0x000000ffff127224 */ /* 0x000fc400078e0003 */
[----:B------:R-:W-:Y:S01]  /*fe10*/  IMAD.MOV.U32 R19, RZ, RZ, R2 ;  /* 0x000000ffff137224 */ /* 0x000fe200078e0002 */
[----:B-1----:R-:W-:Y:S01]  /*fe20*/  STL.64 [R1+0xd50], R6 ;  /* 0x000d500601007387 */ /* 0x002fe20000100a00 */
[----:B------:R2:W-:Y:S02]  /*fe30*/  STL.64 [R1+0xd48], R4 ;  /* 0x000d480401007387 */ /* 0x0005e40000100a00 */
[----:B------:R-:W-:Y:S03]  /*fe40*/  STL [R1+0xd38], R29 ;  /* 0x000d381d01007387 */ /* 0x000fe60000100800 */
[----:B--2---:R-:W-:Y:S07]  /*fe50*/  HMMA.16816.F32.BF16 R4, R8, R26, R16 ;  /* 0x0000001a0804723c */ /* 0x004fee0000041810 */
[----:B------:R-:W-:-:S02]  /*fe60*/  IMAD.MOV.U32 R17, RZ, RZ, R26 ;  /* 0x000000ffff117224 */ /* 0x000fc400078e001a */
[----:B------:R-:W-:Y:S11]  /*fe70*/  IMAD.MOV.U32 R16, RZ, RZ, R27 ;  /* 0x000000ffff107224 */ /* 0x000ff600078e001b */
[----:B------:R-:W-:Y:S03]  /*fe80*/  @!UPT UIADD3 URZ, URZ, URZ, URZ ;  /* 0x0000003f3f3ff290 */ /* 0x000fe6000fffe03f */
[----:B------:R-:W-:Y:S01]  /*fe90*/  STL.64 [R1+0x110], R4 ;  /* 0x0001100401007387 */ /* 0x000fe20000100a00 */
[----:B------:R3:W-:Y:S02]  /*fea0*/  STL.64 [R1+0x118], R6 ;  /* 0x0001180601007387 */ /* 0x0007e40000100a00 */
[----:B------:R-:W2:Y:S01]  /*feb0*/  LDL.LU.64 R26, [R1+0xa8] ;  /* 0x0000a800011a7983 */ /* 0x000ea20000300a00 */
[----:B---3--:R-:W-:Y:S07]  /*fec0*/  HMMA.16816.F32.BF16 R4, R8, R14, R20 ;  /* 0x0000000e0804723c */ /* 0x008fee0000041814 */
[----:B------:R-:W-:-:S02]  /*fed0*/  IMAD.MOV.U32 R23, RZ, RZ, R14 ;  /* 0x000000ffff177224 */ /* 0x000fc400078e000e */
[----:B------:R-:W-:Y:S11]  /*fee0*/  IMAD.MOV.U32 R22, RZ, RZ, R15 ;  /* 0x000000ffff167224 */ /* 0x000ff600078e000f */
[----:B------:R-:W-:Y:S04]  /*fef0*/  @!UPT UIADD3 URZ, URZ, URZ, URZ ;  /* 0x0000003f3f3ff290 */ /* 0x000fe8000fffe03f */
[----:B------:R-:W-:Y:S02]  /*ff00*/  IMAD.MOV.U32 R3, RZ, RZ, R6 ;  /* 0x000000ffff037224 */ /* 0x000fe400078e0006 */
[----:B------:R-:W-:Y:S01]  /*ff10*/  IMAD.MOV.U32 R2, RZ, RZ, R7 ;  /* 0x000000ffff027224 */ /* 0x000fe200078e0007 */
[----:B--2---:R-:W-:Y:S01]  /*ff20*/  STL.64 [R1+0xf40], R26 ;  /* 0x000f401a01007387 */ /* 0x004fe20000100a00 */
[----:B------:R0:W-:Y:S03]  /*ff30*/  STL.64 [R1+0x100], R4 ;  /* 0x0001000401007387 */ /* 0x0001e60000100a00 */
[----:B0-----:R-:W2:Y:S01]  /*ff40*/  LDL.LU R4, [R1+0x280] ;  /* 0x0002800001047983 */ /* 0x001ea20000300800 */
[----:B------:R-:W2:Y:S02]  /*ff50*/  LDL.LU R5, [R1+0x284] ;  /* 0x0002840001057983 */ /* 0x000ea40000300800 */
[----:B------:R-:W2:Y:S02]  /*ff60*/  LDL.LU R6, [R1+0x288] ;  /* 0x0002880001067983 */ /* 0x000ea40000300800 */
[----:B------:R-:W2:Y:S01]  /*ff70*/  LDL.LU R7, [R1+0x28c] ;  /* 0x00028c0001077983 */ /* 0x000ea20000300800 */
[----:B------:R-:W-:Y:S01]  /*ff80*/  STL.64 [R1+0xf58], R22 ;  /* 0x000f581601007387 */ /* 0x000fe20000100a00 */
[----:B------:R-:W3:Y:S02]  /*ff90*/  LDL.LU R24, [R1+0x290] ;  /* 0x0002900001187983 */ /* 0x000ee40000300800 */
[----:B------:R-:W3:Y:S02]  /*ffa0*/  LDL.LU R25, [R1+0x294] ;  /* 0x0002940001197983 */ /* 0x000ee40000300800 */
[----:B------:R-:W4:Y:S01]  /*ffb0*/  LDL.LU R26, [R1+0x298] ;  /* 0x00029800011a7983 */ /* 0x000f220000300800 */
[----:B------:R-:W4:Y:S04]  /*ffc0*/  LDL.LU R27, [R1+0x29c] ;  /* 0x00029c00011b7983 */ /* 0x000f280000300800 */
[----:B----4-:R0:W-:Y:S01]  /*ffd0*/  STL.64 [R1+0xf68], R26 ;  /* 0x000f681a01007387 */ /* 0x0101e20000100a00 */
[----:B---3--:R-:W-:Y:S03]  /*ffe0*/  STL.64 [R1+0xf60], R24 ;  /* 0x000f601801007387 */ /* 0x008fe60000100a00 */
[----:B0-----:R-:W2:Y:S01]  /*fff0*/  LDL.LU.64 R26, [R1+0xc8] ;  /* 0x0000c800011a7983 */ /* 0x001ea20000300a00 */
[----:B------:R-:W3:Y:S02]  /*10000*/  LDL.LU R12, [R1+0x2d0] ;  /* 0x0002d000010c7983 */ /* 0x000ee40000300800 */
[----:B------:R-:W3:Y:S02]  /*10010*/  LDL.LU R13, [R1+0x2d4] ;  /* 0x0002d400010d7983 */ /* 0x000ee40000300800 */
[----:B------:R-:W4:Y:S01]  /*10020*/  LDL.LU R14, [R1+0x2d8] ;  /* 0x0002d800010e7983 */ /* 0x000f220000300800 */
[----:B------:R-:W4:Y:S01]  /*10030*/  LDL.LU R15, [R1+0x2dc] ;  /* 0x0002dc00010f7983 */ /* 0x000f220000300800 */
[----:B------:R-:W2:Y:S03]  /*10040*/  LDL.LU.64 R18, [R1+0x98] ;  /* 0x0000980001127983 */ /* 0x000ea60000300a00 */
[----:B--2---:R-:W-:Y:S01]  /*10050*/  STL.64 [R1+0xf38], R18 ;  /* 0x000f381201007387 */ /* 0x004fe20000100a00 */
[----:B------:R0:W-:Y:S03]  /*10060*/  STL.64 [R1+0xf30], R16 ;  /* 0x000f301001007387 */ /* 0x0001e60000100a00 */
[----:B0-----:R-:W2:Y:S01]  /*10070*/  LDL.LU R16, [R1+0x2e0] ;  /* 0x0002e00001107983 */ /* 0x001ea20000300800 */
[----:B------:R-:W2:Y:S02]  /*10080*/  LDL.LU R17, [R1+0x2e4] ;  /* 0x0002e40001117983 */ /* 0x000ea40000300800 */
[----:B------:R-:W2:Y:S02]  /*10090*/  LDL.LU R18, [R1+0x2e8] ;  /* 0x0002e80001127983 */ /* 0x000ea40000300800 */
[----:B------:R-:W2:Y:S02]  /*100a0*/  LDL.LU R19, [R1+0x2ec] ;  /* 0x0002ec0001137983 */ /* 0x000ea40000300800 */
[----:B--2---:R0:W-:Y:S01]  /*100b0*/  STL.64 [R1+0xf50], R18 ;  /* 0x000f501201007387 */ /* 0x0041e20000100a00 */
[----:B------:R-:W-:Y:S03]  /*100c0*/  STL.64 [R1+0xf48], R16 ;  /* 0x000f481001007387 */ /* 0x000fe60000100a00 */
[----:B0-----:R-:W2:Y:S01]  /*100d0*/  LDL.LU.64 R18, [R1+0xb8] ;  /* 0x0000b80001127983 */ /* 0x001ea20000300a00 */
[----:B----4-:R0:W-:Y:S02]  /*100e0*/  STL.64 [R1+0xf10], R14 ;  /* 0x000f100e01007387 */ /* 0x0101e40000100a00 */
[----:B---3--:R1:W-:Y:S01]  /*100f0*/  STL.64 [R1+0xf08], R12 ;  /* 0x000f080c01007387 */ /* 0x0083e20000100a00 */
[----:B0-----:R-:W3:Y:S01]  /*10100*/  LDL.LU.64 R14, [R1+0x88] ;  /* 0x00008800010e7983 */ /* 0x001ee20000300a00 */
[----:B------:R-:W-:Y:S07]  /*10110*/  HMMA.16816.F32.BF16 R20, R8, R26, R4 ;  /* 0x0000001a0814723c */ /* 0x000fee0000041804 */
[----:B------:R-:W-:-:S02]  /*10120*/  IMAD.MOV.U32 R5, RZ, RZ, R26 ;  /* 0x000000ffff057224 */ /* 0x000fc400078e001a */
[----:B------:R-:W-:Y:S01]  /*10130*/  IMAD.MOV.U32 R4, RZ, RZ, R27 ;  /* 0x000000ffff047224 */ /* 0x000fe200078e001b */
[----:B---3--:R0:W-:Y:S01]  /*10140*/  STL.64 [R1+0xf28], R14 ;  /* 0x000f280e01007387 */ /* 0x0081e20000100a00 */
[----:B-1----:R-:W3:Y:S02]  /*10150*/  LDL.LU R12, [R1+0x2f0] ;  /* 0x0002f000010c7983 */ /* 0x002ee40000300800 */
[----:B------:R-:W3:Y:S01]  /*10160*/  LDL.LU R13, [R1+0x2f4] ;  /* 0x0002f400010d7983 */ /* 0x000ee20000300800 */
[----:B0-----:R-:W3:Y:S01]  /*10170*/  LDL.LU R14, [R1+0x2f8] ;  /* 0x0002f800010e7983 */ /* 0x001ee20000300800 */
[----:B------:R-:W3:Y:S02]  /*10180*/  LDL.LU R15, [R1+0x2fc] ;  /* 0x0002fc00010f7983 */ /* 0x000ee40000300800 */
[----:B------:R-:W-:Y:S02]  /*10190*/  STL [R1+0xd6c], R2 ;  /* 0x000d6c0201007387 */ /* 0x000fe40000100800 */
[----:B------:R-:W-:Y:S01]  /*101a0*/  STL [R1+0xd68], R3 ;  /* 0x000d680301007387 */ /* 0x000fe20000100800 */
[----:B------:R-:W4:Y:S01]  /*101b0*/  LDL.LU.64 R26, [R1+0xf68] ;  /* 0x000f6800011a7983 */ /* 0x000f220000300a00 */
[----:B------:R-:W4:Y:S03]  /*101c0*/  LDL.LU.64 R24, [R1+0xf60] ;  /* 0x000f600001187983 */ /* 0x000f260000300a00 */
[----:B------:R-:W-:-:S02]  /*101d0*/  IMAD.MOV.U32 R7, RZ, RZ, R22 ;  /* 0x000000ffff077224 */ /* 0x000fc400078e0016 */
[----:B------:R-:W-:Y:S01]  /*101e0*/  IMAD.MOV.U32 R6, RZ, RZ, R23 ;  /* 0x000000ffff067224 */ /* 0x000fe200078e0017 */
[----:B------:R2:W-:Y:S01]  /*101f0*/  STL.64 [R1+0xf0], R20 ;  /* 0x0000f01401007387 */ /* 0x0005e20000100a00 */
[----:B------:R-:W3:Y:S03]  /*10200*/  LDL.LU.64 R22, [R1+0xf58] ;  /* 0x000f580001167983 */ /* 0x000ee60000300a00 */
[----:B------:R-:W-:Y:S01]  /*10210*/  STL.64 [R1+0xed8], R6 ;  /* 0x000ed80601007387 */ /* 0x000fe20000100a00 */
[----:B--2---:R-:W-:Y:S02]  /*10220*/  IMAD.MOV.U32 R21, RZ, RZ, R18 ;  /* 0x000000ffff157224 */ /* 0x004fe400078e0012 */
[----:B------:R-:W-:Y:S01]  /*10230*/  IMAD.MOV.U32 R20, RZ, RZ, R19 ;  /* 0x000000ffff147224 */ /* 0x000fe200078e0013 */
[C---:B----4-:R-:W-:Y:S01]  /*10240*/  HMMA.16816.F32.BF16 R24, R8.reuse, R18, R24 ;  /* 0x000000120818723c */ /* 0x050fe20000041818 */
[----:B------:R-:W2:Y:S01]  /*10250*/  LDL.LU.64 R18, [R1+0xf50] ;  /* 0x000f500001127983 */ /* 0x000ea20000300a00 */
[----:B------:R-:W2:Y:S11]  /*10260*/  LDL.LU.64 R16, [R1+0xf48] ;  /* 0x000f480001107983 */ /* 0x000eb60000300a00 */
[----:B------:R-:W-:Y:S10]  /*10270*/  @!UPT UIADD3 URZ, URZ, URZ, URZ ;  /* 0x0000003f3f3ff290 */ /* 0x000ff4000fffe03f */
[----:B------:R-:W-:Y:S01]  /*10280*/  STL.64 [R1+0x180], R24 ;  /* 0x0001801801007387 */ /* 0x000fe20000100a00 */
[----:B------:R-:W-:Y:S02]  /*10290*/  IMAD.MOV.U32 R2, RZ, RZ, R26 ;  /* 0x000000ffff027224 */ /* 0x000fe400078e001a */
[----:B------:R-:W-:Y:S02]  /*102a0*/  IMAD.MOV.U32 R3, RZ, RZ, R27 ;  /* 0x000000ffff037224 */ /* 0x000fe400078e001b */
[----:B------:R-:W2:Y:S02]  /*102b0*/  LDL.LU.64 R26, [R1+0xf40] ;  /* 0x000f4000011a7983 */ /* 0x000ea40000300a00 */
[----:B--2---:R-:W-:Y:S11]  /*102c0*/  HMMA.16816.F32.BF16 R16, R8, R26, R16 ;  /* 0x0000001a0810723c */ /* 0x004ff60000041810 */
[----:B------:R-:W-:Y:S11]  /*102d0*/  @!UPT UIADD3 URZ, URZ, URZ, URZ ;  /* 0x0000003f3f3ff290 */ /* 0x000ff6000fffe03f */
[----:B------:R-:W-:Y:S01]  /*102e0*/  @!UPT UIADD3 URZ, URZ, URZ, URZ ;  /* 0x0000003f3f3ff290 */ /* 0x000fe2000fffe03f */
[----:B------:R-:W-:Y:S01]  /*102f0*/  STL.64 [R1+0x220], R16 ;  /* 0x0002201001007387 */ /* 0x000fe20000100a00 */
[----:B------:R0:W-:Y:S02]  /*10300*/  STL [R1+0x228], R18 ;  /* 0x0002281201007387 */ /* 0x0001e40000100800 */
[----:B------:R-:W-:Y:S02]  /*10310*/  IMAD.MOV.U32 R29, RZ, RZ, R19 ;  /* 0x000000ffff1d7224 */ /* 0x000fe400078e0013 */
[----:B0-----:R-:W2:Y:S01]  /*10320*/  LDL.LU.64 R18, [R1+0xf38] ;  /* 0x000f380001127983 */ /* 0x001ea20000300a00 */
[----:B------:R-:W-:Y:S02]  /*10330*/  IMAD.MOV.U32 R25, RZ, RZ, R27 ;  /* 0x000000ffff197224 */ /* 0x000fe400078e001b */
[----:B------:R-:W4:Y:S02]  /*10340*/  LDL.LU.64 R16, [R1+0xf30] ;  /* 0x000f300001107983 */ /* 0x000f240000300a00 */
[----:B---3--:R-:W-:-:S02]  /*10350*/  IMAD.MOV.U32 R6, RZ, RZ, R23 ;  /* 0x000000ffff067224 */ /* 0x008fc400078e0017 */
[----:B------:R-:W-:Y:S01]  /*10360*/  IMAD.MOV.U32 R7, RZ, RZ, R22 ;  /* 0x000000ffff077224 */ /* 0x000fe200078e0016 */
[----:B------:R0:W-:Y:S01]  /*10370*/  STL [R1+0xf18], R25 ;  /* 0x000f181901007387 */ /* 0x0001e20000100800 */
[----:B------:R-:W3:Y:S02]  /*10380*/  LDL.LU R24, [R1+0x300] ;  /* 0x0003000001187983 */ /* 0x000ee40000300800 */
[----:B------:R-:W-:Y:S01]  /*10390*/  IMAD.MOV.U32 R0, RZ, RZ, R26 ;  /* 0x000000ffff007224 */ /* 0x000fe200078e001a */
[----:B0-----:R-:W3:Y:S01]  /*103a0*/  LDL.LU R25, [R1+0x304] ;  /* 0x0003040001197983 */ /* 0x001ee20000300800 */
[----:B------:R-:W3:Y:S02]  /*103b0*/  LDL.LU R26, [R1+0x308] ;  /* 0x00030800011a7983 */ /* 0x000ee40000300800 */
[----:B------:R-:W3:Y:S02]  /*103c0*/  LDL.LU R27, [R1+0x30c] ;  /* 0x00030c00011b7983 */ /* 0x000ee40000300800 */
[----:B------:R-:W-:Y:S01]  /*103d0*/  STL.64 [R1+0xef0], R6 ;  /* 0x000ef00601007387 */ /* 0x000fe20000100a00 */
[C---:B--2---:R-:W-:Y:S11]  /*103e0*/  HMMA.16816.F32.BF16 R12, R8.reuse, R18, R12 ;  /* 0x00000012080c723c */ /* 0x044ff6000004180c */
[----:B------:R-:W-:Y:S11]  /*103f0*/  @!UPT UIADD3 URZ, URZ, URZ, URZ ;  /* 0x0000003f3f3ff290 */ /* 0x000ff6000fffe03f */
[----:B------:R-:W-:Y:S01]  /*10400*/  @!UPT UIADD3 URZ, URZ, URZ, URZ ;  /* 0x0000003f3f3ff290 */ /* 0x000fe2000fffe03f */
[----:B------:R-:W-:Y:S01]  /*10410*/  STL.64 [R1+0x2e0], R12 ;  /* 0x0002e00c01007387 */ /* 0x000fe20000100a00 */
[----:B------:R0:W-:Y:S03]  /*10420*/  STL.64 [R1+0x2e8], R14 ;  /* 0x0002e80e01007387 */ /* 0x0001e60000100a00 */
[----:B0-----:R-:W3:Y:S01]  /*10430*/  LDL.LU.64 R14, [R1+0xf28] ;  /* 0x000f2800010e7983 */ /* 0x001ee20000300a00 */
[----:B----4-:R-:W-:Y:S02]  /*10440*/  IMAD.MOV.U32 R6, RZ, RZ, R17 ;  /* 0x000000ffff067224 */ /* 0x010fe400078e0011 */
[----:B------:R-:W-:Y:S02]  /*10450*/  IMAD.MOV.U32 R22, RZ, RZ, R18 ;  /* 0x000000ffff167224 */ /* 0x000fe400078e0012 */
[----:B------:R-:W-:Y:S02]  /*10460*/  IMAD.MOV.U32 R17, RZ, RZ, R19 ;  /* 0x000000ffff117224 */ /* 0x000fe400078e0013 */
[----:B------:R-:W-:Y:S01]  /*10470*/  IMAD.MOV.U32 R7, RZ, RZ, R16 ;  /* 0x000000ffff077224 */ /* 0x000fe200078e0010 */
[----:B------:R-:W2:Y:S01]  /*10480*/  LDL.LU.64 R18, [R1+0xf20] ;  /* 0x000f200001127983 */ /* 0x000ea20000300a00 */
[----:B------:R-:W4:Y:S01]  /*10490*/  LDL.LU R16, [R1+0xf1c] ;  /* 0x000f1c0001107983 */ /* 0x000f220000300800 */
[C---:B---3--:R-:W-:Y:S01]  /*104a0*/  HMMA.16816.F32.BF16 R24, R8.reuse, R14, R24 ;  /* 0x0000000e0818723c */ /* 0x048fe20000041818 */
[----:B------:R-:W-:Y:S11]  /*104b0*/  IMAD.MOV.U32 R23, RZ, RZ, R15 ;  /* 0x000000ffff177224 */ /* 0x000ff600078e000f */
[----:B------:R-:W-:Y:S11]  /*104c0*/  @!UPT UIADD3 URZ, URZ, URZ, URZ ;  /* 0x0000003f3f3ff290 */ /* 0x000ff6000fffe03f */
[----:B------:R0:W-:Y:S01]  /*104d0*/  STL.64 [R1+0x320], R24 ;  /* 0x0003201801007387 */ /* 0x0001e20000100a00 */
[----:B------:R-:W-:Y:S03]  /*104e0*/  STL.64 [R1+0x328], R26 ;  /* 0x0003281a01007387 */ /* 0x000fe60000100a00 */
[----:B0-----:R-:W3:Y:S01]  /*104f0*/  LDL.LU R25, [R1+0xf18] ;  /* 0x000f180001197983 */ /* 0x001ee20000300800 */
[----:B------:R-:W-:Y:S02]  /*10500*/  IMAD.MOV.U32 R24, RZ, RZ, R14 ;  /* 0x000000ffff187224 */ /* 0x000fe400078e000e */
[----:B------:R-:W2:Y:S02]  /*10510*/  LDL.LU.64 R14, [R1+0xf10] ;  /* 0x000f1000010e7983 */ /* 0x000ea40000300a00 */
[----:B------:R-:W2:Y:S01]  /*10520*/  LDL.LU.64 R12, [R1+0xf08] ;  /* 0x000f0800010c7983 */ /* 0x000ea20000300a00 */
[----:B------:R-:W-:Y:S01]  /*10530*/  STL.64 [R1+0xeb8], R22 ;  /* 0x000eb81601007387 */ /* 0x000fe20000100a00 */
[----:B------:R-:W-:Y:S01]  /*10540*/  STL [R1+0xeb4], R24 ;  /* 0x000eb41801007387 */ /* 0x000fe20000100800 */
[----:B--2---:R-:W-:Y:S02]  /*10550*/  HMMA.16816.F32.BF16 R8, R8, R18, R12 ;  /* 0x000000120808723c */ /* 0x004fe4000004180c */
[----:B------:R-:W2:Y:S01]  /*10560*/  LDL.LU.64 R14, [R1+0xf00] ;  /* 0x000f0000010e7983 */ /* 0x000ea20000300a00 */
[----:B------:R-:W2:Y:S11]  /*10570*/  LDL.LU.64 R12, [R1+0xef8] ;  /* 0x000ef800010c7983 */ /* 0x000eb60000300a00 */
[----:B------:R-:W-:Y:S09]  /*10580*/  @!UPT UIADD3 URZ, URZ, URZ, URZ ;  /* 0x0000003f3f3ff290 */ /* 0x000ff2000fffe03f */
[----:B------:R0:W-:Y:S01]  /*10590*/  STL.64 [R1+0x310], R8 ;  /* 0x0003100801007387 */ /* 0x0001e20000100a00 */
[----:B------:R1:W-:Y:S03]  /*105a0*/  STL.64 [R1+0x318], R10 ;  /* 0x0003180a01007387 */ /* 0x0003e60000100a00 */
[----:B0-----:R-:W2:Y:S01]  /*105b0*/  LDL.LU R8, [R1+0x2c0] ;  /* 0x0002c00001087983 */ /* 0x001ea20000300800 */
[----:B------:R-:W2:Y:S02]  /*105c0*/  LDL.LU R9, [R1+0x2c4] ;  /* 0x0002c40001097983 */ /* 0x000ea40000300800 */
[----:B-1----:R-:W2:Y:S02]  /*105d0*/  LDL.LU R10, [R1+0x2c8] ;  /* 0x0002c800010a7983 */ /* 0x002ea40000300800 */
[----:B------:R-:W2:Y:S02]  /*105e0*/  LDL.LU R11, [R1+0x2cc] ;  /* 0x0002cc00010b7983 */ /* 0x000ea40000300800 */
[----:B------:R-:W-:-:S02]  /*105f0*/  IMAD.MOV.U32 R26, RZ, RZ, R21 ;  /* 0x000000ffff1a7224 */ /* 0x000fc400078e0015 */
[----:B------:R-:W-:-:S05]  /*10600*/  IMAD.MOV.U32 R27, RZ, RZ, R20 ;  /* 0x000000ffff1b7224 */ /* 0x000fca00078e0014 */
[----:B------:R0:W-:Y:S02]  /*10610*/  STL.64 [R1+0xec0], R26 ;  /* 0x000ec01a01007387 */ /* 0x0001e40000100a00 */
[----:B0-----:R-:W-:Y:S02]  /*10620*/  IMAD.MOV.U32 R26, RZ, RZ, R5 ;  /* 0x000000ffff1a7224 */ /* 0x001fe400078e0005 */
[----:B------:R-:W-:-:S05]  /*10630*/  IMAD.MOV.U32 R27, RZ, RZ, R4 ;  /* 0x000000ffff1b7224 */ /* 0x000fca00078e0004 */
[----:B------:R-:W-:Y:S01]  /*10640*/  STL.64 [R1+0xee8], R26 ;  /* 0x000ee81a01007387 */ /* 0x000fe20000100a00 */
[----:B---3--:R0:W-:Y:S02]  /*10650*/  STL [R1+0xee0], R25 ;  /* 0x000ee01901007387 */ /* 0x0081e40000100800 */
[----:B------:R-:W3:Y:S01]  /*10660*/  LDL.LU R24, [R1+0x2b0] ;  /* 0x0002b00001187983 */ /* 0x000ee20000300800 */
[----:B0-----:R-:W3:Y:S01]  /*10670*/  LDL.LU R25, [R1+0x2b4] ;  /* 0x0002b40001197983 */ /* 0x001ee20000300800 */
[----:B------:R-:W3:Y:S02]  /*10680*/  LDL.LU R26, [R1+0x2b8] ;  /* 0x0002b800011a7983 */ /* 0x000ee40000300800 */
[----:B------:R-:W3:Y:S02]  /*10690*/  LDL.LU R27, [R1+0x2bc] ;  /* 0x0002bc00011b7983 */ /* 0x000ee40000300800 */
[----:B------:R-:W3:Y:S01]  /*106a0*/  LDL.LU R20, [R1+0x360] ;  /* 0x0003600001147983 */ /* 0x000ee20000300800 */
[----:B------:R-:W3:Y:S01]  /*106b0*/  LDL.LU R21, [R1+0x364] ;  /* 0x0003640001157983 */ /* 0x000ee20000300800 */
[----:B------:R-:W3:Y:S02]  /*106c0*/  LDL.LU R22, [R1+0x368] ;  /* 0x0003680001167983 */ /* 0x000ee40000300800 */
[----:B------:R-:W3:Y:S02]  /*106d0*/  LDL.LU R23, [R1+0x36c] ;  /* 0x00036c0001177983 */ /* 0x000ee40000300800 */
[----:B------:R-:W-:Y:S01]  /*106e0*/  STL.64 [R1+0xe78], R18 ;  /* 0x000e781201007387 */ /* 0x000fe20000100a00 */
[C---:B--2---:R-:W-:Y:S11]  /*106f0*/  HMMA.16816.F32.BF16 R4, R12.reuse, R6, R8 ;  /* 0x000000060c04723c */ /* 0x044ff60000041808 */
[----:B------:R-:W-:Y:S11]  /*10700*/  @!UPT UIADD3 URZ, URZ, URZ, URZ ;  /* 0x0000003f3f3ff290 */ /* 0x000ff6000fffe03f */
[----:B------:R-:W-:Y:S02]  /*10710*/  @!UPT UIADD3 URZ, URZ, URZ, URZ ;  /* 0x0000003f3f3ff290 */ /* 0x000fe4000fffe03f */
[----:B------:R-:W-:Y:S02]  /*10720*/  IMAD.MOV.U32 R9, RZ, RZ, R6 ;  /* 0x000000ffff097224 */ /* 0x000fe400078e0006 */
[----:B------:R-:W-:Y:S02]  /*10730*/  IMAD.MOV.U32 R8, RZ, RZ, R7 ;  /* 0x000000ffff087224 */ /* 0x000fe400078e0007 */
[----:B------:R-:W3:Y:S01]  /*10740*/  LDL.LU.64 R6, [R1+0xef0] ;  /* 0x000ef00001067983 */ /* 0x000ee20000300a00 */
[----:B------:R-:W-:Y:S02]  /*10750*/  IMAD.MOV.U32 R11, RZ, RZ, R4 ;  /* 0x000000ffff0b7224 */ /* 0x000fe400078e0004 */
[----:B------:R-:W-:Y:S02]  /*10760*/  IMAD.MOV.U32 R10, RZ, RZ, R5 ;  /* 0x000000ffff0a7224 */ /* 0x000fe400078e0005 */
[----:B------:R0:W-:Y:S01]  /*10770*/  STL [R1+0xcc4], R8 ;  /* 0x000cc40801007387 */ /* 0x0001e20000100800 */
[----:B------:R1:W-:Y:S02]  /*10780*/  STL [R1+0xcc0], R9 ;  /* 0x000cc00901007387 */ /* 0x0003e40000100800 */
[----:B------:R2:W-:Y:S02]  /*10790*/  STL [R1+0xcbc], R10 ;  /* 0x000cbc0a01007387 */ /* 0x0005e40000100800 */
[----:B------:R4:W-:Y:S01]  /*107a0*/  STL [R1+0xcb8], R11 ;  /* 0x000cb80b01007387 */ /* 0x0009e20000100800 */
[----:B0-----:R-:W3:Y:S01]  /*107b0*/  LDL.LU R8, [R1+0x2a0] ;  /* 0x0002a00001087983 */ /* 0x001ee20000300800 */
[----:B-1----:R-:W3:Y:S02]  /*107c0*/  LDL.LU R9, [R1+0x2a4] ;  /* 0x0002a40001097983 */ /* 0x002ee40000300800 */
[----:B--2---:R-:W2:Y:S02]  /*107d0*/  LDL.LU R10, [R1+0x2a8] ;  /* 0x0002a800010a7983 */ /* 0x004ea40000300800 */
[----:B----4-:R-:W2:Y:S01]  /*107e0*/  LDL.LU R11, [R1+0x2ac] ;  /* 0x0002ac00010b7983 */ /* 0x010ea20000300800 */
[----:B---3--:R-:W-:Y:S01]  /*107f0*/  HMMA.16816.F32.BF16 R4, R12, R6, R24 ;  /* 0x000000060c04723c */ /* 0x008fe20000041818 */
[----:B------:R-:W2:Y:S01]  /*10800*/  LDL.LU.64 R26, [R1+0xee8] ;  /* 0x000ee800011a7983 */ /* 0x000ea20000300a00 */
[----:B------:R-:W3:Y:S11]  /*10810*/  LDL.LU R25, [R1+0xee0] ;  /* 0x000ee00001197983 */ /* 0x000ef60000300800 */
[----:B------:R-:W-:Y:S10]  /*10820*/  @!UPT UIADD3 URZ, URZ, URZ, URZ ;  /* 0x0000003f3f3ff290 */ /* 0x000ff4000fffe03f */
[----:B------:R-:W-:Y:S01]  /*10830*/  STL.64 [R1+0x2f0], R4 ;  /* 0x0002f00401007387 */ /* 0x000fe20000100a00 */
[----:B------:R0:W-:Y:S03]  /*10840*/  STL.64 [R1+0x2f8], R6 ;  /* 0x0002f80601007387 */ /* 0x0001e60000100a00 */
[----:B0-----:R-:W4:Y:S01]  /*10850*/  LDL.LU.64 R6, [R1+0xed8] ;  /* 0x000ed80001067983 */ /* 0x001f220000300a00 */
[----:B------:R-:W-:Y:S02]  /*10860*/  IMAD.MOV.U32 R4, RZ, RZ, R16 ;  /* 0x000000ffff047224 */ /* 0x000fe400078e0010 */
[----:B------:R-:W2:Y:S02]  /*10870*/  LDL.LU R16, [R1+0xed0] ;  /* 0x000ed00001107983 */ /* 0x000ea40000300800 */
[----:B------:R-:W-:Y:S02]  /*10880*/  IMAD.MOV.U32 R5, RZ, RZ, R28 ;  /* 0x000000ffff057224 */ /* 0x000fe400078e001c */
[----:B------:R-:W2:Y:S04]  /*10890*/  LDL.LU R28, [R1+0xecc] ;  /* 0x000ecc00011c7983 */ /* 0x000ea80000300800 */
[----:B----4-:R3:W-:Y:S02]  /*108a0*/  STL.64 [R1+0xdf0], R6 ;  /* 0x000df00601007387 */ /* 0x0107e40000100a00 */
[----:B---3--:R-:W-:-:S02]  /*108b0*/  IMAD.MOV.U32 R7, RZ, RZ, R25 ;  /* 0x000000ffff077224 */ /* 0x008fc400078e0019 */
[C---:B--2---:R-:W-:Y:S01]  /*108c0*/  HMMA.16816.F32.BF16 R24, R12.reuse, R26, R8 ;  /* 0x0000001a0c18723c */ /* 0x044fe20000041808 */
[----:B------:R-:W-:Y:S01]  /*108d0*/  STL.64 [R1+0xde8], R4 ;  /* 0x000de80401007387 */ /* 0x000fe20000100a00 */
[----:B------:R-:W-:Y:S02]  /*108e0*/  IMAD.MOV.U32 R6, RZ, RZ, R0 ;  /* 0x000000ffff067224 */ /* 0x000fe400078e0000 */
[----:B------:R-:W2:Y:S11]  /*108f0*/  LDL.LU R0, [R1+0xec8] ;  /* 0x000ec80001007983 */ /* 0x000eb60000300800 */
[----:B------:R-:W-:Y:S09]  /*10900*/  @!UPT UIADD3 URZ, URZ, URZ, URZ ;  /* 0x0000003f3f3ff290 */ /* 0x000ff2000fffe03f */
[----:B------:R-:W-:Y:S02]  /*10910*/  IMAD.MOV.U32 R8, RZ, RZ, R24 ;  /* 0x000000ffff087224 */ /* 0x000fe400078e0018 */
[----:B------:R-:W-:Y:S02]  /*10920*/  IMAD.MOV.U32 R9, RZ, RZ, R25 ;  /* 0x000000ffff097224 */ /* 0x000fe400078e0019 */
[----:B------:R-:W-:Y:S02]  /*10930*/  IMAD.MOV.U32 R10, RZ, RZ, R26 ;  /* 0x000000ffff0a7224 */ /* 0x000fe400078e001a */
[----:B------:R-:W-:Y:S02]  /*10940*/  IMAD.MOV.U32 R11, RZ, RZ, R27 ;  /* 0x000000ffff0b7224 */ /* 0x000fe400078e001b */
[----:B------:R-:W3:Y:S01]  /*10950*/  LDL.LU.64 R26, [R1+0xec0] ;  /* 0x000ec000011a7983 */ /* 0x000ee20000300a00 */
[----:B------:R0:W-:Y:S02]  /*10960*/  STL [R1+0xcd4], R8 ;  /* 0x000cd40801007387 */ /* 0x0001e40000100800 */
[----:B------:R1:W-:Y:S02]  /*10970*/  STL [R1+0xcd0], R9 ;  /* 0x000cd00901007387 */ /* 0x0003e40000100800 */
[----:B------:R4:W-:Y:S01]  /*10980*/  STL [R1+0xccc], R10 ;  /* 0x000ccc0a01007387 */ /* 0x0009e20000100800 */
[----:B------:R4:W-:Y:S04]  /*10990*/  STL [R1+0xcc8], R11 ;  /* 0x000cc80b01007387 */ /* 0x0009e80000100800 */
[----:B0-----:R-:W2:Y:S01]  /*109a0*/  LDL.LU R8, [R1+0x350] ;  /* 0x0003500001087983 */ /* 0x001ea20000300800 */
[----:B-1----:R-:W2:Y:S02]  /*109b0*/  LDL.LU R9, [R1+0x354] ;  /* 0x0003540001097983 */ /* 0x002ea40000300800 */
[----:B----4-:R-:W2:Y:S01]  /*109c0*/  LDL.LU R10, [R1+0x358] ;  /* 0x00035800010a7983 */ /* 0x010ea20000300800 */
[----:B------:R-:W2:Y:S01]  /*109d0*/  LDL.LU R11, [R1+0x35c] ;  /* 0x00035c00010b7983 */ /* 0x000ea20000300800 */
[C---:B---3--:R-:W-:Y:S03]  /*109e0*/  HMMA.16816.F32.BF16 R24, R12.reuse, R26, R20 ;  /* 0x0000001a0c18723c */ /* 0x048fe60000041814 */
[----:B------:R-:W3:Y:S05]  /*109f0*/  LDL.LU.64 R22, [R1+0xeb8] ;  /* 0x000eb80001167983 */ /* 0x000eea0000300a00 */
[----:B--2---:R-:W-:Y:S01]  /*10a00*/  HMMA.16816.F32.BF16 R4, R12, R6, R8 ;  /* 0x000000060c04723c */ /* 0x004fe20000041808 */
[----:B------:R-:W-:-:S02]  /*10a10*/  IMAD.MOV.U32 R20, RZ, RZ, R28 ;  /* 0x000000ffff147224 */ /* 0x000fc400078e001c */
[----:B------:R-:W-:Y:S11]  /*10a20*/  IMAD.MOV.U32 R21, RZ, RZ, R16 ;  /* 0x000000ffff157224 */ /* 0x000ff600078e0010 */
[----:B------:R-:W-:Y:S01]  /*10a30*/  @!UPT UIADD3 URZ, URZ, URZ, URZ ;  /* 0x0000003f3f3ff290 */ /* 0x000fe2000fffe03f */
[----:B------:R0:W-:Y:S01]  /*10a40*/  STL.64 [R1+0x2c0], R24 ;  /* 0x0002c01801007387 */ /* 0x0001e20000100a00 */
[----:B------:R-:W-:Y:S03]  /*10a50*/  STL.64 [R1+0x2c8], R26 ;  /* 0x0002c81a01007387 */ /* 0x000fe60000100a00 */
[----:B0-----:R-:W2:Y:S04]  /*10a60*/  LDL.LU R24, [R1+0xeb4] ;  /* 0x000eb40001187983 */ /* 0x001ea80000300800 */
[----:B------:R-:W-:Y:S02]  /*10a70*/  STL [R1+0x2bc], R7 ;  /* 0x0002bc0701007387 */ /* 0x000fe40000100800 */
[----:B------:R-:W4:Y:S02]  /*10a80*/  LDL.LU R28, [R1+0xeb0] ;  /* 0x000eb000011c7983 */ /* 0x000f240000300800 */
[----:B------:R-:W2:Y:S02]  /*10a90*/  LDL.LU R16, [R1+0xeac] ;  /* 0x000eac0001107983 */ /* 0x000ea40000300800 */
[----:B------:R-:W-:-:S02]  /*10aa0*/  IMAD.MOV.U32 R9, RZ, RZ, R4 ;  /* 0x000000ffff097224 */ /* 0x000fc400078e0004 */
[----:B------:R-:W-:Y:S01]  /*10ab0*/  IMAD.MOV.U32 R10, RZ, RZ, R5 ;  /* 0x000000ffff0a7224 */ /* 0x000fe200078e0005 */
[----:B------:R-:W-:Y:S01]  /*10ac0*/  STL.64 [R1+0xe10], R20 ;  /* 0x000e101401007387 */ /* 0x000fe20000100a00 */
[----:B------:R-:W2:Y:S02]  /*10ad0*/  LDL.64 R4, [R1+0x10] ;  /* 0x0000100001047983 */ /* 0x000ea40000100a00 */
[----:B------:R-:W-:Y:S01]  /*10ae0*/  IMAD.MOV.U32 R11, RZ, RZ, R6 ;  /* 0x000000ffff0b7224 */ /* 0x000fe200078e0006 */
[----:B--2---:R0:W-:Y:S04]  /*10af0*/  STL.64 [R1+0xe08], R4 ;  /* 0x000e080401007387 */ /* 0x0041e80000100a00 */
[----:B0-----:R-:W2:Y:S01]  /*10b00*/  LDL.LU R4, [R1+0x1e0] ;  /* 0x0001e00001047983 */ /* 0x001ea20000300800 */
[----:B------:R-:W2:Y:S02]  /*10b10*/  LDL.LU R5, [R1+0x1e4] ;  /* 0x0001e40001057983 */ /* 0x000ea40000300800 */
[----:B------:R-:W2:Y:S02]  /*10b20*/  LDL.LU R6, [R1+0x1e8] ;  /* 0x0001e80001067983 */ /* 0x000ea40000300800 */
[----:B------:R-:W-:-:S02]  /*10b30*/  IMAD.MOV.U32 R18, RZ, RZ, R24 ;  /* 0x000000ffff127224 */ /* 0x000fc400078e0018 */
[----:B---3--:R-:W-:Y:S02]  /*10b40*/  IMAD.MOV.U32 R19, RZ, RZ, R23 ;  /* 0x000000ffff137224 */ /* 0x008fe400078e0017 */
[----:B----4-:R-:W-:Y:S02]  /*10b50*/  IMAD.MOV.U32 R7, RZ, RZ, R28 ;  /* 0x000000ffff077224 */ /* 0x010fe400078e001c */
[----:B------:R-:W3:Y:S01]  /*10b60*/  LDL.LU R28, [R1+0xea8] ;  /* 0x000ea800011c7983 */ /* 0x000ee20000300800 */
[----:B------:R-:W-:Y:S03]  /*10b70*/  STL.64 [R1+0xe90], R18 ;  /* 0x000e901201007387 */ /* 0x000fe60000100a00 */
[----:B--2---:R-:W-:Y:S01]  /*10b80*/  STL.64 [R1+0xe28], R6 ;  /* 0x000e280601007387 */ /* 0x004fe20000100a00 */
[----:B------:R0:W-:Y:S03]  /*10b90*/  STL.64 [R1+0xe20], R4 ;  /* 0x000e200401007387 */ /* 0x0001e60000100a00 */
[----:B0-----:R-:W2:Y:S04]  /*10ba0*/  LDL.64 R4, [R1+0x40] ;  /* 0x0000400001047983 */ /* 0x001ea80000100a00 */
[----:B--2---:R0:W-:Y:S04]  /*10bb0*/  STL.64 [R1+0xe40], R4 ;  /* 0x000e400401007387 */ /* 0x0041e80000100a00 */
[----:B0-----:R-:W2:Y:S01]  /*10bc0*/  LDL.LU R4, [R1+0x210] ;  /* 0x0002100001047983 */ /* 0x001ea20000300800 */
[----:B------:R-:W2:Y:S02]  /*10bd0*/  LDL.LU R5, [R1+0x214] ;  /* 0x0002140001057983 */ /* 0x000ea40000300800 */
[----:B------:R-:W4:Y:S02]  /*10be0*/  LDL.LU R6, [R1+0x218] ;  /* 0x0002180001067983 */ /* 0x000f240000300800 */
[----:B------:R-:W4:Y:S02]  /*10bf0*/  LDL.LU R7, [R1+0x21c] ;  /* 0x00021c0001077983 */ /* 0x000f240000300800 */
[----:B----4-:R-:W-:Y:S01]  /*10c00*/  STL.64 [R1+0xe50], R6 ;  /* 0x000e500601007387 */ /* 0x010fe20000100a00 */
[----:B--2---:R0:W-:Y:S03]  /*10c10*/  STL.64 [R1+0xe48], R4 ;  /* 0x000e480401007387 */ /* 0x0041e60000100a00 */
        /* <DEDUP_REMOVED lines=16> */
[----:B------:R-:W-:-:S02]  /*10d20*/  IMAD.MOV.U32 R18, RZ, RZ, R22 ;  /* 0x000000ffff127224 */ /* 0x000fc400078e0016 */
[----:B------:R-:W-:Y:S01]  /*10d30*/  IMAD.MOV.U32 R19, RZ, RZ, R17 ;  /* 0x000000ffff137224 */ /* 0x000fe200078e0011 */
[----:B----4-:R-:W-:Y:S01]  /*10d40*/  STL.64 [R1+0xea0], R6 ;  /* 0x000ea00601007387 */ /* 0x010fe20000100a00 */
[----:B--2---:R0:W-:Y:S03]  /*10d50*/  STL.64 [R1+0xe98], R4 ;  /* 0x000e980401007387 */ /* 0x0041e60000100a00 */
[----:B0-----:R-:W2:Y:S01]  /*10d60*/  LDL.LU R4, [R1+0x340] ;  /* 0x0003400001047983 */ /* 0x001ea20000300800 */
[----:B------:R-:W2:Y:S02]  /*10d70*/  LDL.LU R5, [R1+0x344] ;  /* 0x0003440001057983 */ /* 0x000ea40000300800 */
[----:B------:R-:W2:Y:S02]  /*10d80*/  LDL.LU R6, [R1+0x348] ;  /* 0x0003480001067983 */ /* 0x000ea40000300800 */
[----:B------:R-:W2:Y:S01]  /*10d90*/  LDL.LU R7, [R1+0x34c] ;  /* 0x00034c0001077983 */ /* 0x000ea20000300800 */
[----:B------:R-:W4:Y:S01]  /*10da0*/  LDL.LU R24, [R1+0x1f0] ;  /* 0x0001f00001187983 */ /* 0x000f220000300800 */
[----:B------:R-:W4:Y:S02]  /*10db0*/  LDL.LU R25, [R1+0x1f4] ;  /* 0x0001f40001197983 */ /* 0x000f240000300800 */
[----:B------:R-:W3:Y:S02]  /*10dc0*/  LDL.LU R26, [R1+0x1f8] ;  /* 0x0001f800011a7983 */ /* 0x000ee40000300800 */
[----:B------:R-:W3:Y:S02]  /*10dd0*/  LDL.LU R27, [R1+0x1fc] ;  /* 0x0001fc00011b7983 */ /* 0x000ee40000300800 */
[----:B------:R-:W-:-:S02]  /*10de0*/  IMAD.MOV.U32 R8, RZ, RZ, R16 ;  /* 0x000000ffff087224 */ /* 0x000fc400078e0010 */
[----:B--2---:R-:W-:Y:S01]  /*10df0*/  HMMA.16816.F32.BF16 R16, R12, R18, R4 ;  /* 0x000000120c10723c */ /* 0x004fe20000041804 */
[----:B---3--:R-:W-:Y:S01]  /*10e00*/  STL.64 [R1+0xe38], R26 ;  /* 0x000e381a01007387 */ /* 0x008fe20000100a00 */
[----:B----4-:R0:W-:Y:S03]  /*10e10*/  STL.64 [R1+0xe30], R24 ;  /* 0x000e301801007387 */ /* 0x0101e60000100a00 */
[----:B0-----:R-:W2:Y:S01]  /*10e20*/  LDL.LU R24, [R1+0x200] ;  /* 0x0002000001187983 */ /* 0x001ea20000300800 */
[----:B------:R-:W2:Y:S02]  /*10e30*/  LDL.LU R25, [R1+0x204] ;  /* 0x0002040001197983 */ /* 0x000ea40000300800 */
[----:B------:R-:W2:Y:S02]  /*10e40*/  LDL.LU R26, [R1+0x208] ;  /* 0x00020800011a7983 */ /* 0x000ea40000300800 */
[----:B------:R-:W3:Y:S01]  /*10e50*/  LDL.64 R20, [R1+0x30] ;  /* 0x0000300001147983 */ /* 0x000ee20000100a00 */
[----:B------:R-:W-:Y:S01]  /*10e60*/  STL [R1+0xce0], R11 ;  /* 0x000ce00b01007387 */ /* 0x000fe20000100800 */
[----:B------:R-:W-:Y:S02]  /*10e70*/  STL [R1+0xcdc], R10 ;  /* 0x000cdc0a01007387 */ /* 0x000fe40000100800 */
[----:B------:R-:W-:Y:S02]  /*10e80*/  STL [R1+0xcd8], R9 ;  /* 0x000cd80901007387 */ /* 0x000fe40000100800 */
[----:B------:R-:W4:Y:S01]  /*10e90*/  LDL.LU.64 R6, [R1+0xea0] ;  /* 0x000ea00001067983 */ /* 0x000f220000300a00 */
[----:B------:R-:W4:Y:S06]  /*10ea0*/  LDL.LU.64 R4, [R1+0xe98] ;  /* 0x000e980001047983 */ /* 0x000f2c0000300a00 */
[----:B------:R-:W-:Y:S02]  /*10eb0*/  STL.64 [R1+0x2a0], R16 ;  /* 0x0002a01001007387 */ /* 0x000fe40000100a00 */
[----:B------:R0:W-:Y:S02]  /*10ec0*/  STL.64 [R1+0x2a8], R18 ;  /* 0x0002a81201007387 */ /* 0x0001e40000100a00 */
[----:B0-----:R-:W4:Y:S01]  /*10ed0*/  LDL.LU.64 R18, [R1+0xe90] ;  /* 0x000e900001127983 */ /* 0x001f220000300a00 */
[----:B------:R-:W-:-:S02]  /*10ee0*/  IMAD.MOV.U32 R27, RZ, RZ, R28 ;  /* 0x000000ffff1b7224 */ /* 0x000fc400078e001c */
[----:B------:R-:W-:Y:S01]  /*10ef0*/  IMAD.MOV.U32 R9, RZ, RZ, R0 ;  /* 0x000000ffff097224 */ /* 0x000fe200078e0000 */
[C---:B----4-:R-:W-:Y:S01]  /*10f00*/  HMMA.16816.F32.BF16 R16, R12.reuse, R18, R4 ;  /* 0x000000120c10723c */ /* 0x050fe20000041804 */
[----:B------:R-:W4:Y:S01]  /*10f10*/  LDL.LU.64 R6, [R1+0xe88] ;  /* 0x000e880001067983 */ /* 0x000f220000300a00 */
[----:B------:R-:W4:Y:S11]  /*10f20*/  LDL.LU.64 R4, [R1+0xe80] ;  /* 0x000e800001047983 */ /* 0x000f360000300a00 */
[----:B------:R-:W-:Y:S10]  /*10f30*/  @!UPT UIADD3 URZ, URZ, URZ, URZ ;  /* 0x0000003f3f3ff290 */ /* 0x000ff4000fffe03f */
[----:B------:R0:W-:Y:S01]  /*10f40*/  STL.64 [R1+0x290], R16 ;  /* 0x0002901001007387 */ /* 0x0001e20000100a00 */
[----:B------:R-:W-:Y:S02]  /*10f50*/  IMAD.MOV.U32 R28, RZ, RZ, R18 ;  /* 0x000000ffff1c7224 */ /* 0x000fe400078e0012 */
[----:B------:R-:W-:Y:S02]  /*10f60*/  IMAD.MOV.U32 R0, RZ, RZ, R19 ;  /* 0x000000ffff007224 */ /* 0x000fe400078e0013 */
[----:B------:R-:W4:Y:S03]  /*10f70*/  LDL.LU.64 R18, [R1+0xe78] ;  /* 0x000e780001127983 */ /* 0x000f260000300a00 */
[----:B------:R-:W-:Y:S02]  /*10f80*/  STL [R1+0xcb4], R0 ;  /* 0x000cb40001007387 */ /* 0x000fe40000100800 */
[----:B------:R-:W-:Y:S01]  /*10f90*/  STL [R1+0xcb0], R28 ;  /* 0x000cb01c01007387 */ /* 0x000fe20000100800 */
[----:B----4-:R-:W-:Y:S01]  /*10fa0*/  HMMA.16816.F32.BF16 R12, R12, R18, R4 ;  /* 0x000000120c0c723c */ /* 0x010fe20000041804 */
[----:B------:R-:W4:Y:S01]  /*10fb0*/  LDL.LU.64 R6, [R1+0xe70] ;  /* 0x000e700001067983 */ /* 0x000f220000300a00 */
[----:B------:R-:W4:Y:S02]  /*10fc0*/  LDL.LU.64 R4, [R1+0xe68] ;  /* 0x000e680001047983 */ /* 0x000f240000300a00 */
[----:B------:R-:W4:Y:S02]  /*10fd0*/  LDL.LU.64 R18, [R1+0xe60] ;  /* 0x000e600001127983 */ /* 0x000f240000300a00 */
[----:B0-----:R-:W4:Y:S11]  /*10fe0*/  LDL.LU.64 R16, [R1+0xe58] ;  /* 0x000e580001107983 */ /* 0x001f360000300a00 */
[----:B------:R-:W-:Y:S06]  /*10ff0*/  @!UPT UIADD3 URZ, URZ, URZ, URZ ;  /* 0x0000003f3f3ff290 */ /* 0x000fec000fffe03f */
[----:B------:R0:W-:Y:S01]  /*11000*/  STL.64 [R1+0x280], R12 ;  /* 0x0002800c01007387 */ /* 0x0001e20000100a00 */
[----:B------:R-:W-:Y:S03]  /*11010*/  STL.64 [R1+0x288], R14 ;  /* 0x0002880e01007387 */ /* 0x000fe60000100a00 */
[----:B0-----:R-:W4:Y:S04]  /*11020*/  LDL R12, [R1+0x60] ;  /* 0x00006000010c7983 */ /* 0x001f280000100800 */
[----:B------:R-:W4:Y:S02]  /*11030*/  LDL R13, [R1+0x64] ;  /* 0x00006400010d7983 */ /* 0x000f240000100800 */
[C---:B----4-:R-:W-:Y:S11]  /*11040*/  HMMA.16816.F32.BF16 R4, R16.reuse, R12, R4 ;  /* 0x0000000c1004723c */ /* 0x050ff60000041804 */
[----:B------:R-:W-:Y:S11]  /*11050*/  @!UPT UIADD3 URZ, URZ, URZ, URZ ;  /* 0x0000003f3f3ff290 */ /* 0x000ff6000fffe03f */
[----:B------:R-:W-:Y:S01]  /*11060*/  @!UPT UIADD3 URZ, URZ, URZ, URZ ;  /* 0x0000003f3f3ff290 */ /* 0x000fe2000fffe03f */
[----:B------:R-:W-:Y:S01]  /*11070*/  STL.64 [R1+0x270], R4 ;  /* 0x0002700401007387 */ /* 0x000fe20000100a00 */
[----:B------:R0:W-:Y:S03]  /*11080*/  STL.64 [R1+0x278], R6 ;  /* 0x0002780601007387 */ /* 0x0001e60000100a00 */
[----:B0-----:R-:W4:Y:S01]  /*11090*/  LDL.LU.64 R6, [R1+0xe50] ;  /* 0x000e500001067983 */ /* 0x001f220000300a00 */
[----:B------:R-:W4:Y:S02]  /*110a0*/  LDL.LU.64 R4, [R1+0xe48] ;  /* 0x000e480001047983 */ /* 0x000f240000300a00 */
[C---:B----4-:R-:W-:Y:S11]  /*110b0*/  HMMA.16816.F32.BF16 R4, R16.reuse, R8, R4 ;  /* 0x000000081004723c */ /* 0x050ff60000041804 */
[----:B------:R-:W-:Y:S11]  /*110c0*/  @!UPT UIADD3 URZ, URZ, URZ, URZ ;  /* 0x0000003f3f3ff290 */ /* 0x000ff6000fffe03f */
[----:B------:R-:W-:Y:S01]  /*110d0*/  @!UPT UIADD3 URZ, URZ, URZ, URZ ;  /* 0x0000003f3f3ff290 */ /* 0x000fe2000fffe03f */
[----:B------:R0:W-:Y:S01]  /*110e0*/  STL.64 [R1+0x260], R4 ;  /* 0x0002600401007387 */ /* 0x0001e20000100a00 */
[----:B------:R-:W-:Y:S03]  /*110f0*/  STL.64 [R1+0x268], R6 ;  /* 0x0002680601007387 */ /* 0x000fe60000100a00 */
[----:B0-----:R-:W2:Y:S01]  /*11100*/  LDL.LU.64 R4, [R1+0xe40] ;  /* 0x000e400001047983 */ /* 0x001ea20000300a00 */
[----:B------:R0:W-:Y:S03]  /*11110*/  STL.64 [R1+0xdc8], R8 ;  /* 0x000dc80801007387 */ /* 0x0001e60000100a00 */
[----:B0-----:R-:W4:Y:S01]  /*11120*/  LDL.LU R8, [R1+0x1c0] ;  /* 0x0001c00001087983 */ /* 0x001f220000300800 */
[----:B------:R-:W4:Y:S02]  /*11130*/  LDL.LU R9, [R1+0x1c4] ;  /* 0x0001c40001097983 */ /* 0x000f240000300800 */
[----:B------:R-:W3:Y:S02]  /*11140*/  LDL.LU R10, [R1+0x1c8] ;  /* 0x0001c800010a7983 */ /* 0x000ee40000300800 */
[----:B------:R-:W3:Y:S01]  /*11150*/  LDL.LU R11, [R1+0x1cc] ;  /* 0x0001cc00010b7983 */ /* 0x000ee20000300800 */
[C---:B--2---:R-:W-:Y:S01]  /*11160*/  HMMA.16816.F32.BF16 R24, R16.reuse, R4, R24 ;  /* 0x000000041018723c */ /* 0x044fe20000041818 */
[----:B---3--:R-:W-:Y:S01]  /*11170*/  STL.64 [R1+0xe00], R10 ;  /* 0x000e000a01007387 */ /* 0x008fe20000100a00 */
[----:B----4-:R0:W-:Y:S03]  /*11180*/  STL.64 [R1+0xdf8], R8 ;  /* 0x000df80801007387 */ /* 0x0101e60000100a00 */
[----:B0-----:R-:W2:Y:S01]  /*11190*/  LDL.LU R8, [R1+0x1d0] ;  /* 0x0001d00001087983 */ /* 0x001ea20000300800 */
[----:B------:R-:W2:Y:S02]  /*111a0*/  LDL.LU R9, [R1+0x1d4] ;  /* 0x0001d40001097983 */ /* 0x000ea40000300800 */
[----:B------:R-:W2:Y:S02]  /*111b0*/  LDL.LU R10, [R1+0x1d8] ;  /* 0x0001d800010a7983 */ /* 0x000ea40000300800 */
[----:B------:R-:W2:Y:S11]  /*111c0*/  LDL.LU R11, [R1+0x1dc] ;  /* 0x0001dc00010b7983 */ /* 0x000eb60000300800 */
[----:B------:R-:W-:Y:S02]  /*111d0*/  @!UPT UIADD3 URZ, URZ, URZ, URZ ;  /* 0x0000003f3f3ff290 */ /* 0x000fe4000fffe03f */
[----:B------:R-:W-:Y:S01]  /*111e0*/  STL.64 [R1+0x250], R24 ;  /* 0x0002501801007387 */ /* 0x000fe20000100a00 */
[----:B------:R0:W-:Y:S03]  /*111f0*/  STL.64 [R1+0x258], R26 ;  /* 0x0002581a01007387 */ /* 0x0001e60000100a00 */
[----:B0-----:R-:W3:Y:S01]  /*11200*/  LDL.LU.64 R26, [R1+0xe38] ;  /* 0x000e3800011a7983 */ /* 0x001ee20000300a00 */
[----:B------:R-:W3:Y:S02]  /*11210*/  LDL.LU.64 R24, [R1+0xe30] ;  /* 0x000e300001187983 */ /* 0x000ee40000300a00 */
[----:B------:R-:W-:Y:S02]  /*11220*/  IMAD.MOV.U32 R15, RZ, RZ, R4 ;  /* 0x000000ffff0f7224 */ /* 0x000fe400078e0004 */
[----:B------:R-:W-:Y:S01]  /*11230*/  IMAD.MOV.U32 R14, RZ, RZ, R5 ;  /* 0x000000ffff0e7224 */ /* 0x000fe200078e0005 */
[----:B------:R-:W4:Y:S01]  /*11240*/  LDL.LU.64 R6, [R1+0xe28] ;  /* 0x000e280001067983 */ /* 0x000f220000300a00 */
[----:B------:R-:W4:Y:S01]  /*11250*/  LDL.LU.64 R4, [R1+0xe20] ;  /* 0x000e200001047983 */ /* 0x000f220000300a00 */
[C---:B---3--:R-:W-:Y:S11]  /*11260*/  HMMA.16816.F32.BF16 R24, R16.reuse, R20, R24 ;  /* 0x000000141018723c */ /* 0x048ff60000041818 */
[----:B------:R-:W-:Y:S11]  /*11270*/  @!UPT UIADD3 URZ, URZ, URZ, URZ ;  /* 0x0000003f3f3ff290 */ /* 0x000ff6000fffe03f */
[----:B------:R-:W-:Y:S01]  /*11280*/  @!UPT UIADD3 URZ, URZ, URZ, URZ ;  /* 0x0000003f3f3ff290 */ /* 0x000fe2000fffe03f */
[----:B------:R0:W-:Y:S01]  /*11290*/  STL.64 [R1+0x240], R24 ;  /* 0x0002401801007387 */ /* 0x0001e20000100a00 */
[----:B------:R1:W-:Y:S02]  /*112a0*/  STL.64 [R1+0x248], R26 ;  /* 0x0002481a01007387 */ /* 0x0003e40000100a00 */
[----:B0-----:R-:W-:Y:S01]  /*112b0*/  IMAD.MOV.U32 R24, RZ, RZ, R20 ;  /* 0x000000ffff187224 */ /* 0x001fe200078e0014 */
[----:B-1----:R-:W3:Y:S01]  /*112c0*/  LDL.LU.64 R26, [R1+0xe18] ;  /* 0x000e1800011a7983 */ /* 0x002ee20000300a00 */
[----:B------:R-:W-:Y:S02]  /*112d0*/  IMAD.MOV.U32 R25, RZ, RZ, R21 ;  /* 0x000000ffff197224 */ /* 0x000fe400078e0015 */
[----:B------:R-:W4:Y:S02]  /*112e0*/  LDL.LU.64 R20, [R1+0xe10] ;  /* 0x000e100001147983 */ /* 0x000f240000300a00 */
[C---:B----4-:R-:W-:Y:S01]  /*112f0*/  HMMA.16816.F32.BF16 R20, R16.reuse, R20, R4 ;  /* 0x000000141014723c */ /* 0x050fe20000041804 */
[----:B------:R-:W2:Y:S11]  /*11300*/  LDL.LU.64 R4, [R1+0xe08] ;  /* 0x000e080001047983 */ /* 0x000eb60000300a00 */
[----:B------:R-:W-:Y:S11]  /*11310*/  @!UPT UIADD3 URZ, URZ, URZ, URZ ;  /* 0x0000003f3f3ff290 */ /* 0x000ff6000fffe03f */
[----:B------:R0:W-:Y:S01]  /*11320*/  STL.64 [R1+0x230], R20 ;  /* 0x0002301401007387 */ /* 0x0001e20000100a00 */
[----:B------:R1:W-:Y:S03]  /*11330*/  STL.64 [R1+0x238], R22 ;  /* 0x0002381601007387 */ /* 0x0003e60000100a00 */
[----:B0-----:R-:W4:Y:S01]  /*11340*/  LDL.LU R20, [R1+0x1b0] ;  /* 0x0001b00001147983 */ /* 0x001f220000300800 */
[----:B------:R-:W4:Y:S02]  /*11350*/  LDL.LU R21, [R1+0x1b4] ;  /* 0x0001b40001157983 */ /* 0x000f240000300800 */
[----:B-1----:R-:W4:Y:S02]  /*11360*/  LDL.LU R22, [R1+0x1b8] ;  /* 0x0001b80001167983 */ /* 0x002f240000300800 */
[----:B------:R-:W4:Y:S01]  /*11370*/  LDL.LU R23, [R1+0x1bc] ;  /* 0x0001bc0001177983 */ /* 0x000f220000300800 */
[----:B--2---:R-:W-:Y:S01]  /*11380*/  HMMA.16816.F32.BF16 R8, R16, R4, R8 ;  /* 0x000000041008723c */ /* 0x004fe20000041808 */
        /* <DEDUP_REMOVED lines=8> */
[----:B------:R-:W2:Y:S02]  /*11410*/  LDL.LU.64 R4, [R1+0xde8] ;  /* 0x000de80001047983 */ /* 0x000ea40000300a00 */
[----:B--2---:R-:W-:Y:S01]  /*11420*/  HMMA.16816.F32.BF16 R8, R16, R4, R8 ;  /* 0x000000041008723c */ /* 0x004fe20000041808 */
[----:B------:R-:W-:Y:S01]  /*11430*/  STL.64 [R1+0xd78], R6 ;  /* 0x000d780601007387 */ /* 0x000fe20000100a00 */
[----:B------:R0:W-:Y:S11]  /*11440*/  STL.64 [R1+0xd70], R4 ;  /* 0x000d700401007387 */ /* 0x0001f60000100a00 */
[----:B------:R-:W-:Y:S10]  /*11450*/  @!UPT UIADD3 URZ, URZ, URZ, URZ ;  /* 0x0000003f3f3ff290 */ /* 0x000ff4000fffe03f */
[----:B------:R1:W-:Y:S01]  /*11460*/  STL.64 [R1+0x200], R8 ;  /* 0x0002000801007387 */ /* 0x0003e20000100a00 */
[----:B------:R2:W-:Y:S02]  /*11470*/  STL.64 [R1+0x208], R10 ;  /* 0x0002080a01007387 */ /* 0x0005e40000100a00 */
[----:B0-----:R-:W3:Y:S02]  /*11480*/  LDL.LU R4, [R1+0x140] ;  /* 0x0001400001047983 */ /* 0x001ee40000300800 */
[----:B------:R-:W3:Y:S01]  /*11490*/  LDL.LU R5, [R1+0x144] ;  /* 0x0001440001057983 */ /* 0x000ee20000300800 */
[----:B------:R-:W3:Y:S01]  /*114a0*/  LDL.LU R6, [R1+0x148] ;  /* 0x0001480001067983 */ /* 0x000ee20000300800 */
[----:B------:R-:W3:Y:S03]  /*114b0*/  LDL.LU R7, [R1+0x14c] ;  /* 0x00014c0001077983 */ /* 0x000ee60000300800 */
[----:B-1----:R-:W4:Y:S01]  /*114c0*/  LDL.LU R8, [R1+0x1a0] ;  /* 0x0001a00001087983 */ /* 0x002f220000300800 */
[----:B------:R-:W4:Y:S02]  /*114d0*/  LDL.LU R9, [R1+0x1a4] ;  /* 0x0001a40001097983 */ /* 0x000f240000300800 */
[----:B--2---:R-:W2:Y:S02]  /*114e0*/  LDL.LU R10, [R1+0x1a8] ;  /* 0x0001a800010a7983 */ /* 0x004ea40000300800 */
[----:B------:R-:W2:Y:S01]  /*114f0*/  LDL.LU R11, [R1+0x1ac] ;  /* 0x0001ac00010b7983 */ /* 0x000ea20000300800 */
[----:B---3--:R-:W-:Y:S01]  /*11500*/  STL.64 [R1+0xd88], R6 ;  /* 0x000d880601007387 */ /* 0x008fe20000100a00 */
[----:B------:R0:W-:Y:S03]  /*11510*/  STL.64 [R1+0xd80], R4 ;  /* 0x000d800401007387 */ /* 0x0001e60000100a00 */
[----:B0-----:R-:W3:Y:S01]  /*11520*/  LDL.LU R4, [R1+0x150] ;  /* 0x0001500001047983 */ /* 0x001ee20000300800 */
[----:B------:R-:W3:Y:S02]  /*11530*/  LDL.LU R5, [R1+0x154] ;  /* 0x0001540001057983 */ /* 0x000ee40000300800 */
[----:B------:R-:W2:Y:S02]  /*11540*/  LDL.LU R6, [R1+0x158] ;  /* 0x0001580001067983 */ /* 0x000ea40000300800 */
[----:B------:R-:W2:Y:S02]  /*11550*/  LDL.LU R7, [R1+0x15c] ;  /* 0x00015c0001077983 */ /* 0x000ea40000300800 */
[----:B--2---:R-:W-:Y:S01]  /*11560*/  STL.64 [R1+0xd98], R6 ;  /* 0x000d980601007387 */ /* 0x004fe20000100a00 */
[----:B---3--:R0:W-:Y:S02]  /*11570*/  STL.64 [R1+0xd90], R4 ;  /* 0x000d900401007387 */ /* 0x0081e40000100a00 */
[----:B0-----:R-:W-:-:S02]  /*11580*/  IMAD.MOV.U32 R4, RZ, RZ, R24 ;  /* 0x000000ffff047224 */ /* 0x001fc400078e0018 */
[----:B------:R-:W-:Y:S01]  /*11590*/  IMAD.MOV.U32 R5, RZ, RZ, R25 ;  /* 0x000000ffff057224 */ /* 0x000fe200078e0019 */
[----:B------:R-:W4:Y:S01]  /*115a0*/  LDL.LU R24, [R1+0xde4] ;  /* 0x000de40001187983 */ /* 0x000f220000300800 */
[----:B------:R-:W4:Y:S03]  /*115b0*/  LDL.LU R25, [R1+0xde0] ;  /* 0x000de00001197983 */ /* 0x000f260000300800 */
[----:B------:R0:W-:Y:S02]  /*115c0*/  STL.64 [R1+0xda8], R4 ;  /* 0x000da80401007387 */ /* 0x0001e40000100a00 */
[----:B0-----:R-:W-:Y:S02]  /*115d0*/  IMAD.MOV.U32 R4, RZ, RZ, R15 ;  /* 0x000000ffff047224 */ /* 0x001fe400078e000f */
[----:B------:R-:W-:-:S05]  /*115e0*/  IMAD.MOV.U32 R5, RZ, RZ, R14 ;  /* 0x000000ffff057224 */ /* 0x000fca00078e000e */
[----:B------:R0:W-:Y:S04]  /*115f0*/  STL.64 [R1+0xdc0], R4 ;  /* 0x000dc00401007387 */ /* 0x0001e80000100a00 */
[----:B0-----:R-:W2:Y:S01]  /*11600*/  LDL.LU R4, [R1+0x190] ;  /* 0x0001900001047983 */ /* 0x001ea20000300800 */
[----:B------:R-:W2:Y:S02]  /*11610*/  LDL.LU R5, [R1+0x194] ;  /* 0x0001940001057983 */ /* 0x000ea40000300800 */
[----:B------:R-:W2:Y:S02]  /*11620*/  LDL.LU R6, [R1+0x198] ;  /* 0x0001980001067983 */ /* 0x000ea40000300800 */
[----:B------:R-:W2:Y:S01]  /*11630*/  LDL.LU R7, [R1+0x19c] ;  /* 0x00019c0001077983 */ /* 0x000ea20000300800 */
[----:B----4-:R-:W-:Y:S01]  /*11640*/  HMMA.16816.F32.BF16 R16, R16, R24, R20 ;  /* 0x000000181010723c */ /* 0x010fe20000041814 */
[----:B------:R-:W3:Y:S01]  /*11650*/  LDL.LU.64 R22, [R1+0xdd8] ;  /* 0x000dd80001167983 */ /* 0x000ee20000300a00 */
[----:B------:R-:W3:Y:S11]  /*11660*/  LDL.LU.64 R20, [R1+0xdd0] ;  /* 0x000dd00001147983 */ /* 0x000ef60000300a00 */
[----:B------:R-:W-:Y:S10]  /*11670*/  @!UPT UIADD3 URZ, URZ, URZ, URZ ;  /* 0x0000003f3f3ff290 */ /* 0x000ff4000fffe03f */
[----:B------:R0:W-:Y:S01]  /*11680*/  STL.64 [R1+0x1f0], R16 ;  /* 0x0001f01001007387 */ /* 0x0001e20000100a00 */
[----:B------:R-:W-:Y:S03]  /*11690*/  STL.64 [R1+0x1f8], R18 ;  /* 0x0001f81201007387 */ /* 0x000fe60000100a00 */
[----:B0-----:R-:W4:Y:S04]  /*116a0*/  LDL.LU.64 R16, [R1+0x20] ;  /* 0x0000200001107983 */ /* 0x001f280000300a00 */
[----:B----4-:R0:W-:Y:S04]  /*116b0*/  STL.64 [R1+0xda0], R16 ;  /* 0x000da01001007387 */ /* 0x0101e80000100a00 */
[----:B0-----:R-:W4:Y:S01]  /*116c0*/  LDL.LU R16, [R1+0x160] ;  /* 0x0001600001107983 */ /* 0x001f220000300800 */
[----:B------:R-:W4:Y:S02]  /*116d0*/  LDL.LU R17, [R1+0x164] ;  /* 0x0001640001117983 */ /* 0x000f240000300800 */
[----:B------:R-:W2:Y:S02]  /*116e0*/  LDL.LU R18, [R1+0x168] ;  /* 0x0001680001127983 */ /* 0x000ea40000300800 */
[----:B------:R-:W2:Y:S01]  /*116f0*/  LDL.LU R19, [R1+0x16c] ;  /* 0x00016c0001137983 */ /* 0x000ea20000300800 */
[C---:B---3--:R-:W-:Y:S01]  /*11700*/  HMMA.16816.F32.BF16 R12, R20.reuse, R12, R8 ;  /* 0x0000000c140c723c */ /* 0x048fe20000041808 */
[----:B--2---:R-:W-:Y:S01]  /*11710*/  STL.64 [R1+0xdb8], R18 ;  /* 0x000db81201007387 */ /* 0x004fe20000100a00 */
[----:B----4-:R0:W-:Y:S03]  /*11720*/  STL.64 [R1+0xdb0], R16 ;  /* 0x000db01001007387 */ /* 0x0101e60000100a00 */
[----:B0-----:R-:W2:Y:S01]  /*11730*/  LDL.LU R16, [R1+0x170] ;  /* 0x0001700001107983 */ /* 0x001ea20000300800 */
[----:B------:R-:W2:Y:S02]  /*11740*/  LDL.LU R17, [R1+0x174] ;  /* 0x0001740001117983 */ /* 0x000ea40000300800 */
[----:B------:R-:W2:Y:S02]  /*11750*/  LDL.LU R18, [R1+0x178] ;  /* 0x0001780001127983 */ /* 0x000ea40000300800 */
[----:B------:R-:W2:Y:S01]  /*11760*/  LDL.LU R19, [R1+0x17c] ;  /* 0x00017c0001137983 */ /* 0x000ea20000300800 */
[----:B------:R-:W3:Y:S11]  /*11770*/  LDL.LU.64 R8, [R1+0xdc8] ;  /* 0x000dc80001087983 */ /* 0x000ef60000300a00 */
[----:B------:R-:W-:Y:S01]  /*11780*/  @!UPT UIADD3 URZ, URZ, URZ, URZ ;  /* 0x0000003f3f3ff290 */ /* 0x000fe2000fffe03f */
[----:B------:R0:W-:Y:S02]  /*11790*/  STL.64 [R1+0x1e0], R12 ;  /* 0x0001e00c01007387 */ /* 0x0001e40000100a00 */
[----:B------:R1:W-:Y:S01]  /*117a0*/  STL.64 [R1+0x1e8], R14 ;  /* 0x0001e80e01007387 */ /* 0x0003e20000100a00 */
[----:B0-----:R-:W4:Y:S01]  /*117b0*/  LDL.LU R12, [R1+0x120] ;  /* 0x00012000010c7983 */ /* 0x001f220000300800 */
[----:B------:R-:W4:Y:S02]  /*117c0*/  LDL.LU R13, [R1+0x124] ;  /* 0x00012400010d7983 */ /* 0x000f240000300800 */
[----:B-1----:R-:W2:Y:S02]  /*117d0*/  LDL.LU R14, [R1+0x128] ;  /* 0x00012800010e7983 */ /* 0x002ea40000300800 */
[----:B------:R-:W2:Y:S01]  /*117e0*/  LDL.LU R15, [R1+0x12c] ;  /* 0x00012c00010f7983 */ /* 0x000ea20000300800 */
[----:B---3--:R-:W-:Y:S01]  /*117f0*/  HMMA.16816.F32.BF16 R8, R20, R8, R4 ;  /* 0x000000081408723c */ /* 0x008fe20000041804 */
[----:B--2---:R-:W-:Y:S01]  /*11800*/  STL.64 [R1+0xd60], R14 ;  /* 0x000d600e01007387 */ /* 0x004fe20000100a00 */
[----:B----4-:R0:W-:Y:S03]  /*11810*/  STL.64 [R1+0xd58], R12 ;  /* 0x000d580c01007387 */ /* 0x0101e60000100a00 */
[----:B0-----:R-:W2:Y:S01]  /*11820*/  LDL.LU R12, [R1+0x130] ;  /* 0x00013000010c7983 */ /* 0x001ea20000300800 */
[----:B------:R-:W2:Y:S02]  /*11830*/  LDL.LU R13, [R1+0x134] ;  /* 0x00013400010d7983 */ /* 0x000ea40000300800 */
[----:B------:R-:W3:Y:S02]  /*11840*/  LDL.LU.64 R4, [R1+0xdc0] ;  /* 0x000dc00001047983 */ /* 0x000ee40000300a00 */
[----:B------:R-:W-:-:S02]  /*11850*/  IMAD.MOV.U32 R14, RZ, RZ, R27 ;  /* 0x000000ffff0e7224 */ /* 0x000fc400078e001b */
[----:B------:R-:W-:-:S11]  /*11860*/  IMAD.MOV.U32 R15, RZ, RZ, R26 ;  /* 0x000000ffff0f7224 */ /* 0x000fd600078e001a */
[----:B------:R0:W-:Y:S01]  /*11870*/  STL.64 [R1+0x1d0], R8 ;  /* 0x0001d00801007387 */ /* 0x0001e20000100a00 */
[----:B------:R-:W-:Y:S02]  /*11880*/  IMAD.MOV.U32 R27, RZ, RZ, R11 ;  /* 0x000000ffff1b7224 */ /* 0x000fe400078e000b */
[----:B------:R-:W-:Y:S01]  /*11890*/  IMAD.MOV.U32 R26, RZ, RZ, R10 ;  /* 0x000000ffff1a7224 */ /* 0x000fe200078e000a */
[----:B0-----:R-:W4:Y:S01]  /*118a0*/  LDL.LU R8, [R1+0x110] ;  /* 0x0001100001087983 */ /* 0x001f220000300800 */
[----:B------:R-:W4:Y:S02]  /*118b0*/  LDL.LU R9, [R1+0x114] ;  /* 0x0001140001097983 */ /* 0x000f240000300800 */
[----:B------:R-:W4:Y:S02]  /*118c0*/  LDL.LU R10, [R1+0x118] ;  /* 0x00011800010a7983 */ /* 0x000f240000300800 */
[----:B------:R-:W4:Y:S01]  /*118d0*/  LDL.LU R11, [R1+0x11c] ;  /* 0x00011c00010b7983 */ /* 0x000f220000300800 */
[----:B------:R-:W-:Y:S01]  /*118e0*/  STL [R1+0xce8], R27 ;  /* 0x000ce81b01007387 */ /* 0x000fe20000100800 */
[----:B------:R-:W-:Y:S01]  /*118f0*/  STL [R1+0xce4], R26 ;  /* 0x000ce41a01007387 */ /* 0x000fe20000100800 */
[C---:B---3--:R-:W-:Y:S02]  /*11900*/  HMMA.16816.F32.BF16 R4, R20.reuse, R4, R16 ;  /* 0x000000041404723c */ /* 0x048fe40000041810 */
[----:B------:R-:W3:Y:S01]  /*11910*/  LDL.LU.64 R18, [R1+0xdb8] ;  /* 0x000db80001127983 */ /* 0x000ee20000300a00 */
[----:B------:R-:W3:Y:S11]  /*11920*/  LDL.LU.64 R16, [R1+0xdb0] ;  /* 0x000db00001107983 */ /* 0x000ef60000300a00 */
[----:B------:R-:W-:Y:S09]  /*11930*/  @!UPT UIADD3 URZ, URZ, URZ, URZ ;  /* 0x0000003f3f3ff290 */ /* 0x000ff2000fffe03f */
[----:B------:R0:W-:Y:S01]  /*11940*/  STL.64 [R1+0x1c0], R4 ;  /* 0x0001c00401007387 */ /* 0x0001e20000100a00 */
[----:B------:R3:W-:Y:S03]  /*11950*/  STL.64 [R1+0x1c8], R6 ;  /* 0x0001c80601007387 */ /* 0x0007e60000100a00 */
[----:B0-----:R-:W3:Y:S02]  /*11960*/  LDL.LU.64 R4, [R1+0xda8] ;  /* 0x000da80001047983 */ /* 0x001ee40000300a00 */
[C---:B---3--:R-:W-:Y:S02]  /*11970*/  HMMA.16816.F32.BF16 R4, R20.reuse, R4, R16 ;  /* 0x000000041404723c */ /* 0x048fe40000041810 */
[----:B------:R-:W3:Y:S11]  /*11980*/  LDL.LU.64 R16, [R1+0xda0] ;  /* 0x000da00001107983 */ /* 0x000ef60000300a00 */
[----:B------:R-:W-:Y:S10]  /*11990*/  @!UPT UIADD3 URZ, URZ, URZ, URZ ;  /* 0x0000003f3f3ff290 */ /* 0x000ff4000fffe03f */
[----:B------:R-:W-:Y:S01]  /*119a0*/  STL.64 [R1+0x1b0], R4 ;  /* 0x0001b00401007387 */ /* 0x000fe20000100a00 */
[----:B------:R0:W-:Y:S03]  /*119b0*/  STL.64 [R1+0x1b8], R6 ;  /* 0x0001b80601007387 */ /* 0x0001e60000100a00 */
[----:B0-----:R-:W3:Y:S01]  /*119c0*/  LDL.LU.64 R6, [R1+0xd98] ;  /* 0x000d980001067983 */ /* 0x001ee20000300a00 */
[----:B------:R-:W3:Y:S02]  /*119d0*/  LDL.LU.64 R4, [R1+0xd90] ;  /* 0x000d900001047983 */ /* 0x000ee40000300a00 */
[----:B---3--:R-:W-:Y:S11]  /*119e0*/  HMMA.16816.F32.BF16 R4, R20, R16, R4 ;  /* 0x000000101404723c */ /* 0x008ff60000041804 */
[----:B------:R-:W-:Y:S11]  /*119f0*/  @!UPT UIADD3 URZ, URZ, URZ, URZ ;  /* 0x0000003f3f3ff290 */ /* 0x000ff6000fffe03f */
[----:B------:R-:W-:Y:S01]  /*11a00*/  @!UPT UIADD3 URZ, URZ, URZ, URZ ;  /* 0x0000003f3f3ff290 */ /* 0x000fe2000fffe03f */
[----:B------:R-:W-:Y:S01]  /*11a10*/  STL.64 [R1+0x1a0], R4 ;  /* 0x0001a00401007387 */ /* 0x000fe20000100a00 */
[----:B------:R0:W-:Y:S03]  /*11a20*/  STL.64 [R1+0x1a8], R6 ;  /* 0x0001a80601007387 */ /* 0x0001e60000100a00 */
[----:B0-----:R-:W3:Y:S01]  /*11a30*/  LDL.LU.64 R6, [R1+0xd88] ;  /* 0x000d880001067983 */ /* 0x001ee20000300a00 */
[----:B------:R-:W3:Y:S02]  /*11a40*/  LDL.LU.64 R4, [R1+0xd80] ;  /* 0x000d800001047983 */ /* 0x000ee40000300a00 */
[----:B------:R0:W-:Y:S02]  /*11a50*/  STL.64 [R1+0xd00], R16 ;  /* 0x000d001001007387 */ /* 0x0001e40000100a00 */
[----:B0-----:R-:W-:Y:S02]  /*11a60*/  IMAD.MOV.U32 R16, RZ, RZ, R28 ;  /* 0x000000ffff107224 */ /* 0x001fe400078e001c */
[----:B------:R-:W-:-:S07]  /*11a70*/  IMAD.MOV.U32 R17, RZ, RZ, R0 ;  /* 0x000000ffff117224 */ /* 0x000fce00078e0000 */
[----:B---3--:R-:W-:Y:S01]  /*11a80*/  HMMA.16816.F32.BF16 R16, R20, R16, R4 ;  /* 0x000000101410723c */ /* 0x008fe20000041804 */
[----:B------:R-:W3:Y:S01]  /*11a90*/  LDL.LU.64 R6, [R1+0xd78] ;  /* 0x000d780001067983 */ /* 0x000ee20000300a00 */
[----:B------:R-:W2:Y:S11]  /*11aa0*/  LDL.LU.64 R4, [R1+0xd70] ;  /* 0x000d700001047983 */ /* 0x000eb60000300a00 */
[----:B------:R-:W-:Y:S10]  /*11ab0*/  @!UPT UIADD3 URZ, URZ, URZ, URZ ;  /* 0x0000003f3f3ff290 */ /* 0x000ff4000fffe03f */
[----:B------:R0:W-:Y:S01]  /*11ac0*/  STL.64 [R1+0x190], R16 ;  /* 0x0001901001007387 */ /* 0x0001e20000100a00 */
[----:B------:R1:W-:Y:S03]  /*11ad0*/  STL.64 [R1+0x198], R18 ;  /* 0x0001981201007387 */ /* 0x0003e60000100a00 */
[----:B0-----:R-:W2:Y:S01]  /*11ae0*/  LDL.LU R16, [R1+0x180] ;  /* 0x0001800001107983 */ /* 0x001ea20000300800 */
[----:B------:R-:W2:Y:S02]  /*11af0*/  LDL.LU R17, [R1+0x184] ;  /* 0x0001840001117983 */ /* 0x000ea40000300800 */
[----:B-1----:R-:W-:Y:S02]  /*11b00*/  IMAD.MOV.U32 R18, RZ, RZ, R2 ;  /* 0x000000ffff127224 */ /* 0x002fe400078e0002 */
[----:B------:R-:W-:Y:S01]  /*11b10*/  IMAD.MOV.U32 R19, RZ, RZ, R3 ;  /* 0x000000ffff137224 */ /* 0x000fe200078e0003 */
[----:B------:R-:W3:Y:S01]  /*11b20*/  LDL.LU R2, [R1+0xd6c] ;  /* 0x000d6c0001027983 */ /* 0x000ee20000300800 */
[----:B------:R-:W3:Y:S03]  /*11b30*/  LDL.LU R3, [R1+0xd68] ;  /* 0x000d680001037983 */ /* 0x000ee60000300800 */
[----:B------:R-:W-:Y:S04]  /*11b40*/  STL.64 [R1+0xd10], R18 ;  /* 0x000d101201007387 */ /* 0x000fe80000100a00 */
[----:B--2---:R0:W-:Y:S04]  /*11b50*/  STL.64 [R1+0xd08], R16 ;  /* 0x000d081001007387 */ /* 0x0041e80000100a00 */
[----:B0-----:R-:W2:Y:S01]  /*11b60*/  LDL.LU R16, [R1+0xf0] ;  /* 0x0000f00001107983 */ /* 0x001ea20000300800 */
[----:B------:R-:W2:Y:S02]  /*11b70*/  LDL.LU R17, [R1+0xf4] ;  /* 0x0000f40001117983 */ /* 0x000ea40000300800 */
[----:B---3--:R-:W-:-:S02]  /*11b80*/  IMAD.MOV.U32 R18, RZ, RZ, R7 ;  /* 0x000000ffff127224 */ /* 0x008fc400078e0007 */
[----:B------:R-:W-:-:S05]  /*11b90*/  IMAD.MOV.U32 R19, RZ, RZ, R6 ;  /* 0x000000ffff137224 */ /* 0x000fca00078e0006 */
[----:B------:R-:W-:Y:S04]  /*11ba0*/  STL.64 [R1+0xd28], R18 ;  /* 0x000d281201007387 */ /* 0x000fe80000100a00 */
[----:B--2---:R0:W-:Y:S04]  /*11bb0*/  STL.64 [R1+0xd20], R16 ;  /* 0x000d201001007387 */ /* 0x0041e80000100a00 */
[----:B0-----:R-:W2:Y:S01]  /*11bc0*/  LDL.LU.64 R16, [R1+0x50] ;  /* 0x0000500001107983 */ /* 0x001ea20000300a00 */
[C---:B------:R-:W-:Y:S03]  /*11bd0*/  HMMA.16816.F32.BF16 R4, R20.reuse, R4, R12 ;  /* 0x000000041404723c */ /* 0x040fe6000004180c */
[----:B--2---:R0:W-:Y:S04]  /*11be0*/  STL.64 [R1+0xd40], R16 ;  /* 0x000d401001007387 */ /* 0x0041e80000100a00 */
[----:B0-----:R-:W4:Y:S01]  /*11bf0*/  LDL.LU.64 R16, [R1+0x60] ;  /* 0x0000600001107983 */ /* 0x001f220000300a00 */
[----:B------:R-:W2:Y:S02]  /*11c00*/  LDL.LU.64 R14, [R1+0xd60] ;  /* 0x000d6000010e7983 */ /* 0x000ea40000300a00 */
[----:B------:R-:W2:Y:S11]  /*11c10*/  LDL.LU.64 R12, [R1+0xd58] ;  /* 0x000d5800010c7983 */ /* 0x000eb60000300a00 */
[----:B------:R-:W-:Y:S02]  /*11c20*/  @!UPT UIADD3 URZ, URZ, URZ, URZ ;  /* 0x0000003f3f3ff290 */ /* 0x000fe4000fffe03f */
[----:B------:R-:W-:Y:S01]  /*11c30*/  STL.64 [R1+0x170], R4 ;  /* 0x0001700401007387 */ /* 0x000fe20000100a00 */
[----:B------:R0:W-:Y:S04]  /*11c40*/  STL.64 [R1+0x178], R6 ;  /* 0x0001780601007387 */ /* 0x0001e80000100a00 */
[----:B0-----:R-:W4:Y:S01]  /*11c50*/  LDL.LU.64 R6, [R1+0xd50] ;  /* 0x000d500001067983 */ /* 0x001f220000300a00 */
[----:B------:R-:W4:Y:S02]  /*11c60*/  LDL.LU.64 R4, [R1+0xd48] ;  /* 0x000d480001047983 */ /* 0x000f240000300a00 */
[----:B------:R0:W-:Y:S01]  /*11c70*/  STL.64 [R1+0xd30], R24 ;  /* 0x000d301801007387 */ /* 0x0001e20000100a00 */
[----:B--2---:R-:W-:Y:S01]  /*11c80*/  HMMA.16816.F32.BF16 R12, R20, R24, R12 ;  /* 0x00000018140c723c */ /* 0x004fe2000004180c */
[----:B0-----:R-:W2:Y:S11]  /*11c90*/  LDL.LU R24, [R1+0x100] ;  /* 0x0001000001187983 */ /* 0x001eb60000300800 */
[----:B------:R-:W-:Y:S11]  /*11ca0*/  @!UPT UIADD3 URZ, URZ, URZ, URZ ;  /* 0x0000003f3f3ff290 */ /* 0x000ff6000fffe03f */
[----:B------:R-:W-:Y:S01]  /*11cb0*/  STL.64 [R1+0x160], R12 ;  /* 0x0001600c01007387 */ /* 0x000fe20000100a00 */
[----:B------:R4:W-:Y:S02]  /*11cc0*/  STL.64 [R1+0x168], R14 ;  /* 0x0001680e01007387 */ /* 0x0009e40000100a00 */
[----:B------:R-:W2:Y:S02]  /*11cd0*/  LDL.LU R25, [R1+0x104] ;  /* 0x0001040001197983 */ /* 0x000ea40000300800 */
[----:B------:R-:W3:Y:S01]  /*11ce0*/  LDL.LU.64 R20, [R1+0x30] ;  /* 0x0000300001147983 */ /* 0x000ee20000300a00 */
[----:B----4-:R-:W-:Y:S07]  /*11cf0*/  HMMA.16816.F32.BF16 R12, R4, R16, R8 ;  /* 0x00000010040c723c */ /* 0x010fee0000041808 */
[----:B------:R-:W-:-:S02]  /*11d00*/  IMAD.MOV.U32 R9, RZ, RZ, R16 ;  /* 0x000000ffff097224 */ /* 0x000fc400078e0010 */
[----:B------:R-:W-:Y:S02]  /*11d10*/  IMAD.MOV.U32 R8, RZ, RZ, R17 ;  /* 0x000000ffff087224 */ /* 0x000fe400078e0011 */
[----:B------:R-:W-:Y:S02]  /*11d20*/  IMAD.MOV.U32 R26, RZ, RZ, R3 ;  /* 0x000000ffff1a7224 */ /* 0x000fe400078e0003 */
[----:B------:R-:W-:-:S11]  /*11d30*/  IMAD.MOV.U32 R27, RZ, RZ, R2 ;  /* 0x000000ffff1b7224 */ /* 0x000fd600078e0002 */
[----:B------:R-:W-:Y:S02]  /*11d40*/  IMAD.MOV.U32 R3, RZ, RZ, R14 ;  /* 0x000000ffff037224 */ /* 0x000fe400078e000e */
[----:B------:R-:W-:Y:S01]  /*11d50*/  IMAD.MOV.U32 R2, RZ, RZ, R15 ;  /* 0x000000ffff027224 */ /* 0x000fe200078e000f */
[----:B---3--:R0:W-:Y:S04]  /*11d60*/  STL.64 [R1+0xd18], R20 ;  /* 0x000d181401007387 */ /* 0x0081e80000100a00 */
[----:B0-----:R-:W3:Y:S01]  /*11d70*/  LDL.LU.64 R20, [R1+0x40] ;  /* 0x0000400001147983 */ /* 0x001ee20000300a00 */
[----:B------:R-:W2:Y:S02]  /*11d80*/  LDL.LU.64 R16, [R1+0xd40] ;  /* 0x000d400001107983 */ /* 0x000ea40000300a00 */
[----:B------:R0:W-:Y:S02]  /*11d90*/  STL.64 [R1+0x150], R12 ;  /* 0x0001500c01007387 */ /* 0x0001e40000100a00 */
[----:B0-----:R-:W4:Y:S01]  /*11da0*/  LDL.LU R12, [R1+0x2e0] ;  /* 0x0002e000010c7983 */ /* 0x001f220000300800 */
[----:B------:R-:W4:Y:S02]  /*11db0*/  LDL.LU R13, [R1+0x2e4] ;  /* 0x0002e400010d7983 */ /* 0x000f240000300800 */
[----:B------:R-:W3:Y:S02]  /*11dc0*/  LDL.LU R14, [R1+0x2e8] ;  /* 0x0002e800010e7983 */ /* 0x000ee40000300800 */
[----:B------:R-:W3:Y:S01]  /*11dd0*/  LDL.LU R15, [R1+0x2ec] ;  /* 0x0002ec00010f7983 */ /* 0x000ee20000300800 */
[----:B--2---:R-:W-:Y:S01]  /*11de0*/  HMMA.16816.F32.BF16 R24, R4, R16, R24 ;  /* 0x000000100418723c */ /* 0x004fe20000041818 */
[----:B------:R-:W-:-:S02]  /*11df0*/  IMAD.MOV.U32 R11, RZ, RZ, R16 ;  /* 0x000000ffff0b7224 */ /* 0x000fc400078e0010 */
[----:B------:R-:W-:Y:S01]  /*11e00*/  IMAD.MOV.U32 R10, RZ, RZ, R17 ;  /* 0x000000ffff0a7224 */ /* 0x000fe200078e0011 */
[----:B---3--:R-:W-:Y:S01]  /*11e10*/  STL.64 [R1+0xcf8], R14 ;  /* 0x000cf80e01007387 */ /* 0x008fe20000100a00 */
[----:B----4-:R0:W-:Y:S03]  /*11e20*/  STL.64 [R1+0xcf0], R12 ;  /* 0x000cf00c01007387 */ /* 0x0101e60000100a00 */
[----:B0-----:R-:W2:Y:S01]  /*11e30*/  LDL.LU R12, [R1+0x220] ;  /* 0x00022000010c7983 */ /* 0x001ea20000300800 */
[----:B------:R-:W2:Y:S02]  /*11e40*/  LDL.LU R13, [R1+0x224] ;  /* 0x00022400010d7983 */ /* 0x000ea40000300800 */
[----:B------:R-:W2:Y:S02]  /*11e50*/  LDL.LU R14, [R1+0x228] ;  /* 0x00022800010e7983 */ /* 0x000ea40000300800 */
[----:B------:R-:W-:-:S02]  /*11e60*/  IMAD.MOV.U32 R15, RZ, RZ, R29 ;  /* 0x000000ffff0f7224 */ /* 0x000fc400078e001d */
[----:B------:R-:W3:Y:S01]  /*11e70*/  LDL.LU R29, [R1+0xd38] ;  /* 0x000d3800011d7983 */ /* 0x000ee20000300800 */
[----:B------:R-:W-:Y:S02]  /*11e80*/  STL [R1+0xb0c], R2 ;  /* 0x000b0c0201007387 */ /* 0x000fe40000100800 */
[----:B------:R-:W-:Y:S05]  /*11e90*/  STL [R1+0xb08], R3 ;  /* 0x000b080301007387 */ /* 0x000fea0000100800 */
[----:B------:R0:W-:Y:S01]  /*11ea0*/  STL.64 [R1+0x140], R24 ;  /* 0x0001401801007387 */ /* 0x0001e20000100a00 */
[----:B------:R1:W-:Y:S04]  /*11eb0*/  STL.64 [R1+0x148], R26 ;  /* 0x0001481a01007387 */ /* 0x0003e80000100a00 */
[----:B0-----:R-:W4:Y:S01]  /*11ec0*/  LDL.LU.64 R24, [R1+0xd30] ;  /* 0x000d300001187983 */ /* 0x001f220000300a00 */
[----:B------:R-:W2:Y:S02]  /*11ed0*/  LDL.LU.64 R18, [R1+0xd28] ;  /* 0x000d280001127983 */ /* 0x000ea40000300a00 */
[----:B------:R-:W2:Y:S02]  /*11ee0*/  LDL.LU.64 R16, [R1+0xd20] ;  /* 0x000d200001107983 */ /* 0x000ea40000300a00 */
[----:B-1----:R-:W-:-:S02]  /*11ef0*/  IMAD.MOV.U32 R27, RZ, RZ, R20 ;  /* 0x000000ffff1b7224 */ /* 0x002fc400078e0014 */
[----:B------:R-:W-:Y:S01]  /*11f00*/  IMAD.MOV.U32 R26, RZ, RZ, R21 ;  /* 0x000000ffff1a7224 */ /* 0x000fe200078e0015 */
[C---:B--2---:R-:W-:Y:S01]  /*11f10*/  HMMA.16816.F32.BF16 R16, R4.reuse, R20, R16 ;  /* 0x000000140410723c */ /* 0x044fe20000041810 */
[----:B------:R-:W2:Y:S11]  /*11f20*/  LDL.LU.64 R20, [R1+0xd18] ;  /* 0x000d180001147983 */ /* 0x000eb60000300a00 */
[----:B------:R-:W-:Y:S11]  /*11f30*/  @!UPT UIADD3 URZ, URZ, URZ, URZ ;  /* 0x0000003f3f3ff290 */ /* 0x000ff6000fffe03f */
[----:B------:R0:W-:Y:S01]  /*11f40*/  STL.64 [R1+0x138], R18 ;  /* 0x0001381201007387 */ /* 0x0001e20000100a00 */
[----:B------:R-:W-:Y:S02]  /*11f50*/  IMAD.MOV.U32 R2, RZ, RZ, R16 ;  /* 0x000000ffff027224 */ /* 0x000fe400078e0010 */
[----:B------:R-:W-:Y:S01]  /*11f60*/  IMAD.MOV.U32 R3, RZ, RZ, R17 ;  /* 0x000000ffff037224 */ /* 0x000fe200078e0011 */
[----:B0-----:R-:W2:Y:S01]  /*11f70*/  LDL.LU.64 R18, [R1+0xd10] ;  /* 0x000d100001127983 */ /* 0x001ea20000300a00 */
[----:B------:R-:W2:Y:S03]  /*11f80*/  LDL.LU.64 R16, [R1+0xd08] ;  /* 0x000d080001107983 */ /* 0x000ea60000300a00 */
[----:B------:R-:W-:Y:S02]  /*11f90*/  STL [R1+0xb4c], R3 ;  /* 0x000b4c0301007387 */ /* 0x000fe40000100800 */
[----:B------:R-:W-:Y:S01]  /*11fa0*/  STL [R1+0xb48], R2 ;  /* 0x000b480201007387 */ /* 0x000fe20000100800 */
[C---:B--2---:R-:W-:Y:S11]  /*11fb0*/  HMMA.16816.F32.BF16 R16, R4.reuse, R20, R16 ;  /* 0x000000140410723c */ /* 0x044ff60000041810 */
[----:B------:R-:W-:Y:S11]  /*11fc0*/  @!UPT UIADD3 URZ, URZ, URZ, URZ ;  /* 0x0000003f3f3ff290 */ /* 0x000ff6000fffe03f */
[----:B------:R-:W-:Y:S01]  /*11fd0*/  @!UPT UIADD3 URZ, URZ, URZ, URZ ;  /* 0x0000003f3f3ff290 */ /* 0x000fe2000fffe03f */
[----:B------:R0:W-:Y:S01]  /*11fe0*/  STL.64 [R1+0x120], R16 ;  /* 0x0001201001007387 */ /* 0x0001e20000100a00 */
[----:B------:R-:W-:Y:S03]  /*11ff0*/  STL.64 [R1+0x128], R18 ;  /* 0x0001281201007387 */ /* 0x000fe60000100a00 */
[----:B0-----:R-:W2:Y:S01]  /*12000*/  LDL.LU.64 R16, [R1+0xd00] ;  /* 0x000d000001107983 */ /* 0x001ea20000300a00 */
[----:B------:R-:W-:Y:S02]  /*12010*/  IMAD.MOV.U32 R0, RZ, RZ, R20 ;  /* 0x000000ffff007224 */ /* 0x000fe400078e0014 */
[----:B------:R-:W-:Y:S02]  /*12020*/  IMAD.MOV.U32 R28, RZ, RZ, R21 ;  /* 0x000000ffff1c7224 */ /* 0x000fe400078e0015 */
[----:B---3--:R-:W0:Y:S04]  /*12030*/  LDSM.16.MT88.4 R20, [R29+0x4180] ;  /* 0x004180001d14783b */ /* 0x008e280000004200 */
[----:B0-----:R-:W-:Y:S01]  /*12040*/  STL.64 [R1+0xca8], R22 ;  /* 0x000ca81601007387 */ /* 0x001fe20000100a00 */
[----:B------:R0:W-:Y:S03]  /*12050*/  STL.64 [R1+0xca0], R20 ;  /* 0x000ca01401007387 */ /* 0x0001e60000100a00 */
[----:B0-----:R-:W3:Y:S01]  /*12060*/  LDL.LU R20, [R1+0x320] ;  /* 0x0003200001147983 */ /* 0x001ee20000300800 */
[----:B------:R-:W3:Y:S02]  /*12070*/  LDL.LU R21, [R1+0x324] ;  /* 0x0003240001157983 */ /* 0x000ee40000300800 */
[----:B------:R-:W3:Y:S02]  /*12080*/  LDL.LU R22, [R1+0x328] ;  /* 0x0003280001167983 */ /* 0x000ee40000300800 */
[----:B------:R-:W3:Y:S01]  /*12090*/  LDL.LU R23, [R1+0x32c] ;  /* 0x00032c0001177983 */ /* 0x000ee20000300800 */
[----:B--2---:R-:W-:Y:S01]  /*120a0*/  HMMA.16816.F32.BF16 R12, R4, R16, R12 ;  /* 0x00000010040c723c */ /* 0x004fe2000004180c */
[----:B------:R-:W-:-:S02]  /*120b0*/  IMAD.MOV.U32 R3, RZ, RZ, R16 ;  /* 0x000000ffff037224 */ /* 0x000fc400078e0010 */
[----:B------:R-:W-:Y:S02]  /*120c0*/  IMAD.MOV.U32 R2, RZ, RZ, R17 ;  /* 0x000000ffff027224 */ /* 0x000fe400078e0011 */
[----:B------:R-:W0:Y:S11]  /*120d0*/  LDSM.16.MT88.4 R16, [R29+0x6000] ;  /* 0x006000001d10783b */ /* 0x000e360000004200 */
[----:B------:R-:W-:Y:S07]  /*120e0*/  @!UPT UIADD3 URZ, URZ, URZ, URZ ;  /* 0x0000003f3f3ff290 */ /* 0x000fee000fffe03f */
[----:B------:R-:W-:Y:S01]  /*120f0*/  STL.64 [R1+0x110], R12 ;  /* 0x0001100c01007387 */ /* 0x000fe20000100a00 */
[----:B------:R1:W-:Y:S03]  /*12100*/  STL.64 [R1+0x118], R14 ;  /* 0x0001180e01007387 */ /* 0x0003e60000100a00 */
[----:B-1----:R-:W2:Y:S01]  /*12110*/  LDL.LU.64 R14, [R1+0xcf8] ;  /* 0x000cf800010e7983 */ /* 0x002ea20000300a00 */
[----:B------:R-:W2:Y:S03]  /*12120*/  LDL.LU.64 R12, [R1+0xcf0] ;  /* 0x000cf000010c7983 */ /* 0x000ea60000300a00 */
[----:B0-----:R-:W-:Y:S01]  /*12130*/  STL.64 [R1+0xc18], R18 ;  /* 0x000c181201007387 */ /* 0x001fe20000100a00 */
[----:B------:R0:W-:Y:S03]  /*12140*/  STL.64 [R1+0xc10], R16 ;  /* 0x000c101001007387 */ /* 0x0001e60000100a00 */
[----:B0-----:R-:W2:Y:S01]  /*12150*/  LDL.LU R16, [R1+0x10] ;  /* 0x0000100001107983 */ /* 0x001ea20000300800 */
[----:B------:R-:W2:Y:S02]  /*12160*/  LDL.LU R17, [R1+0x14] ;  /* 0x0000140001117983 */ /* 0x000ea40000300800 */
[----:B--2---:R-:W-:Y:S01]  /*12170*/  HMMA.16816.F32.BF16 R12, R4, R16, R12 ;  /* 0x00000010040c723c */ /* 0x004fe2000004180c */
[----:B------:R0:W-:Y:S11]  /*12180*/  STL.64 [R1+0xc30], R16 ;  /* 0x000c301001007387 */ /* 0x0001f60000100a00 */
[----:B------:R-:W-:Y:S11]  /*12190*/  @!UPT UIADD3 URZ, URZ, URZ, URZ ;  /* 0x0000003f3f3ff290 */ /* 0x000ff6000fffe03f */
[----:B------:R-:W-:Y:S01]  /*121a0*/  STL.64 [R1+0x100], R12 ;  /* 0x0001000c01007387 */ /* 0x000fe20000100a00 */
[----:B------:R-:W-:Y:S02]  /*121b0*/  STL.64 [R1+0x108], R14 ;  /* 0x0001080e01007387 */ /* 0x000fe40000100a00 */
[----:B------:R-:W1:Y:S04]  /*121c0*/  LDSM.16.MT88.4 R12, [R29+0x6080] ;  /* 0x006080001d0c783b */ /* 0x000e680000004200 */
[----:B0-----:R-:W-:Y:S02]  /*121d0*/  IMAD.MOV.U32 R16, RZ, RZ, R3 ;  /* 0x000000ffff107224 */ /* 0x001fe400078e0003 */
[----:B------:R-:W-:Y:S01]  /*121e0*/  IMAD.MOV.U32 R17, RZ, RZ, R2 ;  /* 0x000000ffff117224 */ /* 0x000fe200078e0002 */
[----:B-1----:R-:W-:Y:S01]  /*121f0*/  STL.64 [R1+0xb80], R14 ;  /* 0x000b800e01007387 */ /* 0x002fe20000100a00 */
[----:B------:R0:W-:Y:S03]  /*12200*/  STL.64 [R1+0xb78], R12 ;  /* 0x000b780c01007387 */ /* 0x0001e60000100a00 */
[----:B0-----:R-:W2:Y:S01]  /*12210*/  LDL.LU R12, [R1+0x280] ;  /* 0x00028000010c7983 */ /* 0x001ea20000300800 */
[----:B------:R-:W2:Y:S02]  /*12220*/  LDL.LU R13, [R1+0x284] ;  /* 0x00028400010d7983 */ /* 0x000ea40000300800 */
[----:B------:R-:W2:Y:S02]  /*12230*/  LDL.LU R14, [R1+0x288] ;  /* 0x00028800010e7983 */ /* 0x000ea40000300800 */
[----:B------:R-:W2:Y:S01]  /*12240*/  LDL.LU R15, [R1+0x28c] ;  /* 0x00028c00010f7983 */ /* 0x000ea20000300800 */
[----:B------:R0:W-:Y:S04]  /*12250*/  STL.64 [R1+0xc48], R16 ;  /* 0x000c481001007387 */ /* 0x0001e80000100a00 */
[----:B0-----:R-:W2:Y:S01]  /*12260*/  LDL.LU R16, [R1+0x2c0] ;  /* 0x0002c00001107983 */ /* 0x001ea20000300800 */
[----:B------:R-:W2:Y:S02]  /*12270*/  LDL.LU R17, [R1+0x2c4] ;  /* 0x0002c40001117983 */ /* 0x000ea40000300800 */
[----:B------:R-:W2:Y:S02]  /*12280*/  LDL.LU R18, [R1+0x2c8] ;  /* 0x0002c80001127983 */ /* 0x000ea40000300800 */
[----:B------:R-:W2:Y:S02]  /*12290*/  LDL.LU R19, [R1+0x2cc] ;  /* 0x0002cc0001137983 */ /* 0x000ea40000300800 */
[----:B--2---:R-:W-:Y:S01]  /*122a0*/  STL.64 [R1+0xc58], R18 ;  /* 0x000c581201007387 */ /* 0x004fe20000100a00 */
[----:B------:R0:W-:Y:S02]  /*122b0*/  STL.64 [R1+0xc50], R16 ;  /* 0x000c501001007387 */ /* 0x0001e40000100a00 */
[----:B0-----:R-:W-:-:S02]  /*122c0*/  IMAD.MOV.U32 R16, RZ, RZ, R27 ;  /* 0x000000ffff107224 */ /* 0x001fc400078e001b */
[----:B------:R-:W-:Y:S01]  /*122d0*/  IMAD.MOV.U32 R17, RZ, RZ, R26 ;  /* 0x000000ffff117224 */ /* 0x000fe200078e001a */
[----:B------:R-:W2:Y:S01]  /*122e0*/  LDL.LU R27, [R1+0xce8] ;  /* 0x000ce800011b7983 */ /* 0x000ea20000300800 */
[----:B------:R-:W2:Y:S03]  /*122f0*/  LDL.LU R26, [R1+0xce4] ;  /* 0x000ce400011a7983 */ /* 0x000ea60000300800 */
[----:B------:R-:W-:Y:S01]  /*12300*/  STL.64 [R1+0xc70], R16 ;  /* 0x000c701001007387 */ /* 0x000fe20000100a00 */
[----:B------:R-:W-:Y:S02]  /*12310*/  STL.64 [R1+0xc28], R14 ;  /* 0x000c280e01007387 */ /* 0x000fe40000100a00 */
[----:B------:R0:W-:Y:S02]  /*12320*/  STL.64 [R1+0xc20], R12 ;  /* 0x000c200c01007387 */ /* 0x0001e40000100a00 */
[----:B0-----:R-:W3:Y:S01]  /*12330*/  LDL.LU.64 R12, [R1] ;  /* 0x00000000010c7983 */ /* 0x001ee20000300a00 */
[----:B------:R-:W-:-:S02]  /*12340*/  IMAD.MOV.U32 R16, RZ, RZ, R11 ;  /* 0x000000ffff107224 */ /* 0x000fc400078e000b */
[----:B------:R-:W-:Y:S01]  /*12350*/  IMAD.MOV.U32 R17, RZ, RZ, R10 ;  /* 0x000000ffff117224 */ /* 0x000fe200078e000a */
[----:B---3--:R-:W-:Y:S01]  /*12360*/  HMMA.16816.F32.BF16 R20, R4, R12, R20 ;  /* 0x0000000c0414723c */ /* 0x008fe20000041814 */
[----:B------:R-:W-:Y:S02]  /*12370*/  IMAD.MOV.U32 R19, RZ, RZ, R12 ;  /* 0x000000ffff137224 */ /* 0x000fe400078e000c */
[----:B------:R-:W-:Y:S11]  /*12380*/  IMAD.MOV.U32 R18, RZ, RZ, R13 ;  /* 0x000000ffff127224 */ /* 0x000ff600078e000d */
[----:B------:R-:W-:Y:S09]  /*12390*/  @!UPT UIADD3 URZ, URZ, URZ, URZ ;  /* 0x0000003f3f3ff290 */ /* 0x000ff2000fffe03f */
[----:B------:R-:W-:Y:S01]  /*123a0*/  STL.64 [R1+0xf0], R20 ;  /* 0x0000f01401007387 */ /* 0x000fe20000100a00 */
[----:B------:R-:W3:Y:S02]  /*123b0*/  LDL.LU R11, [R1+0xce0] ;  /* 0x000ce000010b7983 */ /* 0x000ee40000300800 */
[----:B------:R-:W2:Y:S02]  /*123c0*/  LDL.LU R10, [R1+0xcdc] ;  /* 0x000cdc00010a7983 */ /* 0x000ea40000300800 */
[----:B------:R0:W-:Y:S01]  /*123d0*/  STL.64 [R1+0xc88], R16 ;  /* 0x000c881001007387 */ /* 0x0001e20000100a00 */
[----:B------:R-:W2:Y:S01]  /*123e0*/  LDL.LU R12, [R1+0x2a0] ;  /* 0x0002a000010c7983 */ /* 0x000ea20000300800 */
[----:B------:R-:W2:Y:S02]  /*123f0*/  LDL.LU R13, [R1+0x2a4] ;  /* 0x0002a400010d7983 */ /* 0x000ea40000300800 */
[----:B------:R-:W2:Y:S02]  /*12400*/  LDL.LU R14, [R1+0x2a8] ;  /* 0x0002a800010e7983 */ /* 0x000ea40000300800 */
[----:B------:R-:W2:Y:S02]  /*12410*/  LDL.LU R15, [R1+0x2ac] ;  /* 0x0002ac00010f7983 */ /* 0x000ea40000300800 */
[----:B0-----:R-:W-:-:S02]  /*12420*/  IMAD.MOV.U32 R16, RZ, RZ, R9 ;  /* 0x000000ffff107224 */ /* 0x001fc400078e0009 */
[----:B------:R-:W3:Y:S01]  /*12430*/  LDL.LU R9, [R1+0xcd8] ;  /* 0x000cd80001097983 */ /* 0x000ee20000300800 */
[----:B------:R-:W-:Y:S02]  /*12440*/  IMAD.MOV.U32 R17, RZ, RZ, R8 ;  /* 0x000000ffff117224 */ /* 0x000fe400078e0008 */
[----:B------:R-:W3:Y:S02]  /*12450*/  LDL.LU R8, [R1+0xcd4] ;  /* 0x000cd40001087983 */ /* 0x000ee40000300800 */
[----:B------:R-:W4:Y:S02]  /*12460*/  LDL.LU R20, [R1+0x310] ;  /* 0x0003100001147983 */ /* 0x000f240000300800 */
[----:B------:R-:W-:Y:S01]  /*12470*/  IMAD.MOV.U32 R3, RZ, RZ, R22 ;  /* 0x000000ffff037224 */ /* 0x000fe200078e0016 */
[----:B------:R-:W4:Y:S01]  /*12480*/  LDL.LU R21, [R1+0x314] ;  /* 0x0003140001157983 */ /* 0x000f220000300800 */
[----:B------:R-:W-:Y:S02]  /*12490*/  IMAD.MOV.U32 R2, RZ, RZ, R23 ;  /* 0x000000ffff027224 */ /* 0x000fe400078e0017 */
[----:B------:R-:W4:Y:S02]  /*124a0*/  LDL.LU R22, [R1+0x318] ;  /* 0x0003180001167983 */ /* 0x000f240000300800 */
[----:B------:R-:W4:Y:S01]  /*124b0*/  LDL.LU R23, [R1+0x31c] ;  /* 0x00031c0001177983 */ /* 0x000f220000300800 */
[----:B--2---:R-:W-:Y:S01]  /*124c0*/  STL.64 [R1+0xc40], R14 ;  /* 0x000c400e01007387 */ /* 0x004fe20000100a00 */
[----:B------:R3:W-:Y:S02]  /*124d0*/  STL.64 [R1+0xc38], R12 ;  /* 0x000c380c01007387 */ /* 0x0007e40000100a00 */
[----:B---3--:R-:W-:-:S02]  /*124e0*/  IMAD.MOV.U32 R12, RZ, RZ, R9 ;  /* 0x000000ffff0c7224 */ /* 0x008fc400078e0009 */
[----:B------:R-:W-:Y:S01]  /*124f0*/  IMAD.MOV.U32 R13, RZ, RZ, R10 ;  /* 0x000000ffff0d7224 */ /* 0x000fe200078e000a */
[----:B------:R-:W2:Y:S01]  /*12500*/  LDL.LU R9, [R1+0xcd0] ;  /* 0x000cd00001097983 */ /* 0x000ea20000300800 */
[----:B------:R-:W3:Y:S02]  /*12510*/  LDL.LU R10, [R1+0xccc] ;  /* 0x000ccc00010a7983 */ /* 0x000ee40000300800 */
[----:B------:R-:W-:Y:S02]  /*12520*/  IMAD.MOV.U32 R14, RZ, RZ, R11 ;  /* 0x000000ffff0e7224 */ /* 0x000fe400078e000b */
[----:B------:R-:W2:Y:S01]  /*12530*/  LDL.LU R11, [R1+0xcc8] ;  /* 0x000cc800010b7983 */ /* 0x000ea20000300800 */
[----:B------:R-:W2:Y:S03]  /*12540*/  LDL.LU R15, [R1+0x2bc] ;  /* 0x0002bc00010f7983 */ /* 0x000ea60000300800 */
[----:B--2---:R3:W-:Y:S01]  /*12550*/  STL.64 [R1+0xc68], R14 ;  /* 0x000c680e01007387 */ /* 0x0047e20000100a00 */
[----:B------:R0:W-:Y:S02]  /*12560*/  STL.64 [R1+0xc60], R12 ;  /* 0x000c600c01007387 */ /* 0x0001e40000100a00 */
[----:B---3--:R-:W-:-:S02]  /*12570*/  IMAD.MOV.U32 R14, RZ, RZ, R10 ;  /* 0x000000ffff0e7224 */ /* 0x008fc400078e000a */
[----:B0-----:R-:W-:Y:S02]  /*12580*/  IMAD.MOV.U32 R12, RZ, RZ, R8 ;  /* 0x000000ffff0c7224 */ /* 0x001fe400078e0008 */
[----:B------:R-:W-:Y:S01]  /*12590*/  IMAD.MOV.U32 R15, RZ, RZ, R11 ;  /* 0x000000ffff0f7224 */ /* 0x000fe200078e000b */
[----:B------:R-:W2:Y:S01]  /*125a0*/  LDL.LU R8, [R1+0xcc4] ;  /* 0x000cc40001087983 */ /* 0x000ea20000300800 */
[----:B------:R-:W-:Y:S02]  /*125b0*/  IMAD.MOV.U32 R13, RZ, RZ, R9 ;  /* 0x000000ffff0d7224 */ /* 0x000fe400078e0009 */
[----:B------:R-:W3:Y:S02]  /*125c0*/  LDL.LU R9, [R1+0xcc0] ;  /* 0x000cc00001097983 */ /* 0x000ee40000300800 */
[----:B------:R-:W2:Y:S01]  /*125d0*/  LDL.LU R10, [R1+0xcbc] ;  /* 0x000cbc00010a7983 */ /* 0x000ea20000300800 */
[----:B------:R-:W2:Y:S01]  /*125e0*/  LDL.LU R11, [R1+0xcb8] ;  /* 0x000cb800010b7983 */ /* 0x000ea20000300800 */
[----:B------:R-:W-:Y:S02]  /*125f0*/  STL.64 [R1+0xc80], R14 ;  /* 0x000c800e01007387 */ /* 0x000fe40000100a00 */
[----:B------:R0:W-:Y:S02]  /*12600*/  STL.64 [R1+0xc78], R12 ;  /* 0x000c780c01007387 */ /* 0x0001e40000100a00 */
[----:B0-----:R-:W2:Y:S01]  /*12610*/  LDL.LU R12, [R1+0x2f0] ;  /* 0x0002f000010c7983 */ /* 0x001ea20000300800 */
[----:B------:R-:W2:Y:S02]  /*12620*/  LDL.LU R13, [R1+0x2f4] ;  /* 0x0002f400010d7983 */ /* 0x000ea40000300800 */
[----:B------:R-:W2:Y:S02]  /*12630*/  LDL.LU R14, [R1+0x2f8] ;  /* 0x0002f800010e7983 */ /* 0x000ea40000300800 */
[----:B------:R-:W2:Y:S01]  /*12640*/  LDL.LU R15, [R1+0x2fc] ;  /* 0x0002fc00010f7983 */ /* 0x000ea20000300800 */
[----:B----4-:R-:W-:Y:S01]  /*12650*/  HMMA.16816.F32.BF16 R4, R4, R24, R20 ;  /* 0x000000180404723c */ /* 0x010fe20000041814 */
[----:B--2---:R3:W-:Y:S01]  /*12660*/  STL.64 [R1+0xc98], R14 ;  /* 0x000c980e01007387 */ /* 0x0047e20000100a00 */
[----:B------:R0:W-:Y:S02]  /*12670*/  STL.64 [R1+0xc90], R12 ;  /* 0x000c900c01007387 */ /* 0x0001e40000100a00 */
[----:B---3--:R-:W-:-:S02]  /*12680*/  IMAD.MOV.U32 R14, RZ, RZ, R9 ;  /* 0x000000ffff0e7224 */ /* 0x008fc400078e0009 */
[----:B0-----:R-:W-:Y:S02]  /*12690*/  IMAD.MOV.U32 R12, RZ, RZ, R11 ;  /* 0x000000ffff0c7224 */ /* 0x001fe400078e000b */
[----:B------:R-:W-:Y:S02]  /*126a0*/  IMAD.MOV.U32 R13, RZ, RZ, R10 ;  /* 0x000000ffff0d7224 */ /* 0x000fe400078e000a */
[----:B------:R-:W-:Y:S02]  /*126b0*/  IMAD.MOV.U32 R15, RZ, RZ, R8 ;  /* 0x000000ffff0f7224 */ /* 0x000fe400078e0008 */
[----:B------:R-:W0:Y:S04]  /*126c0*/  LDSM.16.MT88.4 R8, [R29+0x6100] ;  /* 0x006100001d08783b */ /* 0x000e280000004200 */
[----:B------:R-:W-:Y:S01]  /*126d0*/  STL [R1+0xb70], R2 ;  /* 0x000b700201007387 */ /* 0x000fe20000100800 */
[----:B------:R-:W-:Y:S03]  /*126e0*/  STL [R1+0xb58], R3 ;  /* 0x000b580301007387 */ /* 0x000fe60000100800 */
[----:B0-----:R-:W-:Y:S01]  /*126f0*/  STL.64 [R1+0xb00], R10 ;  /* 0x000b000a01007387 */ /* 0x001fe20000100a00 */
[----:B------:R0:W-:Y:S02]  /*12700*/  STL.64 [R1+0xaf8], R8 ;  /* 0x000af80801007387 */ /* 0x0001e40000100a00 */
[----:B0-----:R-:W-:-:S02]  /*12710*/  IMAD.MOV.U32 R8, RZ, RZ, R0 ;  /* 0x000000ffff087224 */ /* 0x001fc400078e0000 */
[----:B------:R-:W-:Y:S01]  /*12720*/  IMAD.MOV.U32 R9, RZ, RZ, R28 ;  /* 0x000000ffff097224 */ /* 0x000fe200078e001c */
[----:B------:R-:W2:Y:S01]  /*12730*/  LDL.LU R0, [R1+0xcb4] ;  /* 0x000cb40001007983 */ /* 0x000ea20000300800 */
[----:B------:R-:W3:Y:S02]  /*12740*/  LDL.LU R28, [R1+0xcb0] ;  /* 0x000cb000011c7983 */ /* 0x000ee40000300800 */
[----:B------:R-:W4:Y:S02]  /*12750*/  LDL R10, [R1+0x38] ;  /* 0x00003800010a7983 */ /* 0x000f240000100800 */
[----:B------:R-:W4:Y:S01]  /*12760*/  LDL R11, [R1+0x3c] ;  /* 0x00003c00010b7983 */ /* 0x000f220000100800 */
[----:B------:R-:W2:Y:S01]  /*12770*/  LDL.LU.64 R22, [R1+0xca8] ;  /* 0x000ca80001167983 */ /* 0x000ea20000300a00 */
[----:B------:R-:W2:Y:S02]  /*12780*/  LDL.LU.64 R20, [R1+0xca0] ;  /* 0x000ca00001147983 */ /* 0x000ea40000300a00 */
[----:B------:R-:W-:Y:S02]  /*12790*/  STL.64 [R1+0xe0], R4 ;  /* 0x0000e00401007387 */ /* 0x000fe40000100a00 */
[----:B------:R-:W-:Y:S02]  /*127a0*/  STL.64 [R1+0xe8], R6 ;  /* 0x0000e80601007387 */ /* 0x000fe40000100a00 */
[----:B------:R-:W0:Y:S04]  /*127b0*/  LDSM.16.MT88.4 R4, [R29+0x6180] ;  /* 0x006180001d04783b */ /* 0x000e280000004200 */
[----:B0-----:R-:W-:Y:S01]  /*127c0*/  STL.64 [R1+0xa88], R6 ;  /* 0x000a880601007387 */ /* 0x001fe20000100a00 */
[----:B------:R0:W-:Y:S02]  /*127d0*/  STL.64 [R1+0xa80], R4 ;  /* 0x000a800401007387 */ /* 0x0001e40000100a00 */
[----:B0-----:R-:W-:-:S02]  /*127e0*/  IMAD.MOV.U32 R4, RZ, RZ, R19 ;  /* 0x000000ffff047224 */ /* 0x001fc400078e0013 */
[----:B------:R-:W-:Y:S01]  /*127f0*/  IMAD.MOV.U32 R5, RZ, RZ, R18 ;  /* 0x000000ffff057224 */ /* 0x000fe200078e0012 */
[----:B------:R-:W-:Y:S01]  /*12800*/  STL [R1+0x934], R29 ;  /* 0x0009341d01007387 */ /* 0x000fe20000100800 */
[C---:B--2---:R-:W-:Y:S03]  /*12810*/  HMMA.16816.F32.BF16 R16, R20.reuse, R16, R12 ;  /* 0x000000101410723c */ /* 0x044fe6000004180c */
[----:B------:R-:W2:Y:S01]  /*12820*/  LDL.LU.64 R14, [R1+0xc98] ;  /* 0x000c9800010e7983 */ /* 0x000ea20000300a00 */
[----:B------:R-:W2:Y:S11]  /*12830*/  LDL.LU.64 R12, [R1+0xc90] ;  /* 0x000c9000010c7983 */ /* 0x000eb60000300a00 */
[----:B------:R-:W-:Y:S08]  /*12840*/  @!UPT UIADD3 URZ, URZ, URZ, URZ ;  /* 0x0000003f3f3ff290 */ /* 0x000ff0000fffe03f */
        /* <DEDUP_REMOVED lines=18> */
[C---:B--2---:R-:W-:Y:S11]  /*12970*/  HMMA.16816.F32.BF16 R16, R20.reuse, R8, R16 ;  /* 0x000000081410723c */ /* 0x044ff60000041810 */
[----:B------:R-:W-:Y:S11]  /*12980*/  @!UPT UIADD3 URZ, URZ, URZ, URZ ;  /* 0x0000003f3f3ff290 */ /* 0x000ff6000fffe03f */
[----:B------:R-:W-:Y:S01]  /*12990*/  @!UPT UIADD3 URZ, URZ, URZ, URZ ;  /* 0x0000003f3f3ff290 */ /* 0x000fe2000fffe03f */
[----:B------:R0:W-:Y:S01]  /*129a0*/  STL.64 [R1+0xa0], R16 ;  /* 0x0000a01001007387 */ /* 0x0001e20000100a00 */
[----:B------:R-:W-:Y:S03]  /*129b0*/  STL.64 [R1+0xa8], R18 ;  /* 0x0000a81201007387 */ /* 0x000fe60000100a00 */
[----:B0-----:R-:W2:Y:S01]  /*129c0*/  LDL.LU.64 R16, [R1+0xc48] ;  /* 0x000c480001107983 */ /* 0x001ea20000300a00 */
[----:B----4-:R0:W-:Y:S02]  /*129d0*/  STL.64 [R1+0xbd0], R10 ;  /* 0x000bd00a01007387 */ /* 0x0101e40000100a00 */
[----:B------:R-:W4:Y:S02]  /*129e0*/  LDL.LU R8, [R1+0x290] ;  /* 0x0002900001087983 */ /* 0x000f240000300800 */
[----:B------:R-:W4:Y:S02]  /*129f0*/  LDL.LU R9, [R1+0x294] ;  /* 0x0002940001097983 */ /* 0x000f240000300800 */
[----:B0-----:R-:W-:Y:S01]  /*12a00*/  IMAD.MOV.U32 R11, RZ, RZ, R0 ;  /* 0x000000ffff0b7224 */ /* 0x001fe200078e0000 */
[----:B--2---:R-:W-:Y:S01]  /*12a10*/  HMMA.16816.F32.BF16 R16, R20, R16, R12 ;  /* 0x000000101410723c */ /* 0x004fe2000004180c */
[----:B------:R-:W2:Y:S01]  /*12a20*/  LDL.LU.64 R14, [R1+0xc40] ;  /* 0x000c4000010e7983 */ /* 0x000ea20000300a00 */
[----:B------:R-:W2:Y:S11]  /*12a30*/  LDL.LU.64 R12, [R1+0xc38] ;  /* 0x000c3800010c7983 */ /* 0x000eb60000300a00 */
[----:B------:R-:W-:Y:S10]  /*12a40*/  @!UPT UIADD3 URZ, URZ, URZ, URZ ;  /* 0x0000003f3f3ff290 */ /* 0x000ff4000fffe03f */
[----:B------:R0:W-:Y:S01]  /*12a50*/  STL [R1+0x90], R16 ;  /* 0x0000901001007387 */ /* 0x0001e20000100800 */
[----:B------:R-:W-:-:S03]  /*12a60*/  IMAD.MOV.U32 R0, RZ, RZ, R17 ;  /* 0x000000ffff007224 */ /* 0x000fc600078e0011 */
[----:B0-----:R-:W2:Y:S01]  /*12a70*/  LDL.LU.64 R16, [R1+0xc30] ;  /* 0x000c300001107983 */ /* 0x001ea20000300a00 */
[----:B---3--:R-:W-:Y:S02]  /*12a80*/  IMAD.MOV.U32 R10, RZ, RZ, R28 ;  /* 0x000000ffff0a7224 */ /* 0x008fe400078e001c */
[----:B------:R-:W-:Y:S02]  /*12a90*/  IMAD.MOV.U32 R29, RZ, RZ, R18 ;  /* 0x000000ffff1d7224 */ /* 0x000fe400078e0012 */
[----:B------:R-:W-:-:S03]  /*12aa0*/  IMAD.MOV.U32 R28, RZ, RZ, R19 ;  /* 0x000000ffff1c7224 */ /* 0x000fc600078e0013 */
[C---:B----4-:R-:W-:Y:S01]  /*12ab0*/  HMMA.16816.F32.BF16 R4, R20.reuse, R4, R8 ;  /* 0x000000041404723c */ /* 0x050fe20000041808 */
[----:B------:R0:W-:Y:S01]  /*12ac0*/  STL [R1+0xa50], R0 ;  /* 0x000a500001007387 */ /* 0x0001e20000100800 */
[----:B------:R1:W-:Y:S11]  /*12ad0*/  STL [R1+0xa4c], R29 ;  /* 0x000a4c1d01007387 */ /* 0x0003f60000100800 */
[----:B------:R-:W-:Y:S11]  /*12ae0*/  @!UPT UIADD3 URZ, URZ, URZ, URZ ;  /* 0x0000003f3f3ff290 */ /* 0x000ff6000fffe03f */
[----:B0-----:R-:W-:Y:S02]  /*12af0*/  IMAD.MOV.U32 R0, RZ, RZ, R4 ;  /* 0x000000ffff007224 */ /* 0x001fe400078e0004 */
[----:B-1----:R-:W-:Y:S01]  /*12b00*/  IMAD.MOV.U32 R29, RZ, RZ, R5 ;  /* 0x000000ffff1d7224 */ /* 0x002fe200078e0005 */
[C---:B--2---:R-:W-:Y:S01]  /*12b10*/  HMMA.16816.F32.BF16 R16, R20.reuse, R16, R12 ;  /* 0x000000101410723c */ /* 0x044fe2000004180c */
[----:B------:R-:W2:Y:S01]  /*12b20*/  LDL.LU.64 R14, [R1+0xc28] ;  /* 0x000c2800010e7983 */ /* 0x000ea20000300a00 */
[----:B------:R-:W2:Y:S11]  /*12b30*/  LDL.LU.64 R12, [R1+0xc20] ;  /* 0x000c2000010c7983 */ /* 0x000eb60000300a00 */
[----:B------:R-:W-:Y:S10]  /*12b40*/  @!UPT UIADD3 URZ, URZ, URZ, URZ ;  /* 0x0000003f3f3ff290 */ /* 0x000ff4000fffe03f */
[----:B------:R-:W-:Y:S01]  /*12b50*/  STL.64 [R1+0x80], R16 ;  /* 0x0000801001007387 */ /* 0x000fe20000100a00 */
[----:B------:R0:W-:Y:S03]  /*12b60*/  STL.64 [R1+0x88], R18 ;  /* 0x0000881201007387 */ /* 0x0001e60000100a00 */
[----:B0-----:R-:W3:Y:S01]  /*12b70*/  LDL.LU.64 R18, [R1+0xc18] ;  /* 0x000c180001127983 */ /* 0x001ee20000300a00 */
[----:B------:R-:W3:Y:S02]  /*12b80*/  LDL.LU.64 R16, [R1+0xc10] ;  /* 0x000c100001107983 */ /* 0x000ee40000300a00 */
[----:B------:R0:W-:Y:S02]  /*12b90*/  STL.64 [R1+0x78], R6 ;  /* 0x0000780601007387 */ /* 0x0001e40000100a00 */
[----:B------:R-:W-:Y:S01]  /*12ba0*/  STL.64 [R1+0xc00], R26 ;  /* 0x000c001a01007387 */ /* 0x000fe20000100a00 */
[----:B------:R-:W4:Y:S01]  /*12bb0*/  LDL.LU R4, [R1+0x1f0] ;  /* 0x0001f00001047983 */ /* 0x000f220000300800 */
[----:B------:R-:W4:Y:S03]  /*12bc0*/  LDL.LU R5, [R1+0x1f4] ;  /* 0x0001f40001057983 */ /* 0x000f260000300800 */
[----:B0-----:R-:W3:Y:S01]  /*12bd0*/  LDL.LU R6, [R1+0x1f8] ;  /* 0x0001f80001067983 */ /* 0x001ee20000300800 */
[----:B------:R-:W3:Y:S01]  /*12be0*/  LDL.LU R7, [R1+0x1fc] ;  /* 0x0001fc0001077983 */ /* 0x000ee20000300800 */
[----:B--2---:R-:W-:Y:S02]  /*12bf0*/  HMMA.16816.F32.BF16 R20, R20, R24, R12 ;  /* 0x000000181414723c */ /* 0x004fe4000004180c */
[----:B---3--:R0:W-:Y:S01]  /*12c00*/  STL.64 [R1+0xb90], R6 ;  /* 0x000b900601007387 */ /* 0x0081e20000100a00 */
[----:B----4-:R-:W-:Y:S02]  /*12c10*/  STL.64 [R1+0xb88], R4 ;  /* 0x000b880401007387 */ /* 0x010fe40000100a00 */
[----:B------:R-:W2:Y:S02]  /*12c20*/  LDL.LU R12, [R1+0x200] ;  /* 0x00020000010c7983 */ /* 0x000ea40000300800 */
[----:B------:R-:W2:Y:S01]  /*12c30*/  LDL.LU R13, [R1+0x204] ;  /* 0x00020400010d7983 */ /* 0x000ea20000300800 */
[----:B------:R-:W3:Y:S01]  /*12c40*/  LDL.LU R14, [R1+0x208] ;  /* 0x00020800010e7983 */ /* 0x000ee20000300800 */
[----:B------:R-:W3:Y:S02]  /*12c50*/  LDL.LU R15, [R1+0x20c] ;  /* 0x00020c00010f7983 */ /* 0x000ee40000300800 */
[----:B------:R-:W4:Y:S02]  /*12c60*/  LDL.64 R10, [R1+0x48] ;  /* 0x00004800010a7983 */ /* 0x000f240000100a00 */
[----:B----4-:R1:W-:Y:S01]  /*12c70*/  STL.64 [R1+0xbe8], R10 ;  /* 0x000be80a01007387 */ /* 0x0103e20000100a00 */
[----:B---3--:R-:W-:Y:S02]  /*12c80*/  STL.64 [R1+0xba0], R14 ;  /* 0x000ba00e01007387 */ /* 0x008fe40000100a00 */
[----:B--2---:R-:W-:Y:S02]  /*12c90*/  STL.64 [R1+0xb98], R12 ;  /* 0x000b980c01007387 */ /* 0x004fe40000100a00 */
[----:B0-----:R-:W2:Y:S01]  /*12ca0*/  LDL R6, [R1+0x18] ;  /* 0x0000180001067983 */ /* 0x001ea20000100800 */
[----:B------:R-:W2:Y:S04]  /*12cb0*/  LDL R7, [R1+0x1c] ;  /* 0x00001c0001077983 */ /* 0x000ea80000100800 */
[----:B-1----:R-:W3:Y:S04]  /*12cc0*/  LDL R10, [R1+0x58] ;  /* 0x00005800010a7983 */ /* 0x002ee80000100800 */
[----:B------:R-:W3:Y:S01]  /*12cd0*/  LDL R11, [R1+0x5c] ;  /* 0x00005c00010b7983 */ /* 0x000ee20000100800 */
[----:B------:R-:W4:Y:S02]  /*12ce0*/  LDL.LU R24, [R1+0x270] ;  /* 0x0002700001187983 */ /* 0x000f240000300800 */
[----:B------:R-:W4:Y:S02]  /*12cf0*/  LDL.LU R25, [R1+0x274] ;  /* 0x0002740001197983 */ /* 0x000f240000300800 */
[----:B------:R-:W4:Y:S01]  /*12d00*/  LDL.LU R26, [R1+0x278] ;  /* 0x00027800011a7983 */ /* 0x000f220000300800 */
[----:B------:R-:W4:Y:S04]  /*12d10*/  LDL.LU R27, [R1+0x27c] ;  /* 0x00027c00011b7983 */ /* 0x000f280000300800 */
[----:B---3--:R0:W-:Y:S04]  /*12d20*/  STL.64 [R1+0xc08], R10 ;  /* 0x000c080a01007387 */ /* 0x0081e80000100a00 */
[----:B0-----:R-:W4:Y:S01]  /*12d30*/  LDL.64 R10, [R1+0x68] ;  /* 0x00006800010a7983 */ /* 0x001f220000100a00 */
[----:B--2---:R0:W-:Y:S03]  /*12d40*/  STL.64 [R1+0xba8], R6 ;  /* 0x000ba80601007387 */ /* 0x0041e60000100a00 */
[----:B0-----:R-:W2:Y:S04]  /*12d50*/  LDL.64 R6, [R1+0x28] ;  /* 0x0000280001067983 */ /* 0x001ea80000100a00 */
[----:B--2---:R0:W-:Y:S01]  /*12d60*/  STL.64 [R1+0xbc8], R6 ;  /* 0x000bc80601007387 */ /* 0x0041e20000100a00 */
[----:B------:R-:W2:Y:S02]  /*12d70*/  LDL.LU R4, [R1+0x240] ;  /* 0x0002400001047983 */ /* 0x000ea40000300800 */
[----:B------:R-:W2:Y:S01]  /*12d80*/  LDL.LU R5, [R1+0x244] ;  /* 0x0002440001057983 */ /* 0x000ea20000300800 */
[----:B0-----:R-:W3:Y:S01]  /*12d90*/  LDL.LU R6, [R1+0x248] ;  /* 0x0002480001067983 */ /* 0x001ee20000300800 */
[----:B------:R-:W3:Y:S03]  /*12da0*/  LDL.LU R7, [R1+0x24c] ;  /* 0x00024c0001077983 */ /* 0x000ee60000300800 */
[----:B---3--:R-:W-:Y:S01]  /*12db0*/  STL.64 [R1+0xbe0], R6 ;  /* 0x000be00601007387 */ /* 0x008fe20000100a00 */
[----:B--2---:R0:W-:Y:S03]  /*12dc0*/  STL.64 [R1+0xbd8], R4 ;  /* 0x000bd80401007387 */ /* 0x0041e60000100a00 */
[----:B0-----:R-:W2:Y:S01]  /*12dd0*/  LDL.LU R4, [R1+0x250] ;  /* 0x0002500001047983 */ /* 0x001ea20000300800 */
[----:B------:R-:W2:Y:S02]  /*12de0*/  LDL.LU R5, [R1+0x254] ;  /* 0x0002540001057983 */ /* 0x000ea40000300800 */
[----:B------:R-:W3:Y:S02]  /*12df0*/  LDL.LU R6, [R1+0x258] ;  /* 0x0002580001067983 */ /* 0x000ee40000300800 */
[----:B------:R-:W3:Y:S02]  /*12e00*/  LDL.LU R7, [R1+0x25c] ;  /* 0x00025c0001077983 */ /* 0x000ee40000300800 */
[----:B---3--:R-:W-:Y:S01]  /*12e10*/  STL.64 [R1+0xbf8], R6 ;  /* 0x000bf80601007387 */ /* 0x008fe20000100a00 */
[----:B--2---:R0:W-:Y:S03]  /*12e20*/  STL.64 [R1+0xbf0], R4 ;  /* 0x000bf00401007387 */ /* 0x0041e60000100a00 */
[----:B0-----:R-:W2:Y:S01]  /*12e30*/  LDL.LU R4, [R1+0x260] ;  /* 0x0002600001047983 */ /* 0x001ea20000300800 */
[----:B------:R-:W2:Y:S02]  /*12e40*/  LDL.LU R5, [R1+0x264] ;  /* 0x0002640001057983 */ /* 0x000ea40000300800 */
[----:B------:R-:W2:Y:S02]  /*12e50*/  LDL.LU R6, [R1+0x268] ;  /* 0x0002680001067983 */ /* 0x000ea40000300800 */
[----:B------:R-:W2:Y:S01]  /*12e60*/  LDL.LU R7, [R1+0x26c] ;  /* 0x00026c0001077983 */ /* 0x000ea20000300800 */
[----:B------:R-:W3:Y:S01]  /*12e70*/  LDL.LU R12, [R1+0x210] ;  /* 0x00021000010c7983 */ /* 0x000ee20000300800 */
[----:B------:R-:W3:Y:S02]  /*12e80*/  LDL.LU R13, [R1+0x214] ;  /* 0x00021400010d7983 */ /* 0x000ee40000300800 */
[----:B------:R-:W2:Y:S02]  /*12e90*/  LDL.LU R14, [R1+0x218] ;  /* 0x00021800010e7983 */ /* 0x000ea40000300800 */
[----:B------:R-:W2:Y:S01]  /*12ea0*/  LDL.LU R15, [R1+0x21c] ;  /* 0x00021c00010f7983 */ /* 0x000ea20000300800 */
[----:B----4-:R-:W-:Y:S01]  /*12eb0*/  HMMA.16816.F32.BF16 R24, R16, R10, R24 ;  /* 0x0000000a1018723c */ /* 0x010fe20000041818 */
[----:B--2---:R-:W-:Y:S01]  /*12ec0*/  STL.64 [R1+0xbb8], R14 ;  /* 0x000bb80e01007387 */ /* 0x004fe20000100a00 */
[----:B---3--:R0:W-:Y:S03]  /*12ed0*/  STL.64 [R1+0xbb0], R12 ;  /* 0x000bb00c01007387 */ /* 0x0081e60000100a00 */
[----:B0-----:R-:W2:Y:S01]  /*12ee0*/  LDL.LU R12, [R1+0x230] ;  /* 0x00023000010c7983 */ /* 0x001ea20000300800 */
[----:B------:R-:W2:Y:S02]  /*12ef0*/  LDL.LU R13, [R1+0x234] ;  /* 0x00023400010d7983 */ /* 0x000ea40000300800 */
[----:B------:R-:W2:Y:S02]  /*12f00*/  LDL.LU R14, [R1+0x238] ;  /* 0x00023800010e7983 */ /* 0x000ea40000300800 */
[----:B------:R-:W2:Y:S01]  /*12f10*/  LDL.LU R15, [R1+0x23c] ;  /* 0x00023c00010f7983 */ /* 0x000ea20000300800 */
[----:B------:R0:W-:Y:S01]  /*12f20*/  STL.64 [R1+0x9f0], R22 ;  /* 0x0009f01601007387 */ /* 0x0001e20000100a00 */
[----:B------:R1:W-:Y:S03]  /*12f30*/  STL.64 [R1+0x9e8], R20 ;  /* 0x0009e81401007387 */ /* 0x0003e60000100a00 */
[----:B0-----:R-:W3:Y:S01]  /*12f40*/  LDL.LU R22, [R1+0x8] ;  /* 0x0000080001167983 */ /* 0x001ee20000300800 */
[----:B------:R-:W3:Y:S02]  /*12f50*/  LDL.LU R23, [R1+0xc] ;  /* 0x00000c0001177983 */ /* 0x000ee40000300800 */
[----:B-1----:R-:W-:-:S02]  /*12f60*/  IMAD.MOV.U32 R21, RZ, RZ, R10 ;  /* 0x000000ffff157224 */ /* 0x002fc400078e000a */
[----:B------:R-:W-:Y:S02]  /*12f70*/  IMAD.MOV.U32 R20, RZ, RZ, R11 ;  /* 0x000000ffff147224 */ /* 0x000fe400078e000b */
[----:B------:R-:W4:Y:S01]  /*12f80*/  LDL.LU.64 R10, [R1+0xc08] ;  /* 0x000c0800010a7983 */ /* 0x000f220000300a00 */
[----:B------:R-:W-:Y:S02]  /*12f90*/  STL.64 [R1+0x2c0], R24 ;  /* 0x0002c01801007387 */ /* 0x000fe40000100a00 */
[----:B------:R0:W-:Y:S02]  /*12fa0*/  STL.64 [R1+0x2c8], R26 ;  /* 0x0002c81a01007387 */ /* 0x0001e40000100a00 */
[----:B0-----:R-:W2:Y:S01]  /*12fb0*/  LDL.LU.64 R26, [R1+0xc00] ;  /* 0x000c0000011a7983 */ /* 0x001ea20000300a00 */
[----:B------:R-:W-:Y:S01]  /*12fc0*/  STL [R1+0x938], R24 ;  /* 0x0009381801007387 */ /* 0x000fe20000100800 */
[----:B----4-:R-:W-:Y:S02]  /*12fd0*/  HMMA.16816.F32.BF16 R8, R16, R10, R4 ;  /* 0x0000000a1008723c */ /* 0x010fe40000041804 */
[----:B------:R-:W4:Y:S01]  /*12fe0*/  LDL.LU.64 R6, [R1+0xbf8] ;  /* 0x000bf80001067983 */ /* 0x000f220000300a00 */
[----:B------:R-:W4:Y:S11]  /*12ff0*/  LDL.LU.64 R4, [R1+0xbf0] ;  /* 0x000bf00001047983 */ /* 0x000f360000300a00 */
[----:B------:R-:W-:Y:S09]  /*13000*/  @!UPT UIADD3 URZ, URZ, URZ, URZ ;  /* 0x0000003f3f3ff290 */ /* 0x000ff2000fffe03f */
[----:B------:R-:W-:Y:S01]  /*13010*/  STL.64 [R1+0x2b0], R8 ;  /* 0x0002b00801007387 */ /* 0x000fe20000100a00 */
[----:B------:R0:W-:Y:S03]  /*13020*/  STL.64 [R1+0x2b8], R10 ;  /* 0x0002b80a01007387 */ /* 0x0001e60000100a00 */
[----:B0-----:R-:W4:Y:S01]  /*13030*/  LDL.LU.64 R10, [R1+0xbe8] ;  /* 0x000be800010a7983 */ /* 0x001f220000300a00 */
[----:B------:R-:W-:-:S05]  /*13040*/  IMAD.MOV.U32 R25, RZ, RZ, R8 ;  /* 0x000000ffff197224 */ /* 0x000fca00078e0008 */
[----:B------:R0:W-:Y:S01]  /*13050*/  STL [R1+0x93c], R25 ;  /* 0x00093c1901007387 */ /* 0x0001e20000100800 */
[C---:B----4-:R-:W-:Y:S01]  /*13060*/  HMMA.16816.F32.BF16 R4, R16.reuse, R10, R4 ;  /* 0x0000000a1004723c */ /* 0x050fe20000041804 */
[----:B------:R-:W-:Y:S02]  /*13070*/  IMAD.MOV.U32 R3, RZ, RZ, R10 ;  /* 0x000000ffff037224 */ /* 0x000fe400078e000a */
[----:B0-----:R-:W-:Y:S11]  /*13080*/  IMAD.MOV.U32 R25, RZ, RZ, R11 ;  /* 0x000000ffff197224 */ /* 0x001ff600078e000b */
[----:B------:R-:W-:Y:S09]  /*13090*/  @!UPT UIADD3 URZ, URZ, URZ, URZ ;  /* 0x0000003f3f3ff290 */ /* 0x000ff2000fffe03f */
[----:B------:R-:W-:Y:S01]  /*130a0*/  STL.64 [R1+0x2f0], R4 ;  /* 0x0002f00401007387 */ /* 0x000fe20000100a00 */
[----:B------:R0:W-:Y:S03]  /*130b0*/  STL.64 [R1+0x2f8], R6 ;  /* 0x0002f80601007387 */ /* 0x0001e60000100a00 */
[----:B0-----:R-:W4:Y:S01]  /*130c0*/  LDL.LU.64 R6, [R1+0xbe0] ;  /* 0x000be00001067983 */ /* 0x001f220000300a00 */
[----:B------:R-:W4:Y:S02]  /*130d0*/  LDL.LU.64 R4, [R1+0xbd8] ;  /* 0x000bd80001047983 */ /* 0x000f240000300a00 */
[----:B------:R-:W4:Y:S02]  /*130e0*/  LDL.LU.64 R10, [R1+0xbd0] ;  /* 0x000bd000010a7983 */ /* 0x000f240000300a00 */
[C---:B----4-:R-:W-:Y:S11]  /*130f0*/  HMMA.16816.F32.BF16 R4, R16.reuse, R10, R4 ;  /* 0x0000000a1004723c */ /* 0x050ff60000041804 */
[----:B------:R-:W-:Y:S11]  /*13100*/  @!UPT UIADD3 URZ, URZ, URZ, URZ ;  /* 0x0000003f3f3ff290 */ /* 0x000ff6000fffe03f */
[----:B------:R-:W-:Y:S01]  /*13110*/  @!UPT UIADD3 URZ, URZ, URZ, URZ ;  /* 0x0000003f3f3ff290 */ /* 0x000fe2000fffe03f */
[----:B------:R-:W-:Y:S01]  /*13120*/  STL.64 [R1+0x2e0], R4 ;  /* 0x0002e00401007387 */ /* 0x000fe20000100a00 */
[----:B------:R0:W-:Y:S03]  /*13130*/  STL.64 [R1+0x2e8], R6 ;  /* 0x0002e80601007387 */ /* 0x0001e60000100a00 */
[----:B0-----:R-:W2:Y:S01]  /*13140*/  LDL.LU.64 R6, [R1+0xbc8] ;  /* 0x000bc80001067983 */ /* 0x001ea20000300a00 */
[----:B------:R0:W-:Y:S02]  /*13150*/  STL.64 [R1+0xb50], R10 ;  /* 0x000b500a01007387 */ /* 0x0001e40000100a00 */
[----:B------:R-:W4:Y:S02]  /*13160*/  LDL.LU R8, [R1+0x1c0] ;  /* 0x0001c00001087983 */ /* 0x000f240000300800 */
[----:B------:R-:W4:Y:S01]  /*13170*/  LDL.LU R9, [R1+0x1c4] ;  /* 0x0001c40001097983 */ /* 0x000f220000300800 */
[----:B0-----:R-:W3:Y:S01]  /*13180*/  LDL.LU R10, [R1+0x1c8] ;  /* 0x0001c800010a7983 */ /* 0x001ee20000300800 */
[----:B------:R-:W3:Y:S01]  /*13190*/  LDL.LU R11, [R1+0x1cc] ;  /* 0x0001cc00010b7983 */ /* 0x000ee20000300800 */
[----:B--2---:R-:W-:Y:S01]  /*131a0*/  HMMA.16816.F32.BF16 R12, R16, R6, R12 ;  /* 0x00000006100c723c */ /* 0x004fe2000004180c */
[----:B------:R-:W-:-:S02]  /*131b0*/  IMAD.MOV.U32 R2, RZ, RZ, R6 ;  /* 0x000000ffff027224 */ /* 0x000fc400078e0006 */
[----:B------:R-:W-:Y:S01]  /*131c0*/  IMAD.MOV.U32 R24, RZ, RZ, R7 ;  /* 0x000000ffff187224 */ /* 0x000fe200078e0007 */
[----:B---3--:R0:W-:Y:S01]  /*131d0*/  STL.64 [R1+0xb68], R10 ;  /* 0x000b680a01007387 */ /* 0x0081e20000100a00 */
[----:B----4-:R1:W-:Y:S02]  /*131e0*/  STL.64 [R1+0xb60], R8 ;  /* 0x000b600801007387 */ /* 0x0103e40000100a00 */
[----:B0-----:R-:W-:Y:S01]  /*131f0*/  IMAD.MOV.U32 R10, RZ, RZ, R26 ;  /* 0x000000ffff0a7224 */ /* 0x001fe200078e001a */
[----:B-1----:R-:W2:Y:S01]  /*13200*/  LDL.LU R8, [R1+0x1d0] ;  /* 0x0001d00001087983 */ /* 0x002ea20000300800 */
[----:B------:R-:W2:Y:S02]  /*13210*/  LDL.LU R9, [R1+0x1d4] ;  /* 0x0001d40001097983 */ /* 0x000ea40000300800 */
[----:B------:R-:W3:Y:S02]  /*13220*/  LDL.LU R26, [R1+0xbc4] ;  /* 0x000bc400011a7983 */ /* 0x000ee40000300800 */
[----:B------:R-:W-:-:S02]  /*13230*/  IMAD.MOV.U32 R11, RZ, RZ, R27 ;  /* 0x000000ffff0b7224 */ /* 0x000fc400078e001b */
[----:B------:R-:W3:Y:S08]  /*13240*/  LDL.LU R27, [R1+0xbc0] ;  /* 0x000bc000011b7983 */ /* 0x000ef00000300800 */
[----:B------:R-:W-:Y:S02]  /*13250*/  STL.64 [R1+0x180], R12 ;  /* 0x0001800c01007387 */ /* 0x000fe40000100a00 */
[----:B------:R0:W-:Y:S02]  /*13260*/  STL.64 [R1+0x188], R14 ;  /* 0x0001880e01007387 */ /* 0x0001e40000100a00 */
[----:B0-----:R-:W4:Y:S01]  /*13270*/  LDL.LU.64 R14, [R1+0xbb8] ;  /* 0x000bb800010e7983 */ /* 0x001f220000300a00 */
[----:B------:R-:W4:Y:S02]  /*13280*/  LDL.LU.64 R12, [R1+0xbb0] ;  /* 0x000bb000010c7983 */ /* 0x000f240000300a00 */
[----:B------:R-:W4:Y:S02]  /*13290*/  LDL.LU.64 R6, [R1+0xba8] ;  /* 0x000ba80001067983 */ /* 0x000f240000300a00 */
[C---:B----4-:R-:W-:Y:S01]  /*132a0*/  HMMA.16816.F32.BF16 R4, R16.reuse, R6, R12 ;  /* 0x000000061004723c */ /* 0x050fe2000004180c */
[----:B------:R-:W4:Y:S01]  /*132b0*/  LDL.LU.64 R14, [R1+0xba0] ;  /* 0x000ba000010e7983 */ /* 0x000f220000300a00 */
[----:B------:R-:W4:Y:S11]  /*132c0*/  LDL.LU.64 R12, [R1+0xb98] ;  /* 0x000b9800010c7983 */ /* 0x000f360000300a00 */
[----:B------:R-:W-:Y:S10]  /*132d0*/  @!UPT UIADD3 URZ, URZ, URZ, URZ ;  /* 0x0000003f3f3ff290 */ /* 0x000ff4000fffe03f */
[----:B------:R-:W-:Y:S01]  /*132e0*/  STL.64 [R1+0x210], R4 ;  /* 0x0002100401007387 */ /* 0x000fe20000100a00 */
[----:B------:R0:W-:Y:S03]  /*132f0*/  STL.64 [R1+0x218], R6 ;  /* 0x0002180601007387 */ /* 0x0001e60000100a00 */
[----:B0-----:R-:W3:Y:S01]  /*13300*/  LDL.LU.64 R6, [R1+0xb90] ;  /* 0x000b900001067983 */ /* 0x001ee20000300a00 */
[----:B------:R-:W3:Y:S01]  /*13310*/  LDL.LU.64 R4, [R1+0xb88] ;  /* 0x000b880001047983 */ /* 0x000ee20000300a00 */
[C---:B----4-:R-:W-:Y:S08]  /*13320*/  HMMA.16816.F32.BF16 R12, R16.reuse, R22, R12 ;  /* 0x00000016100c723c */ /* 0x050ff0000004180c */
[----:B---3--:R-:W-:Y:S11]  /*13330*/  HMMA.16816.F32.BF16 R4, R16, R26, R4 ;  /* 0x0000001a1004723c */ /* 0x008ff60000041804 */
[----:B------:R-:W-:Y:S04]  /*13340*/  @!UPT UIADD3 URZ, URZ, URZ, URZ ;  /* 0x0000003f3f3ff290 */ /* 0x000fe8000fffe03f */
[----:B------:R-:W-:Y:S01]  /*13350*/  STL.64 [R1+0x240], R12 ;  /* 0x0002400c01007387 */ /* 0x000fe20000100a00 */
[----:B------:R0:W-:Y:S03]  /*13360*/  STL.64 [R1+0x248], R14 ;  /* 0x0002480e01007387 */ /* 0x0001e60000100a00 */
[----:B0-----:R-:W3:Y:S01]  /*13370*/  LDL.LU.64 R14, [R1+0xb80] ;  /* 0x000b8000010e7983 */ /* 0x001ee20000300a00 */
[----:B------:R-:W3:Y:S02]  /*13380*/  LDL.LU.64 R12, [R1+0xb78] ;  /* 0x000b7800010c7983 */ /* 0x000ee40000300a00 */
[----:B------:R0:W-:Y:S02]  /*13390*/  STL.64 [R1+0xb20], R22 ;  /* 0x000b201601007387 */ /* 0x0001e40000100a00 */
[----:B------:R-:W3:Y:S01]  /*133a0*/  LDL.LU R16, [R1+0x1e0] ;  /* 0x0001e00001107983 */ /* 0x000ee20000300800 */
[----:B------:R1:W-:Y:S01]  /*133b0*/  STL.64 [R1+0x220], R4 ;  /* 0x0002200401007387 */ /* 0x0003e20000100a00 */
[----:B------:R4:W-:Y:S02]  /*133c0*/  STL.64 [R1+0x228], R6 ;  /* 0x0002280601007387 */ /* 0x0009e40000100a00 */
[----:B------:R-:W3:Y:S02]  /*133d0*/  LDL.LU R17, [R1+0x1e4] ;  /* 0x0001e40001117983 */ /* 0x000ee40000300800 */
[----:B------:R-:W3:Y:S01]  /*133e0*/  LDL.LU R18, [R1+0x1e8] ;  /* 0x0001e80001127983 */ /* 0x000ee20000300800 */
[----:B------:R-:W3:Y:S01]  /*133f0*/  LDL.LU R19, [R1+0x1ec] ;  /* 0x0001ec0001137983 */ /* 0x000ee20000300800 */
[----:B0-----:R-:W-:-:S02]  /*13400*/  IMAD.MOV.U32 R22, RZ, RZ, R21 ;  /* 0x000000ffff167224 */ /* 0x001fc400078e0015 */
[----:B------:R-:W-:Y:S01]  /*13410*/  IMAD.MOV.U32 R23, RZ, RZ, R20 ;  /* 0x000000ffff177224 */ /* 0x000fe200078e0014 */
[----:B-1----:R-:W2:Y:S01]  /*13420*/  LDL.LU R4, [R1+0x1b0] ;  /* 0x0001b00001047983 */ /* 0x002ea20000300800 */
[----:B------:R-:W2:Y:S02]  /*13430*/  LDL.LU R5, [R1+0x1b4] ;  /* 0x0001b40001057983 */ /* 0x000ea40000300800 */
[----:B----4-:R-:W4:Y:S02]  /*13440*/  LDL.LU R6, [R1+0x1b8] ;  /* 0x0001b80001067983 */ /* 0x010f240000300800 */
[----:B------:R-:W4:Y:S01]  /*13450*/  LDL.LU R7, [R1+0x1bc] ;  /* 0x0001bc0001077983 */ /* 0x000f220000300800 */
[----:B---3--:R-:W-:Y:S11]  /*13460*/  HMMA.16816.F32.BF16 R16, R12, R22, R16 ;  /* 0x000000160c10723c */ /* 0x008ff60000041810 */
[----:B------:R-:W-:Y:S11]  /*13470*/  @!UPT UIADD3 URZ, URZ, URZ, URZ ;  /* 0x0000003f3f3ff290 */ /* 0x000ff6000fffe03f */
[----:B------:R-:W-:Y:S01]  /*13480*/  @!UPT UIADD3 URZ, URZ, URZ, URZ ;  /* 0x0000003f3f3ff290 */ /* 0x000fe2000fffe03f */
[----:B------:R-:W-:Y:S01]  /*13490*/  STL.64 [R1+0x330], R16 ;  /* 0x0003301001007387 */ /* 0x000fe20000100a00 */
[----:B------:R-:W-:Y:S02]  /*134a0*/  STL.64 [R1+0x338], R18 ;  /* 0x0003381201007387 */ /* 0x000fe40000100a00 */
[----:B------:R-:W3:Y:S02]  /*134b0*/  LDL.LU R20, [R1+0x190] ;  /* 0x0001900001147983 */ /* 0x000ee40000300800 */
[----:B------:R-:W3:Y:S01]  /*134c0*/  LDL.LU R21, [R1+0x194] ;  /* 0x0001940001157983 */ /* 0x000ee20000300800 */
[----:B------:R-:W2:Y:S01]  /*134d0*/  LDL.LU R22, [R1+0x198] ;  /* 0x0001980001167983 */ /* 0x000ea20000300800 */
[----:B------:R-:W2:Y:S03]  /*134e0*/  LDL.LU R23, [R1+0x19c] ;  /* 0x00019c0001177983 */ /* 0x000ea60000300800 */
[----:B--2---:R0:W-:Y:S01]  /*134f0*/  STL.64 [R1+0xb30], R22 ;  /* 0x000b301601007387 */ /* 0x0041e20000100a00 */
[----:B---3--:R-:W-:Y:S02]  /*13500*/  STL.64 [R1+0xb28], R20 ;  /* 0x000b281401007387 */ /* 0x008fe40000100a00 */
[----:B0-----:R-:W-:-:S02]  /*13510*/  IMAD.MOV.U32 R22, RZ, RZ, R2 ;  /* 0x000000ffff167224 */ /* 0x001fc400078e0002 */
[----:B------:R-:W2:Y:S01]  /*13520*/  LDL.LU R2, [R1+0xb70] ;  /* 0x000b700001027983 */ /* 0x000ea20000300800 */
[----:B------:R-:W-:Y:S02]  /*13530*/  STL [R1+0x940], R16 ;  /* 0x0009401001007387 */ /* 0x000fe40000100800 */
[----:B------:R-:W3:Y:S02]  /*13540*/  LDL.LU.64 R18, [R1+0x58] ;  /* 0x0000580001127983 */ /* 0x000ee40000300a00 */
[----:B---3--:R-:W-:Y:S11]  /*13550*/  HMMA.16816.F32.BF16 R8, R12, R18, R8 ;  /* 0x000000120c08723c */ /* 0x008ff60000041808 */
[----:B------:R-:W-:Y:S11]  /*13560*/  @!UPT UIADD3 URZ, URZ, URZ, URZ ;  /* 0x0000003f3f3ff290 */ /* 0x000ff6000fffe03f */
[----:B------:R-:W-:Y:S01]  /*13570*/  @!UPT UIADD3 URZ, URZ, URZ, URZ ;  /* 0x0000003f3f3ff290 */ /* 0x000fe2000fffe03f */
[----:B------:R-:W-:Y:S01]  /*13580*/  STL.64 [R1+0x320], R8 ;  /* 0x0003200801007387 */ /* 0x000fe20000100a00 */
[----:B------:R0:W-:Y:S02]  /*13590*/  STL.64 [R1+0x328], R10 ;  /* 0x0003280a01007387 */ /* 0x0001e40000100a00 */
[----:B------:R-:W-:Y:S01]  /*135a0*/  IMAD.MOV.U32 R17, RZ, RZ, R8 ;  /* 0x000000ffff117224 */ /* 0x000fe200078e0008 */
[----:B0-----:R-:W3:Y:S01]  /*135b0*/  LDL.LU.64 R10, [R1+0xb68] ;  /* 0x000b6800010a7983 */ /* 0x001ee20000300a00 */
[----:B------:R-:W3:Y:S02]  /*135c0*/  LDL.LU.64 R8, [R1+0xb60] ;  /* 0x000b600001087983 */ /* 0x000ee40000300a00 */
[----:B------:R0:W-:Y:S02]  /*135d0*/  STL.64 [R1+0xb18], R26 ;  /* 0x000b181a01007387 */ /* 0x0001e40000100a00 */
[----:B------:R-:W-:Y:S02]  /*135e0*/  IMAD.MOV.U32 R23, RZ, RZ, R24 ;  /* 0x000000ffff177224 */ /* 0x000fe400078e0018 */
[----:B------:R-:W-:-:S02]  /*135f0*/  IMAD.MOV.U32 R24, RZ, RZ, R18 ;  /* 0x000000ffff187224 */ /* 0x000fc400078e0012 */
[----:B0-----:R-:W-:Y:S02]  /*13600*/  IMAD.MOV.U32 R26, RZ, RZ, R3 ;  /* 0x000000ffff1a7224 */ /* 0x001fe400078e0003 */
[----:B------:R-:W-:Y:S01]  /*13610*/  IMAD.MOV.U32 R27, RZ, RZ, R25 ;  /* 0x000000ffff1b7224 */ /* 0x000fe200078e0019 */
[----:B------:R3:W-:Y:S01]  /*13620*/  STL [R1+0xb10], R24 ;  /* 0x000b101801007387 */ /* 0x0007e20000100800 */
[----:B------:R-:W2:Y:S02]  /*13630*/  LDL.LU R3, [R1+0xb58] ;  /* 0x000b580001037983 */ /* 0x000ea40000300800 */
[----:B------:R-:W-:Y:S03]  /*13640*/  STL [R1+0x944], R17 ;  /* 0x0009441101007387 */ /* 0x000fe60000100800 */
[C---:B---3--:R-:W-:Y:S01]  /*13650*/  HMMA.16816.F32.BF16 R24, R12.reuse, R26, R8 ;  /* 0x0000001a0c18723c */ /* 0x048fe20000041808 */
[----:B------:R-:W4:Y:S11]  /*13660*/  LDL.LU.64 R10, [R1+0xb50] ;  /* 0x000b5000010a7983 */ /* 0x000f360000300a00 */
[----:B------:R-:W-:Y:S11]  /*13670*/  @!UPT UIADD3 URZ, URZ, URZ, URZ ;  /* 0x0000003f3f3ff290 */ /* 0x000ff6000fffe03f */
[----:B------:R0:W-:Y:S01]  /*13680*/  STL.64 [R1+0x310], R24 ;  /* 0x0003101801007387 */ /* 0x0001e20000100a00 */
[----:B------:R1:W-:Y:S02]  /*13690*/  STL.64 [R1+0x318], R26 ;  /* 0x0003181a01007387 */ /* 0x0003e40000100a00 */
[----:B------:R-:W-:Y:S02]  /*136a0*/  IMAD.MOV.U32 R18, RZ, RZ, R24 ;  /* 0x000000ffff127224 */ /* 0x000fe400078e0018 */
[----:B0-----:R-:W3:Y:S01]  /*136b0*/  LDL.LU R24, [R1+0x170] ;  /* 0x0001700001187983 */ /* 0x001ee20000300800 */
[----:B------:R-:W3:Y:S02]  /*136c0*/  LDL.LU R25, [R1+0x174] ;  /* 0x0001740001197983 */ /* 0x000ee40000300800 */
[----:B-1----:R-:W2:Y:S02]  /*136d0*/  LDL.LU R26, [R1+0x178] ;  /* 0x00017800011a7983 */ /* 0x002ea40000300800 */
[----:B------:R-:W2:Y:S02]  /*136e0*/  LDL.LU R27, [R1+0x17c] ;  /* 0x00017c00011b7983 */ /* 0x000ea40000300800 */
[----:B------:R-:W-:Y:S01]  /*136f0*/  IMAD.MOV.U32 R16, RZ, RZ, R19 ;  /* 0x000000ffff107224 */ /* 0x000fe200078e0013 */
[C---:B----4-:R-:W-:Y:S01]  /*13700*/  HMMA.16816.F32.BF16 R4, R12.reuse, R10, R4 ;  /* 0x0000000a0c04723c */ /* 0x050fe20000041804 */
[----:B--2---:R-:W-:Y:S01]  /*13710*/  STL.64 [R1+0xb40], R26 ;  /* 0x000b401a01007387 */ /* 0x004fe20000100a00 */
[----:B---3--:R0:W-:Y:S03]  /*13720*/  STL.64 [R1+0xb38], R24 ;  /* 0x000b381801007387 */ /* 0x0081e60000100a00 */
[----:B0-----:R-:W2:Y:S01]  /*13730*/  LDL.LU R24, [R1+0x1a0] ;  /* 0x0001a00001187983 */ /* 0x001ea20000300800 */
[----:B------:R-:W2:Y:S02]  /*13740*/  LDL.LU R25, [R1+0x1a4] ;  /* 0x0001a40001197983 */ /* 0x000ea40000300800 */
[----:B------:R-:W2:Y:S02]  /*13750*/  LDL.LU R26, [R1+0x1a8] ;  /* 0x0001a800011a7983 */ /* 0x000ea40000300800 */
[----:B------:R-:W2:Y:S01]  /*13760*/  LDL.LU R27, [R1+0x1ac] ;  /* 0x0001ac00011b7983 */ /* 0x000ea20000300800 */
[----:B------:R-:W-:Y:S11]  /*13770*/  STL [R1+0x948], R18 ;  /* 0x0009481201007387 */ /* 0x000ff60000100800 */
[----:B------:R-:W-:Y:S01]  /*13780*/  @!UPT UIADD3 URZ, URZ, URZ, URZ ;  /* 0x0000003f3f3ff290 */ /* 0x000fe2000fffe03f */
[----:B------:R0:W-:Y:S02]  /*13790*/  STL.64 [R1+0x300], R4 ;  /* 0x0003000401007387 */ /* 0x0001e40000100a00 */
[----:B------:R1:W-:Y:S02]  /*137a0*/  STL.64 [R1+0x308], R6 ;  /* 0x0003080601007387 */ /* 0x0003e40000100a00 */
[----:B------:R-:W-:Y:S02]  /*137b0*/  IMAD.MOV.U32 R19, RZ, RZ, R4 ;  /* 0x000000ffff137224 */ /* 0x000fe400078e0004 */
[----:B0-----:R-:W3:Y:S01]  /*137c0*/  LDL.LU R4, [R1+0xf0] ;  /* 0x0000f00001047983 */ /* 0x001ee20000300800 */
[----:B------:R-:W3:Y:S02]  /*137d0*/  LDL.LU R5, [R1+0xf4] ;  /* 0x0000f40001057983 */ /* 0x000ee40000300800 */
[----:B-1----:R-:W-:Y:S02]  /*137e0*/  IMAD.MOV.U32 R6, RZ, RZ, R3 ;  /* 0x000000ffff067224 */ /* 0x002fe400078e0003 */
[----:B------:R-:W-:Y:S01]  /*137f0*/  IMAD.MOV.U32 R7, RZ, RZ, R2 ;  /* 0x000000ffff077224 */ /* 0x000fe200078e0002 */
[----:B------:R-:W4:Y:S01]  /*13800*/  LDL.LU R3, [R1+0xb4c] ;  /* 0x000b4c0001037983 */ /* 0x000f220000300800 */
[----:B------:R-:W4:Y:S02]  /*13810*/  LDL.LU R2, [R1+0xb48] ;  /* 0x000b480001027983 */ /* 0x000f240000300800 */
[----:B------:R-:W4:Y:S02]  /*13820*/  LDL.LU R8, [R1+0x160] ;  /* 0x0001600001087983 */ /* 0x000f240000300800 */
[----:B------:R-:W4:Y:S01]  /*13830*/  LDL.LU R9, [R1+0x164] ;  /* 0x0001640001097983 */ /* 0x000f220000300800 */
[----:B------:R-:W4:Y:S01]  /*13840*/  LDL.LU R10, [R1+0x168] ;  /* 0x00016800010a7983 */ /* 0x000f220000300800 */
[----:B------:R-:W4:Y:S02]  /*13850*/  LDL.LU R11, [R1+0x16c] ;  /* 0x00016c00010b7983 */ /* 0x000f240000300800 */
[----:B------:R0:W-:Y:S01]  /*13860*/  STL.64 [R1+0xa98], R6 ;  /* 0x000a980601007387 */ /* 0x0001e20000100a00 */
[C---:B--2---:R-:W-:Y:S01]  /*13870*/  HMMA.16816.F32.BF16 R20, R12.reuse, R22, R24 ;  /* 0x000000160c14723c */ /* 0x044fe20000041818 */
[----:B---3--:R-:W-:Y:S01]  /*13880*/  STL.64 [R1+0xa90], R4 ;  /* 0x000a900401007387 */ /* 0x008fe20000100a00 */
[----:B0-----:R-:W2:Y:S02]  /*13890*/  LDL.LU.64 R6, [R1+0x18] ;  /* 0x0000180001067983 */ /* 0x001ea40000300a00 */
[----:B------:R-:W-:Y:S02]  /*138a0*/  STL [R1+0x94c], R19 ;  /* 0x00094c1301007387 */ /* 0x000fe40000100800 */
[----:B------:R-:W3:Y:S01]  /*138b0*/  LDL.LU.64 R26, [R1+0xb40] ;  /* 0x000b4000011a7983 */ /* 0x000ee20000300a00 */
[----:B------:R-:W3:Y:S11]  /*138c0*/  LDL.LU.64 R24, [R1+0xb38] ;  /* 0x000b380001187983 */ /* 0x000ef60000300a00 */
[----:B------:R-:W-:Y:S05]  /*138d0*/  @!UPT UIADD3 URZ, URZ, URZ, URZ ;  /* 0x0000003f3f3ff290 */ /* 0x000fea000fffe03f */
[----:B------:R-:W-:Y:S01]  /*138e0*/  STL.64 [R1+0x270], R20 ;  /* 0x0002701401007387 */ /* 0x000fe20000100a00 */
[----:B------:R0:W-:Y:S03]  /*138f0*/  STL.64 [R1+0x278], R22 ;  /* 0x0002781601007387 */ /* 0x0001e60000100a00 */
[----:B0-----:R-:W2:Y:S01]  /*13900*/  LDL.LU.64 R22, [R1+0xb30] ;  /* 0x000b300001167983 */ /* 0x001ea20000300a00 */
[----:B------:R-:W2:Y:S02]  /*13910*/  LDL.LU.64 R20, [R1+0xb28] ;  /* 0x000b280001147983 */ /* 0x000ea40000300a00 */
[C---:B--2---:R-:W-:Y:S11]  /*13920*/  HMMA.16816.F32.BF16 R20, R12.reuse, R6, R20 ;  /* 0x000000060c14723c */ /* 0x044ff60000041814 */
[----:B------:R-:W-:Y:S11]  /*13930*/  @!UPT UIADD3 URZ, URZ, URZ, URZ ;  /* 0x0000003f3f3ff290 */ /* 0x000ff6000fffe03f */
[----:B------:R-:W-:Y:S01]  /*13940*/  @!UPT UIADD3 URZ, URZ, URZ, URZ ;  /* 0x0000003f3f3ff290 */ /* 0x000fe2000fffe03f */
[----:B------:R-:W-:Y:S01]  /*13950*/  STL.64 [R1+0x260], R20 ;  /* 0x0002601401007387 */ /* 0x000fe20000100a00 */
[----:B------:R0:W-:Y:S03]  /*13960*/  STL.64 [R1+0x268], R22 ;  /* 0x0002681601007387 */ /* 0x0001e60000100a00 */
[----:B0-----:R-:W3:Y:S01]  /*13970*/  LDL.LU.64 R22, [R1+0xb20] ;  /* 0x000b200001167983 */ /* 0x001ee20000300a00 */
[----:B------:R0:W-:Y:S03]  /*13980*/  STL.64 [R1+0xab0], R6 ;  /* 0x000ab00601007387 */ /* 0x0001e60000100a00 */
[----:B0-----:R-:W2:Y:S04]  /*13990*/  LDL.LU.64 R6, [R1+0x28] ;  /* 0x0000280001067983 */ /* 0x001ea80000300a00 */
[----:B--2---:R0:W-:Y:S04]  /*139a0*/  STL.64 [R1+0xab8], R6 ;  /* 0x000ab80601007387 */ /* 0x0041e80000100a00 */
[----:B0-----:R-:W2:Y:S04]  /*139b0*/  LDL.LU.64 R6, [R1+0x38] ;  /* 0x0000380001067983 */ /* 0x001ea80000300a00 */
[----:B--2---:R0:W-:Y:S04]  /*139c0*/  STL.64 [R1+0xac0], R6 ;  /* 0x000ac00601007387 */ /* 0x0041e80000100a00 */
[----:B0-----:R-:W2:Y:S01]  /*139d0*/  LDL.LU.64 R6, [R1+0x48] ;  /* 0x0000480001067983 */ /* 0x001ea20000300a00 */
[----:B---3--:R-:W-:Y:S03]  /*139e0*/  HMMA.16816.F32.BF16 R24, R12, R22, R24 ;  /* 0x000000160c18723c */ /* 0x008fe60000041818 */
[----:B--2---:R0:W-:Y:S01]  /*139f0*/  STL.64 [R1+0xad0], R6 ;  /* 0x000ad00601007387 */ /* 0x0041e20000100a00 */
[----:B------:R-:W2:Y:S02]  /*13a00*/  LDL.LU R4, [R1+0x140] ;  /* 0x0001400001047983 */ /* 0x000ea40000300800 */
[----:B------:R-:W2:Y:S01]  /*13a10*/  LDL.LU R5, [R1+0x144] ;  /* 0x0001440001057983 */ /* 0x000ea20000300800 */
[----:B0-----:R-:W3:Y:S01]  /*13a20*/  LDL.LU R6, [R1+0x148] ;  /* 0x0001480001067983 */ /* 0x001ee20000300800 */
[----:B------:R-:W3:Y:S02]  /*13a30*/  LDL.LU R7, [R1+0x14c] ;  /* 0x00014c0001077983 */ /* 0x000ee40000300800 */
[----:B----4-:R-:W-:-:S02]  /*13a40*/  IMAD.MOV.U32 R20, RZ, RZ, R2 ;  /* 0x000000ffff147224 */ /* 0x010fc400078e0002 */
[----:B------:R-:W-:Y:S01]  /*13a50*/  IMAD.MOV.U32 R21, RZ, RZ, R3 ;  /* 0x000000ffff157224 */ /* 0x000fe200078e0003 */
[----:B---3--:R0:W-:Y:S01]  /*13a60*/  STL.64 [R1+0xae0], R6 ;  /* 0x000ae00601007387 */ /* 0x0081e20000100a00 */
[----:B--2---:R-:W-:Y:S03]  /*13a70*/  STL.64 [R1+0xad8], R4 ;  /* 0x000ad80401007387 */ /* 0x004fe60000100a00 */
[----:B0-----:R-:W2:Y:S06]  /*13a80*/  LDL.LU.64 R6, [R1+0x68] ;  /* 0x0000680001067983 */ /* 0x001eac0000300a00 */
[----:B------:R-:W-:Y:S02]  /*13a90*/  STL.64 [R1+0x250], R24 ;  /* 0x0002501801007387 */ /* 0x000fe40000100a00 */
[----:B------:R0:W-:Y:S02]  /*13aa0*/  STL.64 [R1+0x258], R26 ;  /* 0x0002581a01007387 */ /* 0x0001e40000100a00 */
[----:B0-----:R-:W3:Y:S01]  /*13ab0*/  LDL.LU.64 R26, [R1+0xb18] ;  /* 0x000b1800011a7983 */ /* 0x001ee20000300a00 */
[----:B------:R-:W4:Y:S02]  /*13ac0*/  LDL.LU R24, [R1+0xb10] ;  /* 0x000b100001187983 */ /* 0x000f240000300800 */
[----:B------:R0:W-:Y:S02]  /*13ad0*/  STL.64 [R1+0xac8], R22 ;  /* 0x000ac81601007387 */ /* 0x0001e40000100a00 */
[----:B------:R-:W2:Y:S01]  /*13ae0*/  LDL.LU R2, [R1+0xb0c] ;  /* 0x000b0c0001027983 */ /* 0x000ea20000300800 */
[----:B------:R-:W2:Y:S04]  /*13af0*/  LDL.LU R3, [R1+0xb08] ;  /* 0x000b080001037983 */ /* 0x000ea80000300800 */
[----:B0-----:R-:W2:Y:S01]  /*13b00*/  LDL.LU R22, [R1+0x138] ;  /* 0x0001380001167983 */ /* 0x001ea20000300800 */
[----:B------:R-:W2:Y:S01]  /*13b10*/  LDL.LU R23, [R1+0x13c] ;  /* 0x00013c0001177983 */ /* 0x000ea20000300800 */
[----:B---3--:R-:W-:Y:S02]  /*13b20*/  HMMA.16816.F32.BF16 R12, R12, R26, R8 ;  /* 0x0000001a0c0c723c */ /* 0x008fe40000041808 */
[----:B--2---:R0:W-:Y:S01]  /*13b30*/  STL.64 [R1+0xaf0], R22 ;  /* 0x000af01601007387 */ /* 0x0041e20000100a00 */
[----:B------:R1:W-:Y:S02]  /*13b40*/  STL.64 [R1+0xae8], R20 ;  /* 0x000ae81401007387 */ /* 0x0003e40000100a00 */
[----:B0-----:R-:W-:Y:S01]  /*13b50*/  IMAD.MOV.U32 R22, RZ, RZ, R3 ;  /* 0x000000ffff167224 */ /* 0x001fe200078e0003 */
[----:B-1----:R-:W2:Y:S01]  /*13b60*/  LDL.LU R20, [R1+0x150] ;  /* 0x0001500001147983 */ /* 0x002ea20000300800 */
[----:B------:R-:W2:Y:S02]  /*13b70*/  LDL.LU R21, [R1+0x154] ;  /* 0x0001540001157983 */ /* 0x000ea40000300800 */
[----:B------:R-:W-:-:S02]  /*13b80*/  IMAD.MOV.U32 R23, RZ, RZ, R2 ;  /* 0x000000ffff177224 */ /* 0x000fc400078e0002 */
[----:B------:R-:W3:Y:S01]  /*13b90*/  LDL.LU.64 R2, [R1+0x378] ;  /* 0x0003780001027983 */ /* 0x000ee20000300a00 */
[----:B------:R-:W2:Y:S02]  /*13ba0*/  LDL.LU.64 R10, [R1+0xb00] ;  /* 0x000b0000010a7983 */ /* 0x000ea40000300a00 */
[----:B------:R-:W2:Y:S09]  /*13bb0*/  LDL.LU.64 R8, [R1+0xaf8] ;  /* 0x000af80001087983 */ /* 0x000eb20000300a00 */
[----:B------:R0:W-:Y:S01]  /*13bc0*/  STL.64 [R1+0x230], R12 ;  /* 0x0002300c01007387 */ /* 0x0001e20000100a00 */
[----:B------:R1:W-:Y:S04]  /*13bd0*/  STL.64 [R1+0x238], R14 ;  /* 0x0002380e01007387 */ /* 0x0003e80000100a00 */
[----:B0-----:R-:W3:Y:S01]  /*13be0*/  LDL.LU R12, [R1+0x120] ;  /* 0x00012000010c7983 */ /* 0x001ee20000300800 */
[----:B------:R-:W3:Y:S02]  /*13bf0*/  LDL.LU R13, [R1+0x124] ;  /* 0x00012400010d7983 */ /* 0x000ee40000300800 */
[----:B-1----:R-:W3:Y:S02]  /*13c00*/  LDL.LU R14, [R1+0x128] ;  /* 0x00012800010e7983 */ /* 0x002ee40000300800 */
[----:B------:R-:W3:Y:S01]  /*13c10*/  LDL.LU R15, [R1+0x12c] ;  /* 0x00012c00010f7983 */ /* 0x000ee20000300800 */
[----:B------:R-:W3:Y:S01]  /*13c20*/  LDL.LU.64 R18, [R1+0x370] ;  /* 0x0003700001127983 */ /* 0x000ee20000300a00 */
[----:B------:R-:W4:Y:S02]  /*13c30*/  LDL.LU R17, [R1+0x3fc] ;  /* 0x0003fc0001117983 */ /* 0x000f240000300800 */
[----:B------:R-:W-:Y:S01]  /*13c40*/  IMAD.MOV.U32 R25, RZ, RZ, R6 ;  /* 0x000000ffff197224 */ /* 0x000fe200078e0006 */
[C---:B--2---:R-:W-:Y:S01]  /*13c50*/  HMMA.16816.F32.BF16 R20, R8.reuse, R6, R20 ;  /* 0x000000060814723c */ /* 0x044fe20000041814 */
[----:B---3--:R0:W-:Y:S01]  /*13c60*/  STL.64 [R1+0xa58], R18 ;  /* 0x000a581201007387 */ /* 0x0081e20000100a00 */
[----:B----4-:R-:W-:Y:S11]  /*13c70*/  STL [R1+0xa54], R17 ;  /* 0x000a541101007387 */ /* 0x010ff60000100800 */
[----:B------:R-:W-:Y:S10]  /*13c80*/  @!UPT UIADD3 URZ, URZ, URZ, URZ ;  /* 0x0000003f3f3ff290 */ /* 0x000ff4000fffe03f */
[----:B------:R-:W-:Y:S01]  /*13c90*/  STL.64 [R1+0x2d0], R20 ;  /* 0x0002d01401007387 */ /* 0x000fe20000100a00 */
[----:B------:R1:W-:Y:S02]  /*13ca0*/  STL.64 [R1+0x2d8], R22 ;  /* 0x0002d81601007387 */ /* 0x0003e40000100a00 */
[----:B0-----:R-:W-:Y:S02]  /*13cb0*/  IMAD.MOV.U32 R18, RZ, RZ, R24 ;  /* 0x000000ffff127224 */ /* 0x001fe400078e0018 */
[----:B------:R-:W-:Y:S01]  /*13cc0*/  IMAD.MOV.U32 R24, RZ, RZ, R7 ;  /* 0x000000ffff187224 */ /* 0x000fe200078e0007 */
[----:B-1----:R-:W2:Y:S01]  /*13cd0*/  LDL.LU.64 R22, [R1+0xaf0] ;  /* 0x000af00001167983 */ /* 0x002ea20000300a00 */
[----:B------:R-:W2:Y:S02]  /*13ce0*/  LDL.LU.64 R20, [R1+0xae8] ;  /* 0x000ae80001147983 */ /* 0x000ea40000300a00 */
[----:B------:R-:W3:Y:S02]  /*13cf0*/  LDL.LU.64 R6, [R1+0xae0] ;  /* 0x000ae00001067983 */ /* 0x000ee40000300a00 */
[----:B------:R-:W3:Y:S02]  /*13d00*/  LDL.LU.64 R4, [R1+0xad8] ;  /* 0x000ad80001047983 */ /* 0x000ee40000300a00 */
[----:B------:R-:W-:Y:S01]  /*13d10*/  IMAD.MOV.U32 R19, RZ, RZ, R16 ;  /* 0x000000ffff137224 */ /* 0x000fe200078e0010 */
[----:B------:R-:W-:Y:S01]  /*13d20*/  STL.64 [R1+0xaa8], R26 ;  /* 0x000aa81a01007387 */ /* 0x000fe20000100a00 */
[----:B------:R0:W-:Y:S03]  /*13d30*/  STL.64 [R1+0xaa0], R24 ;  /* 0x000aa01801007387 */ /* 0x0001e60000100a00 */
[----:B0-----:R-:W4:Y:S01]  /*13d40*/  LDL.LU R24, [R1+0x100] ;  /* 0x0001000001187983 */ /* 0x001f220000300800 */
[----:B------:R-:W4:Y:S02]  /*13d50*/  LDL.LU R25, [R1+0x104] ;  /* 0x0001040001197983 */ /* 0x000f240000300800 */
[----:B------:R-:W4:Y:S02]  /*13d60*/  LDL.LU R26, [R1+0x108] ;  /* 0x00010800011a7983 */ /* 0x000f240000300800 */
[----:B------:R-:W4:Y:S01]  /*13d70*/  LDL.LU R27, [R1+0x10c] ;  /* 0x00010c00011b7983 */ /* 0x000f220000300800 */
[C---:B---3--:R-:W-:Y:S11]  /*13d80*/  HMMA.16816.F32.BF16 R4, R8.reuse, R18, R4 ;  /* 0x000000120804723c */ /* 0x048ff60000041804 */
[----:B------:R-:W-:Y:S11]  /*13d90*/  @!UPT UIADD3 URZ, URZ, URZ, URZ ;  /* 0x0000003f3f3ff290 */ /* 0x000ff6000fffe03f */
[----:B------:R-:W-:Y:S01]  /*13da0*/  @!UPT UIADD3 URZ, URZ, URZ, URZ ;  /* 0x0000003f3f3ff290 */ /* 0x000fe2000fffe03f */
[----:B------:R-:W-:Y:S01]  /*13db0*/  STL.64 [R1+0x2a0], R4 ;  /* 0x0002a00401007387 */ /* 0x000fe20000100a00 */
[----:B------:R0:W-:Y:S03]  /*13dc0*/  STL.64 [R1+0x2a8], R6 ;  /* 0x0002a80601007387 */ /* 0x0001e60000100a00 */
[----:B0-----:R-:W2:Y:S01]  /*13dd0*/  LDL.LU.64 R6, [R1+0xad0] ;  /* 0x000ad00001067983 */ /* 0x001ea20000300a00 */
[----:B------:R0:W-:Y:S02]  /*13de0*/  STL.64 [R1+0xa68], R18 ;  /* 0x000a681201007387 */ /* 0x0001e40000100a00 */
[----:B------:R-:W3:Y:S02]  /*13df0*/  LDL.LU R16, [R1+0x110] ;  /* 0x0001100001107983 */ /* 0x000ee40000300800 */
[----:B------:R-:W3:Y:S01]  /*13e00*/  LDL.LU R17, [R1+0x114] ;  /* 0x0001140001117983 */ /* 0x000ee20000300800 */
[----:B0-----:R-:W3:Y:S01]  /*13e10*/  LDL.LU R18, [R1+0x118] ;  /* 0x0001180001127983 */ /* 0x001ee20000300800 */
[----:B------:R-:W3:Y:S01]  /*13e20*/  LDL.LU R19, [R1+0x11c] ;  /* 0x00011c0001137983 */ /* 0x000ee20000300800 */
[C---:B--2---:R-:W-:Y:S11]  /*13e30*/  HMMA.16816.F32.BF16 R20, R8.reuse, R6, R20 ;  /* 0x000000060814723c */ /* 0x044ff60000041814 */
[----:B------:R-:W-:Y:S11]  /*13e40*/  @!UPT UIADD3 URZ, URZ, URZ, URZ ;  /* 0x0000003f3f3ff290 */ /* 0x000ff6000fffe03f */
[----:B------:R-:W-:Y:S01]  /*13e50*/  @!UPT UIADD3 URZ, URZ, URZ, URZ ;  /* 0x0000003f3f3ff290 */ /* 0x000fe2000fffe03f */
[----:B------:R0:W-:Y:S01]  /*13e60*/  STL.64 [R1+0x280], R20 ;  /* 0x0002801401007387 */ /* 0x0001e20000100a00 */
[----:B------:R1:W-:Y:S02]  /*13e70*/  STL.64 [R1+0x288], R22 ;  /* 0x0002881601007387 */ /* 0x0003e40000100a00 */
[----:B0-----:R-:W-:Y:S01]  /*13e80*/  IMAD.MOV.U32 R21, RZ, RZ, R6 ;  /* 0x000000ffff157224 */ /* 0x001fe200078e0006 */
[----:B-1----:R-:W2:Y:S01]  /*13e90*/  LDL.LU.64 R22, [R1+0xac8] ;  /* 0x000ac80001167983 */ /* 0x002ea20000300a00 */
[----:B------:R-:W-:Y:S02]  /*13ea0*/  IMAD.MOV.U32 R20, RZ, RZ, R7 ;  /* 0x000000ffff147224 */ /* 0x000fe400078e0007 */
[----:B------:R-:W2:Y:S02]  /*13eb0*/  LDL.LU.64 R6, [R1+0xac0] ;  /* 0x000ac00001067983 */ /* 0x000ea40000300a00 */
[C---:B--2---:R-:W-:Y:S11]  /*13ec0*/  HMMA.16816.F32.BF16 R12, R8.reuse, R6, R12 ;  /* 0x00000006080c723c */ /* 0x044ff6000004180c */
[----:B------:R-:W-:Y:S11]  /*13ed0*/  @!UPT UIADD3 URZ, URZ, URZ, URZ ;  /* 0x0000003f3f3ff290 */ /* 0x000ff6000fffe03f */
[----:B------:R-:W-:Y:S01]  /*13ee0*/  @!UPT UIADD3 URZ, URZ, URZ, URZ ;  /* 0x0000003f3f3ff290 */ /* 0x000fe2000fffe03f */
[----:B------:R-:W-:Y:S01]  /*13ef0*/  STL.64 [R1+0x290], R12 ;  /* 0x0002900c01007387 */ /* 0x000fe20000100a00 */
[----:B------:R0:W-:Y:S02]  /*13f00*/  STL.64 [R1+0x298], R14 ;  /* 0x0002980e01007387 */ /* 0x0001e40000100a00 */
[----:B0-----:R-:W-:Y:S02]  /*13f10*/  IMAD.MOV.U32 R14, RZ, RZ, R6 ;  /* 0x000000ffff0e7224 */ /* 0x001fe400078e0006 */
[----:B------:R-:W-:Y:S02]  /*13f20*/  IMAD.MOV.U32 R15, RZ, RZ, R7 ;  /* 0x000000ffff0f7224 */ /* 0x000fe400078e0007 */
        /* <DEDUP_REMOVED lines=16> */
[----:B------:R-:W3:Y:S02]  /*14030*/  LDL.LU.64 R24, [R1+0xaa0] ;  /* 0x000aa00001187983 */ /* 0x000ee40000300a00 */
[----:B------:R-:W4:Y:S02]  /*14040*/  LDL.LU.64 R6, [R1+0xa98] ;  /* 0x000a980001067983 */ /* 0x000f240000300a00 */
[----:B------:R-:W4:Y:S01]  /*14050*/  LDL.LU.64 R4, [R1+0xa90] ;  /* 0x000a900001047983 */ /* 0x000f220000300a00 */
[----:B------:R-:W-:Y:S01]  /*14060*/  STL.64 [R1+0xa30], R12 ;  /* 0x000a300c01007387 */ /* 0x000fe20000100a00 */
[----:B----4-:R-:W-:Y:S11]  /*14070*/  HMMA.16816.F32.BF16 R4, R8, R22, R4 ;  /* 0x000000160804723c */ /* 0x010ff60000041804 */
[----:B------:R-:W-:Y:S11]  /*14080*/  @!UPT UIADD3 URZ, URZ, URZ, URZ ;  /* 0x0000003f3f3ff290 */ /* 0x000ff6000fffe03f */
[----:B------:R-:W-:Y:S01]  /*14090*/  @!UPT UIADD3 URZ, URZ, URZ, URZ ;  /* 0x0000003f3f3ff290 */ /* 0x000fe2000fffe03f */
[----:B------:R0:W-:Y:S01]  /*140a0*/  STL.64 [R1+0x1e0], R4 ;  /* 0x0001e00401007387 */ /* 0x0001e20000100a00 */
[----:B------:R1:W-:Y:S03]  /*140b0*/  STL.64 [R1+0x1e8], R6 ;  /* 0x0001e80601007387 */ /* 0x0003e60000100a00 */
[----:B0-----:R-:W2:Y:S01]  /*140c0*/  LDL.LU R4, [R1+0xe0] ;  /* 0x0000e00001047983 */ /* 0x001ea20000300800 */
[----:B------:R-:W2:Y:S02]  /*140d0*/  LDL.LU R5, [R1+0xe4] ;  /* 0x0000e40001057983 */ /* 0x000ea40000300800 */
[----:B-1----:R-:W2:Y:S02]  /*140e0*/  LDL.LU R6, [R1+0xe8] ;  /* 0x0000e80001067983 */ /* 0x002ea40000300800 */
[----:B------:R-:W2:Y:S01]  /*140f0*/  LDL.LU R7, [R1+0xec] ;  /* 0x0000ec0001077983 */ /* 0x000ea20000300800 */
[----:B------:R0:W-:Y:S02]  /*14100*/  STL.64 [R1+0xa38], R14 ;  /* 0x000a380e01007387 */ /* 0x0001e40000100a00 */
[----:B0-----:R-:W-:-:S02]  /*14110*/  IMAD.MOV.U32 R14, RZ, RZ, R21 ;  /* 0x000000ffff0e7224 */ /* 0x001fc400078e0015 */
[----:B------:R-:W-:-:S05]  /*14120*/  IMAD.MOV.U32 R15, RZ, RZ, R20 ;  /* 0x000000ffff0f7224 */ /* 0x000fca00078e0014 */
[----:B------:R0:W-:Y:S01]  /*14130*/  STL.64 [R1+0xa60], R14 ;  /* 0x000a600e01007387 */ /* 0x0001e20000100a00 */
[----:B------:R-:W4:Y:S02]  /*14140*/  LDL.LU R12, [R1+0xc0] ;  /* 0x0000c000010c7983 */ /* 0x000f240000300800 */
[----:B------:R-:W4:Y:S01]  /*14150*/  LDL.LU R13, [R1+0xc4] ;  /* 0x0000c400010d7983 */ /* 0x000f220000300800 */
[----:B0-----:R-:W2:Y:S01]  /*14160*/  LDL.LU R14, [R1+0xc8] ;  /* 0x0000c800010e7983 */ /* 0x001ea20000300800 */
[----:B------:R-:W2:Y:S03]  /*14170*/  LDL.LU R15, [R1+0xcc] ;  /* 0x0000cc00010f7983 */ /* 0x000ea60000300800 */
[----:B--2---:R-:W-:Y:S01]  /*14180*/  STL.64 [R1+0xa78], R14 ;  /* 0x000a780e01007387 */ /* 0x004fe20000100a00 */
[----:B----4-:R0:W-:Y:S03]  /*14190*/  STL.64 [R1+0xa70], R12 ;  /* 0x000a700c01007387 */ /* 0x0101e60000100a00 */
[----:B0-----:R-:W2:Y:S01]  /*141a0*/  LDL.LU R12, [R1+0xd0] ;  /* 0x0000d000010c7983 */ /* 0x001ea20000300800 */
[----:B------:R-:W2:Y:S02]  /*141b0*/  LDL.LU R13, [R1+0xd4] ;  /* 0x0000d400010d7983 */ /* 0x000ea40000300800 */
[----:B------:R-:W2:Y:S02]  /*141c0*/  LDL.LU R14, [R1+0xd8] ;  /* 0x0000d800010e7983 */ /* 0x000ea40000300800 */
[----:B------:R-:W2:Y:S01]  /*141d0*/  LDL.LU R15, [R1+0xdc] ;  /* 0x0000dc00010f7983 */ /* 0x000ea20000300800 */
[----:B------:R0:W-:Y:S01]  /*141e0*/  STL.64 [R1+0xa08], R22 ;  /* 0x000a081601007387 */ /* 0x0001e20000100a00 */
[----:B------:R-:W4:Y:S02]  /*141f0*/  LDL.LU R20, [R1+0x80] ;  /* 0x0000800001147983 */ /* 0x000f240000300800 */
[----:B------:R-:W4:Y:S01]  /*14200*/  LDL.LU R21, [R1+0x84] ;  /* 0x0000840001157983 */ /* 0x000f220000300800 */
[----:B0-----:R-:W2:Y:S01]  /*14210*/  LDL.LU R22, [R1+0x88] ;  /* 0x0000880001167983 */ /* 0x001ea20000300800 */
[----:B------:R-:W2:Y:S01]  /*14220*/  LDL.LU R23, [R1+0x8c] ;  /* 0x00008c0001177983 */ /* 0x000ea20000300800 */
[----:B------:R-:W-:Y:S02]  /*14230*/  HMMA.16816.F32.BF16 R8, R8, R26, R4 ;  /* 0x0000001a0808723c */ /* 0x000fe40000041804 */
[----:B--2---:R0:W-:Y:S01]  /*14240*/  STL.64 [R1+0xa18], R22 ;  /* 0x000a181601007387 */ /* 0x0041e20000100a00 */
[----:B----4-:R1:W-:Y:S02]  /*14250*/  STL.64 [R1+0xa10], R20 ;  /* 0x000a101401007387 */ /* 0x0103e40000100a00 */
[----:B0-----:R-:W-:-:S02]  /*14260*/  IMAD.MOV.U32 R22, RZ, RZ, R17 ;  /* 0x000000ffff167224 */ /* 0x001fc400078e0011 */
[----:B------:R-:W-:-:S05]  /*14270*/  IMAD.MOV.U32 R23, RZ, RZ, R16 ;  /* 0x000000ffff177224 */ /* 0x000fca00078e0010 */
[----:B------:R0:W-:Y:S01]  /*14280*/  STL.64 [R1+0xa40], R22 ;  /* 0x000a401601007387 */ /* 0x0001e20000100a00 */
[----:B-1----:R-:W2:Y:S02]  /*14290*/  LDL.LU R20, [R1+0xb0] ;  /* 0x0000b00001147983 */ /* 0x002ea40000300800 */
[----:B------:R-:W2:Y:S01]  /*142a0*/  LDL.LU R21, [R1+0xb4] ;  /* 0x0000b40001157983 */ /* 0x000ea20000300800 */
[----:B0-----:R-:W2:Y:S01]  /*142b0*/  LDL.LU R22, [R1+0xb8] ;  /* 0x0000b80001167983 */ /* 0x001ea20000300800 */
[----:B------:R-:W2:Y:S02]  /*142c0*/  LDL.LU R23, [R1+0xbc] ;  /* 0x0000bc0001177983 */ /* 0x000ea40000300800 */
[----:B------:R-:W4:Y:S02]  /*142d0*/  LDL.LU.64 R6, [R1+0xa88] ;  /* 0x000a880001067983 */ /* 0x000f240000300a00 */
[----:B------:R-:W4:Y:S02]  /*142e0*/  LDL.LU.64 R4, [R1+0xa80] ;  /* 0x000a800001047983 */ /* 0x000f240000300a00 */
[----:B---3--:R-:W-:-:S02]  /*142f0*/  IMAD.MOV.U32 R18, RZ, RZ, R25 ;  /* 0x000000ffff127224 */ /* 0x008fc400078e0019 */
[----:B------:R-:W-:Y:S01]  /*14300*/  IMAD.MOV.U32 R19, RZ, RZ, R24 ;  /* 0x000000ffff137224 */ /* 0x000fe200078e0018 */
[----:B------:R0:W-:Y:S01]  /*14310*/  STL.64 [R1+0x1c0], R8 ;  /* 0x0001c00801007387 */ /* 0x0001e20000100a00 */
[----:B------:R1:W-:Y:S03]  /*14320*/  STL.64 [R1+0x1c8], R10 ;  /* 0x0001c80a01007387 */ /* 0x0003e60000100a00 */
[----:B0-----:R-:W3:Y:S01]  /*14330*/  LDL.LU R8, [R1+0xa0] ;  /* 0x0000a00001087983 */ /* 0x001ee20000300800 */
[----:B------:R-:W3:Y:S02]  /*14340*/  LDL.LU R9, [R1+0xa4] ;  /* 0x0000a40001097983 */ /* 0x000ee40000300800 */
[----:B-1----:R-:W3:Y:S02]  /*14350*/  LDL.LU R10, [R1+0xa8] ;  /* 0x0000a800010a7983 */ /* 0x002ee40000300800 */
[----:B------:R-:W3:Y:S01]  /*14360*/  LDL.LU R11, [R1+0xac] ;  /* 0x0000ac00010b7983 */ /* 0x000ee20000300800 */
[C---:B----4-:R-:W-:Y:S01]  /*14370*/  HMMA.16816.F32.BF16 R16, R4.reuse, R18, R12 ;  /* 0x000000120410723c */ /* 0x050fe2000004180c */
[----:B------:R-:W4:Y:S01]  /*14380*/  LDL.LU.64 R14, [R1+0xa78] ;  /* 0x000a7800010e7983 */ /* 0x000f220000300a00 */
[----:B------:R-:W4:Y:S11]  /*14390*/  LDL.LU.64 R12, [R1+0xa70] ;  /* 0x000a7000010c7983 */ /* 0x000f360000300a00 */
[----:B------:R-:W-:Y:S10]  /*143a0*/  @!UPT UIADD3 URZ, URZ, URZ, URZ ;  /* 0x0000003f3f3ff290 */ /* 0x000ff4000fffe03f */
[----:B------:R-:W-:Y:S01]  /*143b0*/  STL.64 [R1+0x1d0], R16 ;  /* 0x0001d01001007387 */ /* 0x000fe20000100a00 */
[----:B------:R0:W-:Y:S03]  /*143c0*/  STL.64 [R1+0x1d8], R18 ;  /* 0x0001d81201007387 */ /* 0x0001e60000100a00 */
[----:B0-----:R-:W4:Y:S02]  /*143d0*/  LDL.LU.64 R18, [R1+0xa68] ;  /* 0x000a680001127983 */ /* 0x001f240000300a00 */
[----:B----4-:R-:W-:Y:S02]  /*143e0*/  HMMA.16816.F32.BF16 R16, R4, R18, R12 ;  /* 0x000000120410723c */ /* 0x010fe4000004180c */
[----:B------:R-:W2:Y:S11]  /*143f0*/  LDL.LU.64 R14, [R1+0xa60] ;  /* 0x000a6000010e7983 */ /* 0x000eb60000300a00 */
[----:B------:R-:W-:Y:S10]  /*14400*/  @!UPT UIADD3 URZ, URZ, URZ, URZ ;  /* 0x0000003f3f3ff290 */ /* 0x000ff4000fffe03f */
[----:B------:R-:W-:Y:S01]  /*14410*/  STL.64 [R1+0x1b0], R16 ;  /* 0x0001b01001007387 */ /* 0x000fe20000100a00 */
[----:B------:R0:W-:Y:S03]  /*14420*/  STL.64 [R1+0x1b8], R18 ;  /* 0x0001b81201007387 */ /* 0x0001e60000100a00 */
[----:B0-----:R-:W4:Y:S01]  /*14430*/  LDL.LU.64 R18, [R1+0xa58] ;  /* 0x000a580001127983 */ /* 0x001f220000300a00 */
[----:B------:R-:W2:Y:S02]  /*14440*/  LDL.LU R17, [R1+0xa54] ;  /* 0x000a540001117983 */ /* 0x000ea40000300800 */
[----:B------:R-:W2:Y:S01]  /*14450*/  LDL.LU R16, [R1+0x7d0] ;  /* 0x0007d00001107983 */ /* 0x000ea20000300800 */
[----:B----4-:R-:W-:Y:S01]  /*14460*/  STL.64 [R1+0xa00], R18 ;  /* 0x000a001201007387 */ /* 0x010fe20000100a00 */
[----:B--2---:R0:W-:Y:S02]  /*14470*/  STL.64 [R1+0x9f8], R16 ;  /* 0x0009f81001007387 */ /* 0x0041e40000100a00 */
[----:B0-----:R-:W-:-:S02]  /*14480*/  IMAD.MOV.U32 R16, RZ, RZ, R0 ;  /* 0x000000ffff107224 */ /* 0x001fc400078e0000 */
[----:B------:R-:W-:Y:S01]  /*14490*/  IMAD.MOV.U32 R17, RZ, RZ, R29 ;  /* 0x000000ffff117224 */ /* 0x000fe200078e001d */
[----:B------:R-:W2:Y:S01]  /*144a0*/  LDL.LU R0, [R1+0xa50] ;  /* 0x000a500001007983 */ /* 0x000ea20000300800 */
[----:B------:R-:W4:Y:S02]  /*144b0*/  LDL.LU R29, [R1+0xa4c] ;  /* 0x000a4c00011d7983 */ /* 0x000f240000300800 */
[----:B------:R-:W2:Y:S02]  /*144c0*/  LDL.LU R18, [R1+0x78] ;  /* 0x0000780001127983 */ /* 0x000ea40000300800 */
[----:B------:R-:W2:Y:S01]  /*144d0*/  LDL.LU R19, [R1+0x7c] ;  /* 0x00007c0001137983 */ /* 0x000ea20000300800 */
[----:B------:R-:W-:Y:S01]  /*144e0*/  HMMA.16816.F32.BF16 R12, R4, R14, R20 ;  /* 0x0000000e040c723c */ /* 0x000fe20000041814 */
[----:B--2---:R-:W-:Y:S01]  /*144f0*/  STL.64 [R1+0xa28], R18 ;  /* 0x000a281201007387 */ /* 0x004fe20000100a00 */
[----:B------:R0:W-:Y:S03]  /*14500*/  STL.64 [R1+0xa20], R16 ;  /* 0x000a201001007387 */ /* 0x0001e60000100a00 */
[----:B0-----:R-:W2:Y:S01]  /*14510*/  LDL.LU R16, [R1+0x90] ;  /* 0x0000900001107983 */ /* 0x001ea20000300800 */
[----:B------:R-:W-:-:S02]  /*14520*/  IMAD.MOV.U32 R17, RZ, RZ, R0 ;  /* 0x000000ffff117224 */ /* 0x000fc400078e0000 */
[----:B------:R-:W2:Y:S02]  /*14530*/  LDL.LU R0, [R1+0xa48] ;  /* 0x000a480001007983 */ /* 0x000ea40000300800 */
[----:B------:R-:W2:Y:S02]  /*14540*/  LDL.LU R25, [R1+0x7c8] ;  /* 0x0007c80001197983 */ /* 0x000ea40000300800 */
[----:B------:R-:W-:Y:S01]  /*14550*/  IMAD.MOV.U32 R19, RZ, RZ, R28 ;  /* 0x000000ffff137224 */ /* 0x000fe200078e001c */
[----:B------:R-:W2:Y:S01]  /*14560*/  LDL.LU R24, [R1+0x7c0] ;  /* 0x0007c00001187983 */ /* 0x000ea20000300800 */
[----:B------:R-:W2:Y:S02]  /*14570*/  LDL.LU R28, [R1+0x7b8] ;  /* 0x0007b800011c7983 */ /* 0x000ea40000300800 */
[----:B------:R-:W2:Y:S07]  /*14580*/  LDL.LU.64 R22, [R1+0xa40] ;  /* 0x000a400001167983 */ /* 0x000eae0000300a00 */
[----:B------:R-:W-:Y:S01]  /*14590*/  STL.64 [R1+0x1a0], R12 ;  /* 0x0001a00c01007387 */ /* 0x000fe20000100a00 */
[----:B------:R0:W-:Y:S04]  /*145a0*/  STL.64 [R1+0x1a8], R14 ;  /* 0x0001a80e01007387 */ /* 0x0001e80000100a00 */
[----:B0-----:R-:W3:Y:S01]  /*145b0*/  LDL.LU.64 R14, [R1+0xa38] ;  /* 0x000a3800010e7983 */ /* 0x001ee20000300a00 */
[----:B----4-:R-:W-:-:S02]  /*145c0*/  IMAD.MOV.U32 R18, RZ, RZ, R29 ;  /* 0x000000ffff127224 */ /* 0x010fc400078e001d */
[----:B------:R-:W4:Y:S05]  /*145d0*/  LDL.LU R29, [R1+0x7b0] ;  /* 0x0007b000011d7983 */ /* 0x000f2a0000300800 */
[C---:B--2---:R-:W-:Y:S08]  /*145e0*/  HMMA.16816.F32.BF16 R20, R4.reuse, R22, R16 ;  /* 0x000000160414723c */ /* 0x044ff00000041810 */
[----:B---3--:R-:W-:Y:S11]  /*145f0*/  HMMA.16816.F32.BF16 R12, R4, R14, R8 ;  /* 0x0000000e040c723c */ /* 0x008ff60000041808 */
[----:B------:R-:W-:Y:S11]  /*14600*/  @!UPT UIADD3 URZ, URZ, URZ, URZ ;  /* 0x0000003f3f3ff290 */ /* 0x000ff6000fffe03f */
[----:B------:R-:W-:Y:S02]  /*14610*/  @!UPT UIADD3 URZ, URZ, URZ, URZ ;  /* 0x0000003f3f3ff290 */ /* 0x000fe4000fffe03f */
[----:B------:R-:W-:Y:S02]  /*14620*/  IMAD.MOV.U32 R10, RZ, RZ, R15 ;  /* 0x000000ffff0a7224 */ /* 0x000fe400078e000f */
[----:B------:R-:W-:Y:S01]  /*14630*/  IMAD.MOV.U32 R11, RZ, RZ, R14 ;  /* 0x000000ffff0b7224 */ /* 0x000fe200078e000e */
[----:B------:R0:W-:Y:S01]  /*14640*/  STL.64 [R1+0x190], R12 ;  /* 0x0001900c01007387 */ /* 0x0001e20000100a00 */
[----:B------:R-:W-:Y:S03]  /*14650*/  STL.64 [R1+0x198], R14 ;  /* 0x0001980e01007387 */ /* 0x000fe60000100a00 */
[----:B0-----:R-:W2:Y:S01]  /*14660*/  LDL.LU.64 R12, [R1+0xa30] ;  /* 0x000a3000010c7983 */ /* 0x001ea20000300a00 */
[----:B------:R-:W-:Y:S02]  /*14670*/  STL [R1+0x954], R10 ;  /* 0x0009540a01007387 */ /* 0x000fe40000100800 */
[----:B------:R-:W-:Y:S02]  /*14680*/  STL [R1+0x950], R11 ;  /* 0x0009500b01007387 */ /* 0x000fe40000100800 */
[----:B------:R-:W3:Y:S01]  /*14690*/  LDL.LU.64 R18, [R1+0xa28] ;  /* 0x000a280001127983 */ /* 0x000ee20000300a00 */
[----:B------:R-:W3:Y:S01]  /*146a0*/  LDL.LU.64 R16, [R1+0xa20] ;  /* 0x000a200001107983 */ /* 0x000ee20000300a00 */
[----:B------:R-:W-:Y:S02]  /*146b0*/  STL.64 [R1+0x170], R20 ;  /* 0x0001701401007387 */ /* 0x000fe40000100a00 */
[----:B------:R0:W-:Y:S02]  /*146c0*/  STL.64 [R1+0x178], R22 ;  /* 0x0001781601007387 */ /* 0x0001e40000100a00 */
[----:B0-----:R-:W3:Y:S01]  /*146d0*/  LDL.LU.64 R22, [R1+0xa18] ;  /* 0x000a180001167983 */ /* 0x001ee20000300a00 */
[----:B------:R-:W3:Y:S02]  /*146e0*/  LDL.LU.64 R20, [R1+0xa10] ;  /* 0x000a100001147983 */ /* 0x000ee40000300a00 */
[----:B--2---:R-:W-:-:S02]  /*146f0*/  IMAD.MOV.U32 R10, RZ, RZ, R13 ;  /* 0x000000ffff0a7224 */ /* 0x004fc400078e000d */
[----:B------:R-:W-:-:S07]  /*14700*/  IMAD.MOV.U32 R11, RZ, RZ, R12 ;  /* 0x000000ffff0b7224 */ /* 0x000fce00078e000c */
[C---:B---3--:R-:W-:Y:S01]  /*14710*/  HMMA.16816.F32.BF16 R8, R4.reuse, R10, R20 ;  /* 0x0000000a0408723c */ /* 0x048fe20000041814 */
[----:B------:R-:W2:Y:S11]  /*14720*/  LDL.LU.64 R22, [R1+0xa08] ;  /* 0x000a080001167983 */ /* 0x000eb60000300a00 */
[----:B------:R-:W-:Y:S11]  /*14730*/  @!UPT UIADD3 URZ, URZ, URZ, URZ ;  /* 0x0000003f3f3ff290 */ /* 0x000ff6000fffe03f */
[----:B------:R-:W-:Y:S01]  /*14740*/  STL.64 [R1+0x160], R8 ;  /* 0x0001600801007387 */ /* 0x000fe20000100a00 */
[----:B------:R0:W-:Y:S03]  /*14750*/  STL.64 [R1+0x168], R10 ;  /* 0x0001680a01007387 */ /* 0x0001e60000100a00 */
[----:B0-----:R-:W3:Y:S01]  /*14760*/  LDL R10, [R1+0x8fc] ;  /* 0x0008fc00010a7983 */ /* 0x001ee20000100800 */
[----:B--2---:R-:W-:Y:S03]  /*14770*/  HMMA.16816.F32.BF16 R20, R4, R22, R16 ;  /* 0x000000160414723c */ /* 0x004fe60000041810 */
[----:B------:R-:W2:Y:S01]  /*14780*/  LDL.LU.64 R18, [R1+0xa00] ;  /* 0x000a000001127983 */ /* 0x000ea20000300a00 */
[----:B------:R-:W3:Y:S11]  /*14790*/  LDL.LU.64 R16, [R1+0x9f8] ;  /* 0x0009f80001107983 */ /* 0x000ef60000300a00 */
[----:B------:R-:W-:Y:S08]  /*147a0*/  @!UPT UIADD3 URZ, URZ, URZ, URZ ;  /* 0x0000003f3f3ff290 */ /* 0x000ff0000fffe03f */
[----:B------:R-:W-:Y:S01]  /*147b0*/  STL.64 [R1+0x150], R20 ;  /* 0x0001501401007387 */ /* 0x000fe20000100a00 */
[----:B------:R0:W-:Y:S03]  /*147c0*/  STL.64 [R1+0x158], R22 ;  /* 0x0001581601007387 */ /* 0x0001e60000100a00 */
[----:B0-----:R-:W4:Y:S01]  /*147d0*/  LDL.LU.64 R22, [R1+0x9f0] ;  /* 0x0009f00001167983 */ /* 0x001f220000300a00 */
[----:B------:R-:W4:Y:S02]  /*147e0*/  LDL.LU.64 R20, [R1+0x9e8] ;  /* 0x0009e80001147983 */ /* 0x000f240000300a00 */
[----:B------:R-:W-:-:S04]  /*147f0*/  IMAD.MOV.U32 R15, RZ, RZ, c[0x0][0x188] ;  /* 0x00006200ff0f7624 */ /* 0x000fc800078e00ff */
[----:B------:R-:W-:-:S04]  /*14800*/  IMAD.SHL.U32 R12, R15, 0x40, RZ ;  /* 0x000000400f0c7824 */ /* 0x000fc800078e00ff */
[----:B------:R-:W-:-:S05]  /*14810*/  IMAD.SHL.U32 R12, R12, 0x2, RZ ;  /* 0x000000020c0c7824 */ /* 0x000fca00078e00ff */
[----:B------:R-:W-:-:S05]  /*14820*/  IADD3 R8, P0, R2, R12, RZ ;  /* 0x0000000c02087210 */ /* 0x000fca0007f1e0ff */
[----:B------:R-:W-:Y:S01]  /*14830*/  IMAD.X R2, R3, 0x1, R0, P0 ;  /* 0x0000000103027824 */ /* 0x000fe200000e0600 */
[----:B------:R-:W-:Y:S01]  /*14840*/  STL [R1+0x958], R8 ;  /* 0x0009580801007387 */ /* 0x000fe20000100800 */
[-C--:B------:R-:W-:Y:S02]  /*14850*/  IADD3 R28, P6, R28, R12.reuse, RZ ;  /* 0x0000000c1c1c7210 */ /* 0x080fe40007fde0ff */
[-C--:B------:R-:W-:Y:S02]  /*14860*/  IADD3 R25, P4, R25, R12.reuse, RZ ;  /* 0x0000000c19197210 */ /* 0x080fe40007f9e0ff */
[-C--:B------:R-:W-:Y:S02]  /*14870*/  IADD3 R24, P5, R24, R12.reuse, RZ ;  /* 0x0000000c18187210 */ /* 0x080fe40007fbe0ff */
[----:B--2---:R-:W-:Y:S02]  /*14880*/  IADD3 R9, P1, R18, R12, RZ ;  /* 0x0000000c12097210 */ /* 0x004fe40007f3e0ff */
[----:B---3--:R-:W-:-:S03]  /*14890*/  IADD3 R17, R17, 0x1, RZ ;  /* 0x0000000111117810 */ /* 0x008fc60007ffe0ff */
[----:B------:R-:W-:Y:S01]  /*148a0*/  IMAD.X R3, R19, 0x1, R0, P1 ;  /* 0x0000000113037824 */ /* 0x000fe200008e0600 */
[----:B------:R-:W-:Y:S01]  /*148b0*/  STL [R1+0x95c], R9 ;  /* 0x00095c0901007387 */ /* 0x000fe20000100800 */
[----:B------:R-:W-:Y:S02]  /*148c0*/  STL [R1+0x960], R2 ;  /* 0x0009600201007387 */ /* 0x000fe40000100800 */
[----:B------:R-:W-:Y:S01]  /*148d0*/  STL [R1+0x3fc], R17 ;  /* 0x0003fc1101007387 */ /* 0x000fe20000100800 */
[-C--:B------:R-:W-:Y:S01]  /*148e0*/  IADD3 R16, P3, R16, R12.reuse, RZ ;  /* 0x0000000c10107210 */ /* 0x080fe20007f7e0ff */
[----:B------:R-:W-:Y:S01]  /*148f0*/  STL [R1+0x964], R3 ;  /* 0x0009640301007387 */ /* 0x000fe20000100800 */
[----:B----4-:R-:W-:Y:S11]  /*14900*/  HMMA.16816.F32.BF16 R20, R4, R26, R20 ;  /* 0x0000001a0414723c */ /* 0x010ff60000041814 */
[----:B------:R-:W-:Y:S11]  /*14910*/  @!UPT UIADD3 URZ, URZ, URZ, URZ ;  /* 0x0000003f3f3ff290 */ /* 0x000ff6000fffe03f */
[----:B------:R-:W-:Y:S02]  /*14920*/  @!UPT UIADD3 URZ, URZ, URZ, URZ ;  /* 0x0000003f3f3ff290 */ /* 0x000fe4000fffe03f */
[----:B------:R-:W-:Y:S02]  /*14930*/  IMAD.MOV.U32 R4, RZ, RZ, R23 ;  /* 0x000000ffff047224 */ /* 0x000fe400078e0017 */
[----:B------:R-:W-:Y:S01]  /*14940*/  IMAD.MOV.U32 R5, RZ, RZ, R22 ;  /* 0x000000ffff057224 */ /* 0x000fe200078e0016 */
[----:B------:R-:W-:Y:S01]  /*14950*/  STL.64 [R1+0x30], R20 ;  /* 0x0000301401007387 */ /* 0x000fe20000100a00 */
[----:B------:R-:W-:Y:S02]  /*14960*/  STL.64 [R1+0x38], R22 ;  /* 0x0000381601007387 */ /* 0x000fe40000100a00 */
[----:B------:R-:W-:Y:S01]  /*14970*/  STL [R1+0x96c], R4 ;  /* 0x00096c0401007387 */ /* 0x000fe20000100800 */
[----:B------:R-:W-:Y:S01]  /*14980*/  STL [R1+0x968], R5 ;  /* 0x0009680501007387 */ /* 0x000fe20000100800 */
[----:B------:R-:W-:Y:S02]  /*14990*/  STL [R1+0x7d0], R16 ;  /* 0x0007d01001007387 */ /* 0x000fe40000100800 */
[----:B------:R0:W-:Y:S02]  /*149a0*/  STL [R1+0x7b8], R28 ;  /* 0x0007b81c01007387 */ /* 0x0001e40000100800 */
[----:B------:R-:W-:Y:S01]  /*149b0*/  STL [R1+0x7c8], R25 ;  /* 0x0007c81901007387 */ /* 0x000fe20000100800 */
[----:B0-----:R-:W2:Y:S01]  /*149c0*/  LDL.LU R28, [R1+0x7a8] ;  /* 0x0007a800011c7983 */ /* 0x001ea20000300800 */
[----:B------:R-:W-:Y:S02]  /*149d0*/  STL [R1+0x7c0], R24 ;  /* 0x0007c01801007387 */ /* 0x000fe40000100800 */
[----:B------:R-:W3:Y:S01]  /*149e0*/  LDL.LU R5, [R1+0x798] ;  /* 0x0007980001057983 */ /* 0x000ee20000300800 */
[----:B------:R-:W-:Y:S01]  /*149f0*/  IADD3 R29, P1, R29, R12, RZ ;  /* 0x0000000c1d1d7210 */ /* 0x000fe20007f3e0ff */
[----:B---3--:R0:W-:Y:S04]  /*14a00*/  STL [R1+0x9d8], R5 ;  /* 0x0009d80501007387 */ /* 0x0081e80000100800 */
[----:B0-----:R-:W3:Y:S01]  /*14a10*/  LDL.LU R5, [R1+0x7c4] ;  /* 0x0007c40001057983 */ /* 0x001ee20000300800 */
[----:B------:R-:W-:Y:S03]  /*14a20*/  STL [R1+0x7b0], R29 ;  /* 0x0007b01d01007387 */ /* 0x000fe60000100800 */
[----:B---3--:R0:W-:Y:S04]  /*14a30*/  STL [R1+0x9dc], R5 ;  /* 0x0009dc0501007387 */ /* 0x0081e80000100800 */
[----:B0-----:R-:W3:Y:S01]  /*14a40*/  LDL.LU R5, [R1+0x7a0] ;  /* 0x0007a00001057983 */ /* 0x001ee20000300800 */
[----:B------:R-:W-:-:S03]  /*14a50*/  ISETP.NE.U32.AND P0, PT, R17, R10, PT ;  /* 0x0000000a1100720c */ /* 0x000fc60003f05070 */
[----:B---3--:R0:W-:Y:S04]  /*14a60*/  STL [R1+0x9e0], R5 ;  /* 0x0009e00501007387 */ /* 0x0081e80000100800 */
[----:B0-----:R-:W3:Y:S01]  /*14a70*/  LDL.LU R5, [R1+0x7cc] ;  /* 0x0007cc0001057983 */ /* 0x001ee20000300800 */
[----:B------:R-:W4:Y:S02]  /*14a80*/  LDL.LU R4, [R1+0x7bc] ;  /* 0x0007bc0001047983 */ /* 0x000f240000300800 */
[----:B------:R-:W4:Y:S02]  /*14a90*/  LDL.LU R6, [R1+0x790] ;  /* 0x0007900001067983 */ /* 0x000f240000300800 */
[----:B------:R-:W4:Y:S01]  /*14aa0*/  LDL.LU R7, [R1+0x7b4] ;  /* 0x0007b40001077983 */ /* 0x000f220000300800 */
[----:B------:R-:W4:Y:S01]  /*14ab0*/  LDL.LU R26, [R1+0x788] ;  /* 0x00078800011a7983 */ /* 0x000f220000300800 */
        /* <DEDUP_REMOVED lines=16> */
[----:B------:R-:W4:Y:S01]  /*14bc0*/  LDL.LU R17, [R1+0x76c] ;  /* 0x00076c0001117983 */ /* 0x000f220000300800 */
[----:B--2---:R-:W-:Y:S01]  /*14bd0*/  IADD3 R28, P2, R28, R12, RZ ;  /* 0x0000000c1c1c7210 */ /* 0x004fe20007f5e0ff */
[----:B------:R-:W2:Y:S01]  /*14be0*/  LDL.LU R29, [R1+0x740] ;  /* 0x00074000011d7983 */ /* 0x000ea20000300800 */
[----:B------:R-:W2:Y:S01]  /*14bf0*/  LDL.LU R16, [R1+0x764] ;  /* 0x0007640001107983 */ /* 0x000ea20000300800 */
[----:B------:R-:W2:Y:S02]  /*14c00*/  LDL.LU R25, [R1+0x738] ;  /* 0x0007380001197983 */ /* 0x000ea40000300800 */
[----:B------:R-:W2:Y:S02]  /*14c10*/  LDL.LU R24, [R1+0x75c] ;  /* 0x00075c0001187983 */ /* 0x000ea40000300800 */
[----:B------:R0:W-:Y:S02]  /*14c20*/  STL [R1+0x7a8], R28 ;  /* 0x0007a81c01007387 */ /* 0x0001e40000100800 */
[----:B0-----:R-:W2:Y:S01]  /*14c30*/  LDL.LU R28, [R1+0x730] ;  /* 0x00073000011c7983 */ /* 0x001ea20000300800 */
[----:B---3--:R-:W-:-:S05]  /*14c40*/  IMAD.X R5, R5, 0x1, R0, P3 ;  /* 0x0000000105057824 */ /* 0x008fca00018e0600 */
[----:B------:R0:W-:Y:S04]  /*14c50*/  STL [R1+0x7cc], R5 ;  /* 0x0007cc0501007387 */ /* 0x0001e80000100800 */
[----:B0-----:R-:W3:Y:S02]  /*14c60*/  LDL.LU R5, [R1+0x9e0] ;  /* 0x0009e00001057983 */ /* 0x001ee40000300800 */
[----:B---3--:R-:W-:-:S05]  /*14c70*/  IADD3 R5, P3, R5, R12, RZ ;  /* 0x0000000c05057210 */ /* 0x008fca0007f7e0ff */
[----:B------:R0:W-:Y:S04]  /*14c80*/  STL [R1+0x7a0], R5 ;  /* 0x0007a00501007387 */ /* 0x0001e80000100800 */
[----:B0-----:R-:W3:Y:S02]  /*14c90*/  LDL.LU R5, [R1+0x9dc] ;  /* 0x0009dc0001057983 */ /* 0x001ee40000300800 */
[----:B---3--:R-:W-:-:S05]  /*14ca0*/  IMAD.X R5, R5, 0x1, R0, P4 ;  /* 0x0000000105057824 */ /* 0x008fca00020e0600 */
[----:B------:R0:W-:Y:S04]  /*14cb0*/  STL [R1+0x7c4], R5 ;  /* 0x0007c40501007387 */ /* 0x0001e80000100800 */
[----:B0-----:R-:W3:Y:S01]  /*14cc0*/  LDL.LU R5, [R1+0x9d8] ;  /* 0x0009d80001057983 */ /* 0x001ee20000300800 */
[--C-:B----4-:R-:W-:Y:S01]  /*14cd0*/  IMAD.X R4, R4, 0x1, R0.reuse, P5 ;  /* 0x0000000104047824 */ /* 0x110fe200028e0600 */
[-C--:B------:R-:W-:Y:S01]  /*14ce0*/  IADD3 R6, P5, R6, R12.reuse, RZ ;  /* 0x0000000c06067210 */ /* 0x080fe20007fbe0ff */
[--C-:B------:R-:W-:Y:S01]  /*14cf0*/  IMAD.X R7, R7, 0x1, R0.reuse, P6 ;  /* 0x0000000107077824 */ /* 0x100fe200030e0600 */
        /* <DEDUP_REMOVED lines=12> */
[----:B------:R-:W-:Y:S01]  /*14dc0*/  IADD3 R15, P1, R15, R12, RZ ;  /* 0x0000000c0f0f7210 */ /* 0x000fe20007f3e0ff */
[----:B------:R-:W-:-:S02]  /*14dd0*/  IMAD.X R19, R19, 0x1, R0, P2 ;  /* 0x0000000113137824 */ /* 0x000fc400010e0600 */
[----:B------:R-:W-:Y:S01]  /*14de0*/  IMAD.X R17, R17, 0x1, R0, P3 ;  /* 0x0000000111117824 */ /* 0x000fe200018e0600 */
[-C--:B--2---:R-:W-:Y:S02]  /*14df0*/  IADD3 R29, P3, R29, R12.reuse, RZ ;  /* 0x0000000c1d1d7210 */ /* 0x084fe40007f7e0ff */
[-C--:B------:R-:W-:Y:S02]  /*14e00*/  IADD3 R18, P2, R18, R12.reuse, RZ ;  /* 0x0000000c12127210 */ /* 0x080fe40007f5e0ff */
[----:B---3--:R-:W-:-:S05]  /*14e10*/  IADD3 R5, P4, R5, R12, RZ ;  /* 0x0000000c05057210 */ /* 0x008fca0007f9e0ff */
[----:B------:R-:W-:Y:S01]  /*14e20*/  STL [R1+0x798], R5 ;  /* 0x0007980501007387 */ /* 0x000fe20000100800 */
[----:B------:R-:W-:Y:S02]  /*14e30*/  STL [R1+0x7bc], R4 ;  /* 0x0007bc0401007387 */ /* 0x000fe40000100800 */
[----:B------:R-:W-:Y:S02]  /*14e40*/  STL [R1+0x790], R6 ;  /* 0x0007900601007387 */ /* 0x000fe40000100800 */
[----:B------:R-:W-:Y:S01]  /*14e50*/  STL [R1+0x7b4], R7 ;  /* 0x0007b40701007387 */ /* 0x000fe20000100800 */
[----:B------:R-:W-:Y:S01]  /*14e60*/  STL [R1+0x788], R26 ;  /* 0x0007881a01007387 */ /* 0x000fe20000100800 */
[----:B------:R-:W-:Y:S02]  /*14e70*/  STL [R1+0x7ac], R27 ;  /* 0x0007ac1b01007387 */ /* 0x000fe40000100800 */
[----:B------:R-:W-:Y:S02]  /*14e80*/  STL [R1+0x780], R20 ;  /* 0x0007801401007387 */ /* 0x000fe40000100800 */
[--C-:B------:R-:W-:Y:S01]  /*14e90*/  IMAD.X R2, R2, 0x1, R0.reuse, P4 ;  /* 0x0000000102027824 */ /* 0x100fe200020e0600 */
[----:B------:R-:W-:Y:S01]  /*14ea0*/  STL [R1+0x7a4], R21 ;  /* 0x0007a41501007387 */ /* 0x000fe20000100800 */
[----:B------:R-:W-:Y:S01]  /*14eb0*/  IADD3 R9, P4, R9, R12, RZ ;  /* 0x0000000c09097210 */ /* 0x000fe20007f9e0ff */
[----:B------:R-:W-:Y:S02]  /*14ec0*/  STL [R1+0x778], R22 ;  /* 0x0007781601007387 */ /* 0x000fe40000100800 */
[----:B------:R-:W-:Y:S01]  /*14ed0*/  STL [R1+0x79c], R23 ;  /* 0x00079c1701007387 */ /* 0x000fe20000100800 */
[----:B------:R-:W-:Y:S01]  /*14ee0*/  STL [R1+0x770], R3 ;  /* 0x0007700301007387 */ /* 0x000fe20000100800 */
[----:B------:R-:W-:Y:S02]  /*14ef0*/  STL [R1+0x794], R2 ;  /* 0x0007940201007387 */ /* 0x000fe40000100800 */
        /* <DEDUP_REMOVED lines=8> */
[----:B------:R-:W-:-:S02]  /*14f80*/  IMAD.X R16, R16, 0x1, R0, P4 ;  /* 0x0000000110107824 */ /* 0x000fc400020e0600 */
[----:B------:R0:W-:Y:S01]  /*14f90*/  STL [R1+0x740], R29 ;  /* 0x0007401d01007387 */ /* 0x0001e20000100800 */
[----:B------:R-:W-:Y:S04]  /*14fa0*/  STL [R1+0x748], R18 ;  /* 0x0007481201007387 */ /* 0x000fe80000100800 */
[----:B0-----:R-:W2:Y:S01]  /*14fb0*/  LDL.LU R29, [R1+0x754] ;  /* 0x00075400011d7983 */ /* 0x001ea20000300800 */
[----:B------:R-:W-:Y:S02]  /*14fc0*/  STL [R1+0x76c], R17 ;  /* 0x00076c1101007387 */ /* 0x000fe40000100800 */
[----:B------:R-:W-:Y:S02]  /*14fd0*/  STL [R1+0x764], R16 ;  /* 0x0007641001007387 */ /* 0x000fe40000100800 */
[----:B------:R-:W3:Y:S01]  /*14fe0*/  LDL.LU R5, [R1+0x744] ;  /* 0x0007440001057983 */ /* 0x000ee20000300800 */
[----:B------:R-:W-:Y:S01]  /*14ff0*/  IADD3 R25, P4, R25, R12, RZ ;  /* 0x0000000c19197210 */ /* 0x000fe20007f9e0ff */
[----:B------:R-:W-:-:S04]  /*15000*/  IMAD.X R24, R24, 0x1, R0, P5 ;  /* 0x0000000118187824 */ /* 0x000fc800028e0600 */
[----:B------:R-:W-:Y:S04]  /*15010*/  STL [R1+0x738], R25 ;  /* 0x0007381901007387 */ /* 0x000fe80000100800 */
[----:B---3--:R0:W-:Y:S01]  /*15020*/  STL [R1+0x9cc], R5 ;  /* 0x0009cc0501007387 */ /* 0x0081e20000100800 */
[----:B------:R-:W-:Y:S03]  /*15030*/  STL [R1+0x75c], R24 ;  /* 0x00075c1801007387 */ /* 0x000fe60000100800 */
[----:B0-----:R-:W3:Y:S01]  /*15040*/  LDL.LU R5, [R1+0x720] ;  /* 0x0007200001057983 */ /* 0x001ee20000300800 */
[----:B------:R-:W-:-:S05]  /*15050*/  IADD3 R28, P5, R28, R12, RZ ;  /* 0x0000000c1c1c7210 */ /* 0x000fca0007fbe0ff */
[----:B------:R-:W-:Y:S04]  /*15060*/  STL [R1+0x730], R28 ;  /* 0x0007301c01007387 */ /* 0x000fe80000100800 */
[----:B---3--:R0:W-:Y:S04]  /*15070*/  STL [R1+0x9d0], R5 ;  /* 0x0009d00501007387 */ /* 0x0081e80000100800 */
[----:B0-----:R-:W3:Y:S01]  /*15080*/  LDL.LU R5, [R1+0x74c] ;  /* 0x00074c0001057983 */ /* 0x001ee20000300800 */
[----:B--2---:R-:W-:-:S03]  /*15090*/  IMAD.X R29, R29, 0x1, R0, P6 ;  /* 0x000000011d1d7824 */ /* 0x004fc600030e0600 */
[----:B---3--:R0:W-:Y:S04]  /*150a0*/  STL [R1+0x9d4], R5 ;  /* 0x0009d40501007387 */ /* 0x0081e80000100800 */
[----:B0-----:R-:W2:Y:S01]  /*150b0*/  LDL.LU R5, [R1+0x728] ;  /* 0x0007280001057983 */ /* 0x001ea20000300800 */
[----:B------:R-:W3:Y:S02]  /*150c0*/  LDL.LU R4, [R1+0x718] ;  /* 0x0007180001047983 */ /* 0x000ee40000300800 */
[----:B------:R-:W4:Y:S02]  /*150d0*/  LDL.LU R6, [R1+0x73c] ;  /* 0x00073c0001067983 */ /* 0x000f240000300800 */
[----:B------:R-:W3:Y:S01]  /*150e0*/  LDL.LU R7, [R1+0x710] ;  /* 0x0007100001077983 */ /* 0x000ee20000300800 */
[----:B------:R-:W3:Y:S01]  /*150f0*/  LDL.LU R26, [R1+0x734] ;  /* 0x00073400011a7983 */ /* 0x000ee20000300800 */
[----:B------:R-:W3:Y:S02]  /*15100*/  LDL.LU R27, [R1+0x708] ;  /* 0x00070800011b7983 */ /* 0x000ee40000300800 */
[----:B------:R-:W3:Y:S02]  /*15110*/  LDL.LU R20, [R1+0x72c] ;  /* 0x00072c0001147983 */ /* 0x000ee40000300800 */
        /* <DEDUP_REMOVED lines=16> */
[----:B------:R0:W-:Y:S01]  /*15220*/  STL [R1+0x754], R29 ;  /* 0x0007541d01007387 */ /* 0x0001e20000100800 */
[----:B------:R-:W3:Y:S01]  /*15230*/  LDL.LU R16, [R1+0x6c0] ;  /* 0x0006c00001107983 */ /* 0x000ee20000300800 */
[----:B------:R-:W3:Y:S02]  /*15240*/  LDL.LU R25, [R1+0x6e4] ;  /* 0x0006e40001197983 */ /* 0x000ee40000300800 */
[----:B------:R-:W3:Y:S01]  /*15250*/  LDL.LU R24, [R1+0x6b8] ;  /* 0x0006b80001187983 */ /* 0x000ee20000300800 */
[----:B0-----:R-:W3:Y:S01]  /*15260*/  LDL.LU R29, [R1+0x6dc] ;  /* 0x0006dc00011d7983 */ /* 0x001ee20000300800 */
[----:B--2---:R-:W-:-:S05]  /*15270*/  IADD3 R5, P6, R5, R12, RZ ;  /* 0x0000000c05057210 */ /* 0x004fca0007fde0ff */
[----:B------:R0:W-:Y:S04]  /*15280*/  STL [R1+0x728], R5 ;  /* 0x0007280501007387 */ /* 0x0001e80000100800 */
[----:B0-----:R-:W2:Y:S02]  /*15290*/  LDL.LU R5, [R1+0x9d4] ;  /* 0x0009d40001057983 */ /* 0x001ea40000300800 */
[----:B--2---:R-:W-:-:S05]  /*152a0*/  IMAD.X R5, R5, 0x1, R0, P1 ;  /* 0x0000000105057824 */ /* 0x004fca00008e0600 */
[----:B------:R0:W-:Y:S04]  /*152b0*/  STL [R1+0x74c], R5 ;  /* 0x00074c0501007387 */ /* 0x0001e80000100800 */
[----:B0-----:R-:W2:Y:S02]  /*152c0*/  LDL.LU R5, [R1+0x9d0] ;  /* 0x0009d00001057983 */ /* 0x001ea40000300800 */
[----:B--2---:R-:W-:-:S05]  /*152d0*/  IADD3 R5, P1, R5, R12, RZ ;  /* 0x0000000c05057210 */ /* 0x004fca0007f3e0ff */
[----:B------:R0:W-:Y:S04]  /*152e0*/  STL [R1+0x720], R5 ;  /* 0x0007200501007387 */ /* 0x0001e80000100800 */
[----:B0-----:R-:W2:Y:S01]  /*152f0*/  LDL.LU R5, [R1+0x9cc] ;  /* 0x0009cc0001057983 */ /* 0x001ea20000300800 */
[--C-:B----4-:R-:W-:Y:S01]  /*15300*/  IMAD.X R6, R6, 0x1, R0.reuse, P3 ;  /* 0x0000000106067824 */ /* 0x110fe200018e0600 */
[-C--:B---3--:R-:W-:Y:S01]  /*15310*/  IADD3 R7, P3, R7, R12.reuse, RZ ;  /* 0x0000000c07077210 */ /* 0x088fe20007f7e0ff */
        /* <DEDUP_REMOVED lines=11> */
[--C-:B------:R-:W-:Y:S01]  /*153d0*/  IMAD.X R15, R15, 0x1, R0.reuse, P5 ;  /* 0x000000010f0f7824 */ /* 0x100fe200028e0600 */
[-C--:B------:R-:W-:Y:S02]  /*153e0*/  IADD3 R28, P5, R28, R12.reuse, RZ ;  /* 0x0000000c1c1c7210 */ /* 0x080fe40007fbe0ff */
[-C--:B------:R-:W-:Y:S01]  /*153f0*/  IADD3 R14, P4, R14, R12.reuse, RZ ;  /* 0x0000000c0e0e7210 */ /* 0x080fe20007f9e0ff */
[--C-:B------:R-:W-:Y:S01]  /*15400*/  IMAD.X R19, R19, 0x1, R0.reuse, P6 ;  /* 0x0000000113137824 */ /* 0x100fe200030e0600 */
[-C--:B------:R-:W-:Y:S01]  /*15410*/  IADD3 R18, P6, R18, R12.reuse, RZ ;  /* 0x0000000c12127210 */ /* 0x080fe20007fde0ff */
[--C-:B------:R-:W-:Y:S01]  /*15420*/  IMAD.X R17, R17, 0x1, R0.reuse, P1 ;  /* 0x0000000111117824 */ /* 0x100fe200008e0600 */
[-C--:B------:R-:W-:Y:S01]  /*15430*/  IADD3 R16, P1, R16, R12.reuse, RZ ;  /* 0x0000000c10107210 */ /* 0x080fe20007f3e0ff */
[----:B--2---:R-:W-:Y:S01]  /*15440*/  IMAD.X R5, R5, 0x1, R0, P2 ;  /* 0x0000000105057824 */ /* 0x004fe200010e0600 */
[----:B------:R-:W-:-:S04]  /*15450*/  IADD3 R4, P2, R4, R12, RZ ;  /* 0x0000000c04047210 */ /* 0x000fc80007f5e0ff */
[----:B------:R-:W-:Y:S01]  /*15460*/  STL [R1+0x744], R5 ;  /* 0x0007440501007387 */ /* 0x000fe20000100800 */
[----:B------:R-:W-:Y:S02]  /*15470*/  STL [R1+0x718], R4 ;  /* 0x0007180401007387 */ /* 0x000fe40000100800 */
[----:B------:R-:W-:Y:S02]  /*15480*/  STL [R1+0x73c], R6 ;  /* 0x00073c0601007387 */ /* 0x000fe40000100800 */
[----:B------:R-:W-:Y:S01]  /*15490*/  STL [R1+0x710], R7 ;  /* 0x0007100701007387 */ /* 0x000fe20000100800 */
[----:B------:R-:W-:Y:S01]  /*154a0*/  STL [R1+0x734], R26 ;  /* 0x0007341a01007387 */ /* 0x000fe20000100800 */
[----:B------:R-:W-:Y:S02]  /*154b0*/  STL [R1+0x708], R27 ;  /* 0x0007081b01007387 */ /* 0x000fe40000100800 */
[----:B------:R-:W-:Y:S02]  /*154c0*/  STL [R1+0x72c], R20 ;  /* 0x00072c1401007387 */ /* 0x000fe40000100800 */
[----:B------:R-:W-:Y:S02]  /*154d0*/  STL [R1+0x700], R21 ;  /* 0x0007001501007387 */ /* 0x000fe40000100800 */
[--C-:B------:R-:W-:Y:S01]  /*154e0*/  IMAD.X R9, R9, 0x1, R0.reuse, P2 ;  /* 0x0000000109097824 */ /* 0x100fe200010e0600 */
[----:B------:R-:W-:Y:S01]  /*154f0*/  STL [R1+0x724], R22 ;  /* 0x0007241601007387 */ /* 0x000fe20000100800 */
[-C--:B------:R-:W-:Y:S01]  /*15500*/  IADD3 R8, P2, R8, R12.reuse, RZ ;  /* 0x0000000c08087210 */ /* 0x080fe20007f5e0ff */
        /* <DEDUP_REMOVED lines=8> */
[----:B------:R0:W-:Y:S02]  /*15590*/  STL [R1+0x6d0], R28 ;  /* 0x0006d01c01007387 */ /* 0x0001e40000100800 */
[----:B------:R-:W-:Y:S01]  /*155a0*/  STL [R1+0x6d8], R14 ;  /* 0x0006d80e01007387 */ /* 0x000fe20000100800 */
[----:B0-----:R-:W2:Y:S01]  /*155b0*/  LDL.LU R28, [R1+0x6b0] ;  /* 0x0006b000011c7983 */ /* 0x001ea20000300800 */
[----:B------:R-:W-:Y:S02]  /*155c0*/  STL [R1+0x6fc], R15 ;  /* 0x0006fc0f01007387 */ /* 0x000fe40000100800 */
[----:B------:R-:W-:Y:S02]  /*155d0*/  STL [R1+0x6f4], R19 ;  /* 0x0006f41301007387 */ /* 0x000fe40000100800 */
[----:B------:R-:W-:Y:S01]  /*155e0*/  STL [R1+0x6c8], R18 ;  /* 0x0006c81201007387 */ /* 0x000fe20000100800 */
[----:B------:R-:W-:Y:S01]  /*155f0*/  STL [R1+0x6ec], R17 ;  /* 0x0006ec1101007387 */ /* 0x000fe20000100800 */
[----:B------:R-:W-:Y:S02]  /*15600*/  STL [R1+0x6c0], R16 ;  /* 0x0006c01001007387 */ /* 0x000fe40000100800 */
[----:B------:R-:W3:Y:S02]  /*15610*/  LDL.LU R5, [R1+0x6a0] ;  /* 0x0006a00001057983 */ /* 0x000ee40000300800 */
[----:B------:R-:W-:Y:S01]  /*15620*/  IMAD.X R25, R25, 0x1, R0, P2 ;  /* 0x0000000119197824 */ /* 0x000fe200010e0600 */
[----:B------:R-:W-:-:S04]  /*15630*/  IADD3 R24, P2, R24, R12, RZ ;  /* 0x0000000c18187210 */ /* 0x000fc80007f5e0ff */
[----:B------:R-:W-:Y:S04]  /*15640*/  STL [R1+0x6e4], R25 ;  /* 0x0006e41901007387 */ /* 0x000fe80000100800 */
[----:B---3--:R0:W-:Y:S01]  /*15650*/  STL [R1+0x9c0], R5 ;  /* 0x0009c00501007387 */ /* 0x0081e20000100800 */
[----:B------:R-:W-:Y:S03]  /*15660*/  STL [R1+0x6b8], R24 ;  /* 0x0006b81801007387 */ /* 0x000fe60000100800 */
[----:B0-----:R-:W3:Y:S01]  /*15670*/  LDL.LU R5, [R1+0x6cc] ;  /* 0x0006cc0001057983 */ /* 0x001ee20000300800 */
[----:B------:R-:W-:-:S05]  /*15680*/  IMAD.X R29, R29, 0x1, R0, P3 ;  /* 0x000000011d1d7824 */ /* 0x000fca00018e0600 */
[----:B------:R-:W-:Y:S04]  /*15690*/  STL [R1+0x6dc], R29 ;  /* 0x0006dc1d01007387 */ /* 0x000fe80000100800 */
[----:B---3--:R0:W-:Y:S04]  /*156a0*/  STL [R1+0x9c4], R5 ;  /* 0x0009c40501007387 */ /* 0x0081e80000100800 */
[----:B0-----:R-:W3:Y:S01]  /*156b0*/  LDL.LU R5, [R1+0x6a8] ;  /* 0x0006a80001057983 */ /* 0x001ee20000300800 */
[----:B--2---:R-:W-:-:S03]  /*156c0*/  IADD3 R28, P3, R28, R12, RZ ;  /* 0x0000000c1c1c7210 */ /* 0x004fc60007f7e0ff */
        /* <DEDUP_REMOVED lines=21> */
[----:B------:R0:W-:Y:S01]  /*15820*/  STL [R1+0x6b0], R28 ;  /* 0x0006b01c01007387 */ /* 0x0001e20000100800 */
[----:B------:R-:W3:Y:S02]  /*15830*/  LDL.LU R19, [R1+0x650] ;  /* 0x0006500001137983 */ /* 0x000ee40000300800 */
[----:B------:R-:W3:Y:S02]  /*15840*/  LDL.LU R18, [R1+0x674] ;  /* 0x0006740001127983 */ /* 0x000ee40000300800 */
[----:B------:R-:W3:Y:S01]  /*15850*/  LDL.LU R17, [R1+0x648] ;  /* 0x0006480001117983 */ /* 0x000ee20000300800 */
[----:B------:R-:W3:Y:S01]  /*15860*/  LDL.LU R16, [R1+0x66c] ;  /* 0x00066c0001107983 */ /* 0x000ee20000300800 */
[----:B------:R-:W3:Y:S02]  /*15870*/  LDL.LU R25, [R1+0x640] ;  /* 0x0006400001197983 */ /* 0x000ee40000300800 */
[----:B------:R-:W3:Y:S01]  /*15880*/  LDL.LU R24, [R1+0x664] ;  /* 0x0006640001187983 */ /* 0x000ee20000300800 */
[----:B0-----:R-:W3:Y:S01]  /*15890*/  LDL.LU R28, [R1+0x638] ;  /* 0x00063800011c7983 */ /* 0x001ee20000300800 */
[----:B--2---:R-:W-:-:S05]  /*158a0*/  IMAD.X R5, R5, 0x1, R0, P4 ;  /* 0x0000000105057824 */ /* 0x004fca00020e0600 */
[----:B------:R0:W-:Y:S04]  /*158b0*/  STL [R1+0x6d4], R5 ;  /* 0x0006d40501007387 */ /* 0x0001e80000100800 */
[----:B0-----:R-:W2:Y:S02]  /*158c0*/  LDL.LU R5, [R1+0x9c8] ;  /* 0x0009c80001057983 */ /* 0x001ea40000300800 */
[----:B--2---:R-:W-:-:S05]  /*158d0*/  IADD3 R5, P4, R5, R12, RZ ;  /* 0x0000000c05057210 */ /* 0x004fca0007f9e0ff */
[----:B------:R0:W-:Y:S04]  /*158e0*/  STL [R1+0x6a8], R5 ;  /* 0x0006a80501007387 */ /* 0x0001e80000100800 */
[----:B0-----:R-:W2:Y:S02]  /*158f0*/  LDL.LU R5, [R1+0x9c4] ;  /* 0x0009c40001057983 */ /* 0x001ea40000300800 */
[----:B--2---:R-:W-:-:S05]  /*15900*/  IMAD.X R5, R5, 0x1, R0, P5 ;  /* 0x0000000105057824 */ /* 0x004fca00028e0600 */
[----:B------:R0:W-:Y:S04]  /*15910*/  STL [R1+0x6cc], R5 ;  /* 0x0006cc0501007387 */ /* 0x0001e80000100800 */
[----:B0-----:R-:W2:Y:S01]  /*15920*/  LDL.LU R5, [R1+0x9c0] ;  /* 0x0009c00001057983 */ /* 0x001ea20000300800 */
[--C-:B---3--:R-:W-:Y:S01]  /*15930*/  IMAD.X R4, R4, 0x1, R0.reuse, P6 ;  /* 0x0000000104047824 */ /* 0x108fe200030e0600 */
[-C--:B----4-:R-:W-:Y:S01]  /*15940*/  IADD3 R6, P6, R6, R12.reuse, RZ ;  /* 0x0000000c06067210 */ /* 0x090fe20007fde0ff */
        /* <DEDUP_REMOVED lines=16> */
[----:B------:R-:W-:Y:S01]  /*15a50*/  IMAD.X R18, R18, 0x1, R0, P4 ;  /* 0x0000000112127824 */ /* 0x000fe200020e0600 */
[-C--:B------:R-:W-:Y:S02]  /*15a60*/  IADD3 R17, P4, R17, R12.reuse, RZ ;  /* 0x0000000c11117210 */ /* 0x080fe40007f9e0ff */
[----:B--2---:R-:W-:-:S05]  /*15a70*/  IADD3 R5, P5, R5, R12, RZ ;  /* 0x0000000c05057210 */ /* 0x004fca0007fbe0ff */
        /* <DEDUP_REMOVED lines=16> */
[----:B------:R0:W-:Y:S01]  /*15b80*/  STL [R1+0x660], R29 ;  /* 0x0006601d01007387 */ /* 0x0001e20000100800 */
[----:B------:R-:W-:Y:S02]  /*15b90*/  STL [R1+0x668], R11 ;  /* 0x0006680b01007387 */ /* 0x000fe40000100800 */
[--C-:B------:R-:W-:Y:S01]  /*15ba0*/  IMAD.X R16, R16, 0x1, R0.reuse, P5 ;  /* 0x0000000110107824 */ /* 0x100fe200028e0600 */
[----:B0-----:R-:W2:Y:S01]  /*15bb0*/  LDL.LU R29, [R1+0x65c] ;  /* 0x00065c00011d7983 */ /* 0x001ea20000300800 */
        /* <DEDUP_REMOVED lines=38> */
[----:B------:R0:W-:Y:S02]  /*15e20*/  STL [R1+0x65c], R29 ;  /* 0x00065c1d01007387 */ /* 0x0001e40000100800 */
        /* <DEDUP_REMOVED lines=47> */
[--C-:B------:R-:W-:Y:S02]  /*16120*/  IMAD.X R9, R9, 0x1, R0.reuse, P3 ;  /* 0x0000000109097824 */ /* 0x100fe400018e0600 */
[----:B------:R-:W-:Y:S01]  /*16130*/  STL [R1+0x634], R20 ;  /* 0x0006341401007387 */ /* 0x000fe20000100800 */
[-C--:B------:R-:W-:Y:S01]  /*16140*/  IADD3 R28, P3, R28, R12.reuse, RZ ;  /* 0x0000000c1c1c7210 */ /* 0x080fe20007f7e0ff */
[----:B------:R-:W-:Y:S01]  /*16150*/  STL [R1+0x608], R21 ;  /* 0x0006081501007387 */ /* 0x000fe20000100800 */
[----:B------:R-:W-:Y:S02]  /*16160*/  STL [R1+0x62c], R22 ;  /* 0x00062c1601007387 */ /* 0x000fe40000100800 */
[----:B------:R-:W-:Y:S02]  /*16170*/  STL [R1+0x600], R23 ;  /* 0x0006001701007387 */ /* 0x000fe40000100800 */
[----:B------:R-:W-:Y:S01]  /*16180*/  STL [R1+0x624], R3 ;  /* 0x0006240301007387 */ /* 0x000fe20000100800 */
[----:B------:R0:W-:Y:S01]  /*16190*/  STL [R1+0x5f0], R28 ;  /* 0x0005f01c01007387 */ /* 0x0001e20000100800 */
[----:B------:R-:W-:Y:S03]  /*161a0*/  STL [R1+0x5f8], R2 ;  /* 0x0005f80201007387 */ /* 0x000fe60000100800 */
        /* <DEDUP_REMOVED lines=12> */
[----:B------:R-:W3:Y:S01]  /*16270*/  LDL.LU R5, [R1+0x5a8] ;  /* 0x0005a80001057983 */ /* 0x000ee20000300800 */
        /* <DEDUP_REMOVED lines=26> */
[----:B------:R0:W-:Y:S02]  /*16420*/  STL [R1+0x5b8], R28 ;  /* 0x0005b81c01007387 */ /* 0x0001e40000100800 */
        /* <DEDUP_REMOVED lines=12> */
[----:B0-----:R-:W3:Y:S02]  /*164f0*/  LDL.LU R28, [R1+0x540] ;  /* 0x00054000011c7983 */ /* 0x001ee40000300800 */
        /* <DEDUP_REMOVED lines=27> */
[----:B------:R-:W-:Y:S01]  /*166b0*/  IMAD.X R18, R18, 0x1, R0, P5 ;  /* 0x0000000112127824 */ /* 0x000fe200028e0600 */
[----:B------:R-:W-:-:S02]  /*166c0*/  IADD3 R17, P5, R17, R12, RZ ;  /* 0x0000000c11117210 */ /* 0x000fc40007fbe0ff */
        /* <DEDUP_REMOVED lines=10> */
[----:B------:R0:W-:Y:S01]  /*16770*/  STL [R1+0x580], R29 ;  /* 0x0005801d01007387 */ /* 0x0001e20000100800 */
[----:B------:R-:W-:Y:S01]  /*16780*/  IADD3 R2, P6, R2, R12, RZ ;  /* 0x0000000c02027210 */ /* 0x000fe20007fde0ff */
[----:B------:R-:W-:Y:S02]  /*16790*/  STL [R1+0x588], R22 ;  /* 0x0005881601007387 */ /* 0x000fe40000100800 */
        /* <DEDUP_REMOVED lines=11> */
[----:B------:R-:W-:Y:S01]  /*16850*/  STL [R1+0x584], R15 ;  /* 0x0005840f01007387 */ /* 0x000fe20000100800 */
[----:B------:R-:W-:Y:S01]  /*16860*/  STL [R1+0x558], R19 ;  /* 0x0005581301007387 */ /* 0x000fe20000100800 */
[----:B------:R-:W-:Y:S02]  /*16870*/  STL [R1+0x57c], R18 ;  /* 0x00057c1201007387 */ /* 0x000fe40000100800 */
[----:B------:R-:W-:Y:S02]  /*16880*/  STL [R1+0x550], R17 ;  /* 0x0005501101007387 */ /* 0x000fe40000100800 */
        /* <DEDUP_REMOVED lines=53> */
[--C-:B------:R-:W-:Y:S02]  /*16be0*/  IMAD.X R26, R26, 0x1, R0.reuse, P6 ;  /* 0x000000011a1a7824 */ /* 0x100fe400030e0600 */
[----:B------:R-:W-:Y:S01]  /*16bf0*/  IMAD.X R20, R20, 0x1, R0, P1 ;  /* 0x0000000114147824 */ /* 0x000fe200008e0600 */
[----:B------:R-:W-:-:S02]  /*16c00*/  IADD3 R28, P1, R28, R12, RZ ;  /* 0x0000000c1c1c7210 */ /* 0x000fc40007f3e0ff */
        /* <DEDUP_REMOVED lines=22> */
[----:B------:R0:W-:Y:S02]  /*16d70*/  STL [R1+0x510], R28 ;  /* 0x0005101c01007387 */ /* 0x0001e40000100800 */
[----:B------:R-:W-:Y:S02]  /*16d80*/  STL [R1+0x518], R27 ;  /* 0x0005181b01007387 */ /* 0x000fe40000100800 */
[--C-:B------:R-:W-:Y:S01]  /*16d90*/  IMAD.X R2, R2, 0x1, R0.reuse, P4 ;  /* 0x0000000102027824 */ /* 0x100fe200020e0600 */
[-C--:B------:R-:W-:Y:S01]  /*16da0*/  IADD3 R9, P4, R9, R12.reuse, RZ ;  /* 0x0000000c09097210 */ /* 0x080fe20007f9e0ff */
        /* <DEDUP_REMOVED lines=68> */
[--C-:B---3--:R-:W-:Y:S02]  /*171f0*/  IMAD.X R4, R4, 0x1, R0.reuse, P2 ;  /* 0x0000000104047824 */ /* 0x108fe400010e0600 */
[--C-:B------:R-:W-:Y:S01]  /*17200*/  IMAD.X R7, R7, 0x1, R0.reuse, P3 ;  /* 0x0000000107077824 */ /* 0x100fe200018e0600 */
[-C--:B------:R-:W-:Y:S02]  /*17210*/  IADD3 R29, P3, R29, R12.reuse, RZ ;  /* 0x0000000c1d1d7210 */ /* 0x080fe40007f7e0ff */
        /* <DEDUP_REMOVED lines=113> */
[----:B------:R-:W-:Y:S01]  /*17930*/  IADD3 R18, P3, R18, UR8, RZ ;  /* 0x0000000812127c10 */ /* 0x000fe2000ff7e0ff */
[--C-:B------:R-:W-:Y:S01]  /*17940*/  IMAD.X R17, R17, 0x1, R0.reuse, P4 ;  /* 0x0000000111117824 */ /* 0x100fe200020e0600 */
[----:B------:R-:W-:Y:S01]  /*17950*/  IADD3 R16, P4, R16, UR8, RZ ;  /* 0x0000000810107c10 */ /* 0x000fe2000ff9e0ff */
[----:B--2---:R-:W-:Y:S01]  /*17960*/  IMAD.X R5, R5, 0x1, R0, P5 ;  /* 0x0000000105057824 */ /* 0x004fe200028e0600 */
[----:B------:R-:W-:-:S05]  /*17970*/  IADD3 R28, P5, R28, R12, RZ ;  /* 0x0000000c1c1c7210 */ /* 0x000fca0007fbe0ff */
[----:B------:R0:W-:Y:S01]  /*17980*/  STL [R1+0x430], R28 ;  /* 0x0004301c01007387 */ /* 0x0001e20000100800 */
[--C-:B------:R-:W-:Y:S01]  /*17990*/  IMAD.X R2, R2, 0x1, R0.reuse, P5 ;  /* 0x0000000102027824 */ /* 0x100fe200028e0600 */
[----:B------:R-:W-:Y:S02]  /*179a0*/  IADD3 R9, P5, R9, R12, RZ ;  /* 0x0000000c09097210 */ /* 0x000fe40007fbe0ff */
[----:B0-----:R-:W2:Y:S01]  /*179b0*/  LDL.LU R28, [R1+0x8cc] ;  /* 0x0008cc00011c7983 */ /* 0x001ea20000300800 */
[----:B------:R0:W-:Y:S02]  /*179c0*/  STL [R1+0x45c], R5 ;  /* 0x00045c0501007387 */ /* 0x0001e40000100800 */
        /* <DEDUP_REMOVED lines=22> */
[----:B0-----:R-:W3:Y:S01]  /*17b30*/  LDL.LU R5, [R1+0x410] ;  /* 0x0004100001057983 */ /* 0x001ee20000300800 */
[----:B------:R-:W-:Y:S01]  /*17b40*/  IMAD.X R25, R25, 0x1, R0, P5 ;  /* 0x0000000119197824 */ /* 0x000fe200028e0600 */
[----:B------:R-:W-:-:S04]  /*17b50*/  IADD3 R24, P5, R24, UR8, RZ ;  /* 0x0000000818187c10 */ /* 0x000fc8000ffbe0ff */
[----:B------:R-:W-:Y:S04]  /*17b60*/  STL [R1+0x418], R25 ;  /* 0x0004181901007387 */ /* 0x000fe80000100800 */
[----:B---3--:R0:W-:Y:S01]  /*17b70*/  STL [R1+0x97c], R5 ;  /* 0x00097c0501007387 */ /* 0x0081e20000100800 */
[----:B------:R-:W-:Y:S03]  /*17b80*/  STL [R1+0x8d0], R24 ;  /* 0x0008d01801007387 */ /* 0x000fe60000100800 */
[----:B0-----:R-:W3:Y:S01]  /*17b90*/  LDL.LU R5, [R1+0x8c8] ;  /* 0x0008c80001057983 */ /* 0x001ee20000300800 */
[----:B------:R-:W-:-:S05]  /*17ba0*/  IMAD.X R29, R29, 0x1, R0, P6 ;  /* 0x000000011d1d7824 */ /* 0x000fca00030e0600 */
[----:B------:R-:W-:Y:S01]  /*17bb0*/  STL [R1+0x7f0], R29 ;  /* 0x0007f01d01007387 */ /* 0x000fe20000100800 */
[----:B--2---:R-:W-:-:S03]  /*17bc0*/  IADD3 R28, P6, R28, UR8, RZ ;  /* 0x000000081c1c7c10 */ /* 0x004fc6000ffde0ff */
[----:B---3--:R0:W-:Y:S04]  /*17bd0*/  STL [R1+0x980], R5 ;  /* 0x0009800501007387 */ /* 0x0081e80000100800 */
[----:B0-----:R-:W2:Y:S01]  /*17be0*/  LDL.LU R5, [R1+0x7ec] ;  /* 0x0007ec0001057983 */ /* 0x001ea20000300800 */
[----:B------:R-:W3:Y:S02]  /*17bf0*/  LDL.LU R4, [R1+0x8c4] ;  /* 0x0008c40001047983 */ /* 0x000ee40000300800 */
[----:B------:R-:W4:Y:S02]  /*17c00*/  LDL.LU R6, [R1+0x40c] ;  /* 0x00040c0001067983 */ /* 0x000f240000300800 */
        /* <DEDUP_REMOVED lines=25> */
[----:B0-----:R-:W3:Y:S01]  /*17da0*/  LDL.LU R28, [R1+0x860] ;  /* 0x00086000011c7983 */ /* 0x001ee20000300800 */
[----:B--2---:R-:W-:-:S05]  /*17db0*/  IMAD.X R5, R5, 0x1, R0, P1 ;  /* 0x0000000105057824 */ /* 0x004fca00008e0600 */
[----:B------:R0:W-:Y:S04]  /*17dc0*/  STL [R1+0x7ec], R5 ;  /* 0x0007ec0501007387 */ /* 0x0001e80000100800 */
[----:B0-----:R-:W2:Y:S02]  /*17dd0*/  LDL.LU R5, [R1+0x980] ;  /* 0x0009800001057983 */ /* 0x001ea40000300800 */
[----:B--2---:R-:W-:-:S05]  /*17de0*/  IADD3 R5, P1, R5, UR8, RZ ;  /* 0x0000000805057c10 */ /* 0x004fca000ff3e0ff */
[----:B------:R0:W-:Y:S04]  /*17df0*/  STL [R1+0x8c8], R5 ;  /* 0x0008c80501007387 */ /* 0x0001e80000100800 */
[----:B0-----:R-:W2:Y:S01]  /*17e00*/  LDL.LU R5, [R1+0x97c] ;  /* 0x00097c0001057983 */ /* 0x001ea20000300800 */
[----:B----4-:R-:W-:Y:S01]  /*17e10*/  IADD3.X R6, R6, UR5, RZ, P3, !PT ;  /* 0x0000000506067c10 */ /* 0x010fe20009ffe4ff */
[----:B---3--:R-:W-:Y:S02]  /*17e20*/  IADD3 R7, P3, R7, UR8, RZ ;  /* 0x0000000807077c10 */ /* 0x008fe4000ff7e0ff */
[----:B------:R0:W-:Y:S01]  /*17e30*/  STL [R1+0x970], R0 ;  /* 0x0009700001007387 */ /* 0x0001e20000100800 */
[----:B------:R-:W-:Y:S01]  /*17e40*/  IADD3.X R26, R26, UR5, RZ, P4, !PT ;  /* 0x000000051a1a7c10 */ /* 0x000fe2000a7fe4ff */
[----:B------:R-:W-:Y:S01]  /*17e50*/  IADD3 R27, P4, R27, UR8, RZ ;  /* 0x000000081b1b7c10 */ /* 0x000fe2000ff9e0ff */
        /* <DEDUP_REMOVED lines=15> */
[----:B------:R-:W-:-:S02]  /*17f50*/  IADD3 R16, P1, R16, UR8, RZ ;  /* 0x0000000810107c10 */ /* 0x000fc4000ff3e0ff */
[----:B--2---:R-:W-:Y:S01]  /*17f60*/  IMAD.X R5, R5, 0x1, R0, P2 ;  /* 0x0000000105057824 */ /* 0x004fe200010e0600 */
[----:B------:R-:W-:-:S04]  /*17f70*/  IADD3 R4, P2, R4, UR8, RZ ;  /* 0x0000000804047c10 */ /* 0x000fc8000ff5e0ff */
        /* <DEDUP_REMOVED lines=8> */
[----:B------:R-:W-:Y:S01]  /*18000*/  IADD3.X R9, R9, UR5, RZ, P2, !PT ;  /* 0x0000000509097c10 */ /* 0x000fe200097fe4ff */
[----:B------:R-:W-:Y:S01]  /*18010*/  STL [R1+0x808], R22 ;  /* 0x0008081601007387 */ /* 0x000fe20000100800 */
[----:B------:R-:W-:Y:S01]  /*18020*/  IADD3 R8, P2, R8, UR8, RZ ;  /* 0x0000000808087c10 */ /* 0x000fe2000ff5e0ff */
        /* <DEDUP_REMOVED lines=11> */
[----:B------:R-:W-:Y:S01]  /*180e0*/  IADD3.X R25, R25, UR5, RZ, P2, !PT ;  /* 0x0000000519197c10 */ /* 0x000fe200097fe4ff */
[----:B------:R-:W-:Y:S02]  /*180f0*/  STL [R1+0x8a4], R19 ;  /* 0x0008a41301007387 */ /* 0x000fe40000100800 */
[----:B------:R-:W-:Y:S01]  /*18100*/  STL [R1+0x878], R18 ;  /* 0x0008781201007387 */ /* 0x000fe20000100800 */
[----:B------:R-:W-:Y:S01]  /*18110*/  STL [R1+0x89c], R17 ;  /* 0x00089c1101007387 */ /* 0x000fe20000100800 */
[----:B------:R-:W-:Y:S02]  /*18120*/  STL [R1+0x870], R16 ;  /* 0x0008701001007387 */ /* 0x000fe40000100800 */
[----:B------:R-:W-:Y:S02]  /*18130*/  STL [R1+0x894], R25 ;  /* 0x0008941901007387 */ /* 0x000fe40000100800 */
[----:B0-----:R-:W2:Y:S01]  /*18140*/  LDL.LU R0, [R1+0x87c] ;  /* 0x00087c0001007983 */ /* 0x001ea20000300800 */
[----:B------:R-:W-:-:S02]  /*18150*/  IADD3 R24, P2, R24, UR8, RZ ;  /* 0x0000000818187c10 */ /* 0x000fc4000ff5e0ff */
[----:B------:R-:W-:-:S03]  /*18160*/  IADD3.X R29, R29, UR5, RZ, P3, !PT ;  /* 0x000000051d1d7c10 */ /* 0x000fc60009ffe4ff */
[----:B------:R-:W-:Y:S04]  /*18170*/  STL [R1+0x868], R24 ;  /* 0x0008681801007387 */ /* 0x000fe80000100800 */
[----:B--2---:R0:W-:Y:S01]  /*18180*/  STL [R1+0x974], R0 ;  /* 0x0009740001007387 */ /* 0x0041e20000100800 */
[----:B------:R-:W-:Y:S03]  /*18190*/  STL [R1+0x88c], R29 ;  /* 0x00088c1d01007387 */ /* 0x000fe60000100800 */
[----:B0-----:R-:W2:Y:S01]  /*181a0*/  LDL.LU R0, [R1+0x858] ;  /* 0x0008580001007983 */ /* 0x001ea20000300800 */
[----:B------:R-:W-:-:S05]  /*181b0*/  IADD3 R28, P3, R28, UR8, RZ ;  /* 0x000000081c1c7c10 */ /* 0x000fca000ff7e0ff */
[----:B------:R-:W-:Y:S04]  /*181c0*/  STL [R1+0x860], R28 ;  /* 0x0008601c01007387 */ /* 0x000fe80000100800 */
[----:B--2---:R0:W-:Y:S04]  /*181d0*/  STL [R1+0x978], R0 ;  /* 0x0009780001007387 */ /* 0x0041e80000100800 */
        /* <DEDUP_REMOVED lines=29> */
[----:B--2---:R-:W-:-:S05]  /*183b0*/  IADD3.X R0, R0, UR5, RZ, P4, !PT ;  /* 0x0000000500007c10 */ /* 0x004fca000a7fe4ff */
[----:B------:R0:W-:Y:S04]  /*183c0*/  STL [R1+0x884], R0 ;  /* 0x0008840001007387 */ /* 0x0001e80000100800 */
[----:B0-----:R-:W2:Y:S02]  /*183d0*/  LDL.LU R0, [R1+0x978] ;  /* 0x0009780001007983 */ /* 0x001ea40000300800 */
[----:B--2---:R-:W-:-:S05]  /*183e0*/  IADD3 R0, P4, R0, UR8, RZ ;  /* 0x0000000800007c10 */ /* 0x004fca000ff9e0ff */
[----:B------:R0:W-:Y:S04]  /*183f0*/  STL [R1+0x858], R0 ;  /* 0x0008580001007387 */ /* 0x0001e80000100800 */
[----:B0-----:R-:W2:Y:S01]  /*18400*/  LDL.LU R0, [R1+0x974] ;  /* 0x0009740001007983 */ /* 0x001ea20000300800 */
[----:B----4-:R-:W-:Y:S01]  /*18410*/  IADD3.X R5, R5, UR5, RZ, P6, !PT ;  /* 0x0000000505057c10 */ /* 0x010fe2000b7fe4ff */
[----:B---3--:R-:W-:Y:S01]  /*18420*/  IADD3 R3, P6, R3, UR8, RZ ;  /* 0x0000000803037c10 */ /* 0x008fe2000ffde0ff */
        /* <DEDUP_REMOVED lines=10> */
[----:B------:R-:W-:-:S02]  /*184d0*/  IADD3.X R28, R28, UR5, RZ, P1, !PT ;  /* 0x000000051c1c7c10 */ /* 0x000fc40008ffe4ff */
[----:B--2---:R-:W-:Y:S01]  /*184e0*/  IADD3.X R0, R0, UR5, RZ, P5, !PT ;  /* 0x0000000500007c10 */ /* 0x004fe2000affe4ff */
[----:B------:R-:W-:-:S04]  /*184f0*/  IADD3 R4, P5, R4, UR8, RZ ;  /* 0x0000000804047c10 */ /* 0x000fc8000ffbe0ff */
[----:B------:R0:W-:Y:S04]  /*18500*/  STL [R1+0x87c], R0 ;  /* 0x00087c0001007387 */ /* 0x0001e80000100800 */
[----:B0-----:R0:W5:Y:S01]  /*18510*/  LDL.LU R0, [R1+0x970] ;  /* 0x0009700001007983 */ /* 0x0011620000300800 */
[----:B------:R1:W-:Y:S03]  /*18520*/  STL [R1+0x850], R4 ;  /* 0x0008500401007387 */ /* 0x0003e60000100800 */
[----:B-1----:R0:W5:Y:S01]  /*18530*/  LDL.LU R4, [R1+0x96c] ;  /* 0x00096c0001047983 */ /* 0x0021620000300800 */
[----:B------:R1:W-:Y:S03]  /*18540*/  STL [R1+0x874], R5 ;  /* 0x0008740501007387 */ /* 0x0003e60000100800 */
[----:B-1----:R0:W5:Y:S01]  /*18550*/  LDL.LU R5, [R1+0x968] ;  /* 0x0009680001057983 */ /* 0x0021620000300800 */
[----:B------:R1:W-:Y:S03]  /*18560*/  STL [R1+0x848], R3 ;  /* 0x0008480301007387 */ /* 0x0003e60000100800 */
[----:B-1----:R-:W4:Y:S01]  /*18570*/  LDL.LU R3, [R1+0x964] ;  /* 0x0009640001037983 */ /* 0x002f220000300800 */
[----:B------:R1:W-:Y:S03]  /*18580*/  STL [R1+0x86c], R2 ;  /* 0x00086c0201007387 */ /* 0x0003e60000100800 */
[----:B-1----:R-:W3:Y:S01]  /*18590*/  LDL.LU R2, [R1+0x960] ;  /* 0x0009600001027983 */ /* 0x002ee20000300800 */
[----:B------:R1:W-:Y:S01]  /*185a0*/  STL [R1+0x840], R9 ;  /* 0x0008400901007387 */ /* 0x0003e20000100800 */
[----:B------:R-:W-:-:S02]  /*185b0*/  IADD3.X R16, R16, UR5, RZ, P5, !PT ;  /* 0x0000000510107c10 */ /* 0x000fc4000affe4ff */
[----:B-1----:R-:W4:Y:S01]  /*185c0*/  LDL.LU R9, [R1+0x95c] ;  /* 0x00095c0001097983 */ /* 0x002f220000300800 */
[----:B------:R1:W-:Y:S01]  /*185d0*/  STL [R1+0x864], R8 ;  /* 0x0008640801007387 */ /* 0x0003e20000100800 */
[----:B------:R-:W-:Y:S02]  /*185e0*/  IADD3 R25, P5, R25, UR8, RZ ;  /* 0x0000000819197c10 */ /* 0x000fe4000ffbe0ff */
[----:B-1----:R-:W4:Y:S01]  /*185f0*/  LDL.LU R8, [R1+0x958] ;  /* 0x0009580001087983 */ /* 0x002f220000300800 */
[----:B------:R1:W-:Y:S03]  /*18600*/  STL [R1+0x838], R10 ;  /* 0x0008380a01007387 */ /* 0x0003e60000100800 */
[----:B-1----:R0:W5:Y:S01]  /*18610*/  LDL.LU R10, [R1+0x954] ;  /* 0x00095400010a7983 */ /* 0x0021620000300800 */
        /* <DEDUP_REMOVED lines=17> */
[----:B-1----:R-:W2:Y:S01]  /*18730*/  LDL.LU R28, [R1+0x930] ;  /* 0x00093000011c7983 */ /* 0x002ea20000300800 */
[----:B------:R-:W-:-:S02]  /*18740*/  IADD3 R6, P1, R6, UR8, RZ ;  /* 0x0000000806067c10 */ /* 0x000fc4000ff3e0ff */
[----:B------:R-:W-:Y:S01]  /*18750*/  IADD3.X R7, R7, UR5, RZ, P2, !PT ;  /* 0x0000000507077c10 */ /* 0x000fe200097fe4ff */
[----:B------:R-:W-:Y:S01]  /*18760*/  IADD3 R26, P2, R26, UR8, RZ ;  /* 0x000000081a1a7c10 */ /* 0x000fe2000ff5e0ff */
[----:B------:R-:W-:Y:S01]  /*18770*/  IADD3.X R27, R27, UR5, RZ, P3, !PT ;  /* 0x000000051b1b7c10 */ /* 0x000fe20009ffe4ff */
[----:B------:R-:W-:Y:S01]  /*18780*/  IADD3 R20, P3, R20, UR8, RZ ;  /* 0x0000000814147c10 */ /* 0x000fe2000ff7e0ff */
[----:B------:R-:W-:Y:S01]  /*18790*/  STL [R1+0x8ec], R6 ;  /* 0x0008ec0601007387 */ /* 0x000fe20000100800 */
[----:B------:R-:W-:Y:S01]  /*187a0*/  IADD3.X R21, R21, UR5, RZ, P4, !PT ;  /* 0x0000000515157c10 */ /* 0x000fe2000a7fe4ff */
[----:B------:R3:W-:Y:S01]  /*187b0*/  STL [R1+0x834], R7 ;  /* 0x0008340701007387 */ /* 0x0007e20000100800 */
[----:B------:R-:W-:Y:S01]  /*187c0*/  IADD3 R22, P4, R22, UR8, RZ ;  /* 0x0000000816167c10 */ /* 0x000fe2000ff9e0ff */
[----:B------:R-:W-:Y:S01]  /*187d0*/  STL [R1+0x8e8], R26 ;  /* 0x0008e81a01007387 */ /* 0x000fe20000100800 */
[----:B------:R-:W-:Y:S01]  /*187e0*/  IADD3.X R23, R23, UR5, RZ, P5, !PT ;  /* 0x0000000517177c10 */ /* 0x000fe2000affe4ff */
[----:B------:R-:W-:Y:S01]  /*187f0*/  STL [R1+0x830], R27 ;  /* 0x0008301b01007387 */ /* 0x000fe20000100800 */
[----:B------:R-:W-:Y:S01]  /*18800*/  IADD3.X R12, R12, UR5, RZ, P6, !PT ;  /* 0x000000050c0c7c10 */ /* 0x000fe2000b7fe4ff */
[----:B------:R-:W-:Y:S01]  /*18810*/  STL [R1+0x8e4], R20 ;  /* 0x0008e41401007387 */ /* 0x000fe20000100800 */
[----:B------:R-:W-:Y:S01]  /*18820*/  IADD3.X R13, R13, UR5, RZ, P1, !PT ;  /* 0x000000050d0d7c10 */ /* 0x000fe20008ffe4ff */
[----:B------:R-:W-:Y:S02]  /*18830*/  STL [R1+0x82c], R21 ;  /* 0x00082c1501007387 */ /* 0x000fe40000100800 */
[----:B------:R-:W-:Y:S01]  /*18840*/  STL [R1+0x8e0], R22 ;  /* 0x0008e01601007387 */ /* 0x000fe20000100800 */
[----:B------:R-:W-:Y:S01]  /*18850*/  STL [R1+0x828], R23 ;  /* 0x0008281701007387 */ /* 0x000fe20000100800 */
[----:B------:R-:W-:Y:S02]  /*18860*/  STL [R1+0x824], R12 ;  /* 0x0008240c01007387 */ /* 0x000fe40000100800 */
[----:B------:R-:W-:Y:S01]  /*18870*/  STL [R1+0x820], R13 ;  /* 0x0008200d01007387 */ /* 0x000fe20000100800 */
[----:B------:R-:W-:-:S02]  /*18880*/  IADD3.X R14, R14, UR5, RZ, P2, !PT ;  /* 0x000000050e0e7c10 */ /* 0x000fc400097fe4ff */
[----:B------:R-:W-:Y:S01]  /*18890*/  IADD3.X R15, R15, UR5, RZ, P3, !PT ;  /* 0x000000050f0f7c10 */ /* 0x000fe20009ffe4ff */
[----:B---3--:R-:W-:Y:S02]  /*188a0*/  IMAD.MOV.U32 R7, RZ, RZ, R2 ;  /* 0x000000ffff077224 */ /* 0x008fe400078e0002 */
[----:B----4-:R-:W-:Y:S02]  /*188b0*/  IMAD.MOV.U32 R2, RZ, RZ, R9 ;  /* 0x000000ffff027224 */ /* 0x010fe400078e0009 */
[----:B------:R-:W-:Y:S01]  /*188c0*/  IMAD.MOV.U32 R6, RZ, RZ, R8 ;  /* 0x000000ffff067224 */ /* 0x000fe200078e0008 */
[----:B--2---:R-:W-:-:S05]  /*188d0*/  IADD3.X R28, R28, UR5, RZ, P4, !PT ;  /* 0x000000051c1c7c10 */ /* 0x004fca000a7fe4ff */
[----:B------:R1:W-:Y:S01]  /*188e0*/  STL [R1+0x8d8], R28 ;  /* 0x0008d81c01007387 */ /* 0x0003e20000100800 */
[----:B------:R0:W-:Y:S02]  /*188f0*/  STL [R1+0x81c], R14 ;  /* 0x00081c0e01007387 */ /* 0x0001e40000100800 */
[----:B------:R0:W-:Y:S01]  /*18900*/  STL [R1+0x818], R15 ;  /* 0x0008180f01007387 */ /* 0x0001e20000100800 */
[----:B-1----:R-:W1:Y:S01]  /*18910*/  S2R R28, SR_TID.X ;  /* 0x00000000001c7919 */ /* 0x002e620000002100 */
[----:B------:R0:W-:Y:S02]  /*18920*/  STL.64 [R1+0x370], R2 ;  /* 0x0003700201007387 */ /* 0x0001e40000100a00 */
[----:B------:R0:W-:Y:S01]  /*18930*/  STL.64 [R1+0x378], R6 ;  /* 0x0003780601007387 */ /* 0x0001e20000100a00 */
[----:B-1----:R-:W-:-:S05]  /*18940*/  LOP3.LUT R28, R28, 0x7f, RZ, 0xc0, !PT ;  /* 0x0000007f1c1c7812 */ /* 0x002fca00078ec0ff */
[----:B------:R-:W-:Y:S01]  /*18950*/  IMAD.SHL.U32 R28, R28, 0x2, RZ ;  /* 0x000000021c1c7824 */ /* 0x000fe200078e00ff */
[----:B0-----:R-:W-:Y:S01]  /*18960*/  @!P0 CALL.REL.NOINC `(.L_x_2) ;  /* 0x0000001000008944 */ /* 0x001fe20003c00000 */
[----:B------:R-:W-:Y:S05]  /*18970*/  BRA `(.L_x_3) ;  /* 0xfffed38000007947 */ /* 0x000fea000383ffff */
.L_x_2:
[----:B-----5:R0:W-:Y:S04]  /*18980*/  STL [R1+0x9c0], R11 ;  /* 0x0009c00b01007387 */ /* 0x0201e80000100800 */
[----:B0-----:R-:W2:Y:S04]  /*18990*/  LDL.LU R11, [R1+0x258] ;  /* 0x00025800010b7983 */ /* 0x001ea80000300800 */
[----:B--2---:R0:W-:Y:S04]  /*189a0*/  STL [R1+0x9c8], R11 ;  /* 0x0009c80b01007387 */ /* 0x0041e80000100800 */
        /* <DEDUP_REMOVED lines=32> */
[----:B------:R1:W-:Y:S01]  /*18bb0*/  STL [R1+0x9bc], R10 ;  /* 0x0009bc0a01007387 */ /* 0x0003e20000100800 */
[----:B0-----:R-:W-:-:S03]  /*18bc0*/  IMAD.MOV.U32 R11, RZ, RZ, R5 ;  /* 0x000000ffff0b7224 */ /* 0x001fc600078e0005 */
[----:B-1----:R-:W2:Y:S04]  /*18bd0*/  LDL.LU R10, [R1+0x26c] ;  /* 0x00026c00010a7983 */ /* 0x002ea80000300800 */
        /* <DEDUP_REMOVED lines=35> */
[----:B------:R-:W2:Y:S04]  /*18e10*/  LDL.LU R29, [R1+0x250] ;  /* 0x00025000011d7983 */ /* 0x000ea80000300800 */
[----:B------:R-:W3:Y:S01]  /*18e20*/  LDL.LU R28, [R1+0x264] ;  /* 0x00026400011c7983 */ /* 0x000ee20000300800 */
[----:B0-----:R-:W-:-:S03]  /*18e30*/  IMAD.MOV.U32 R10, RZ, RZ, R4 ;  /* 0x000000ffff0a7224 */ /* 0x001fc600078e0004 */
[----:B------:R-:W3:Y:S04]  /*18e40*/  LDL.LU R0, [R1+0x260] ;  /* 0x0002600001007983 */ /* 0x000ee80000300800 */
[----:B------:R-:W4:Y:S04]  /*18e50*/  LDL.LU R9, [R1+0x274] ;  /* 0x0002740001097983 */ /* 0x000f280000300800 */
[----:B------:R-:W4:Y:S04]  /*18e60*/  LDL.LU R3, [R1+0x270] ;  /* 0x0002700001037983 */ /* 0x000f280000300800 */
        /* <DEDUP_REMOVED lines=16> */
[----:B------:R0:W-:Y:S01]  /*18f70*/  STL [R1+0x94c], R19 ;  /* 0x00094c1301007387 */ /* 0x0001e20000100800 */
[----:B------:R-:W-:-:S03]  /*18f80*/  F2FP.BF16.PACK_AB R11, R10, R11 ;  /* 0x0000000b0a0b723e */ /* 0x000fc600000010ff */
[----:B0-----:R-:W2:Y:S04]  /*18f90*/  LDL.LU R19, [R1+0x254] ;  /* 0x0002540001137983 */ /* 0x001ea80000300800 */
[----:B------:R0:W-:Y:S04]  /*18fa0*/  STL [R1+0x948], R18 ;  /* 0x0009481201007387 */ /* 0x0001e80000100800 */
        /* <DEDUP_REMOVED lines=9> */
[----:B------:R-:W2:Y:S04]  /*19040*/  LDL.LU R10, [R1+0xa4c] ;  /* 0x000a4c00010a7983 */ /* 0x000ea80000300800 */
[----:B------:R0:W-:Y:S04]  /*19050*/  STL [R1+0xbc], R11 ;  /* 0x0000bc0b01007387 */ /* 0x0001e80000100800 */
[----:B0-----:R-:W2:Y:S02]  /*19060*/  LDL.LU R11, [R1+0xa48] ;  /* 0x000a4800010b7983 */ /* 0x001ea40000300800 */
[----:B--2---:R-:W-:-:S02]  /*19070*/  F2FP.BF16.PACK_AB R11, R10, R11 ;  /* 0x0000000b0a0b723e */ /* 0x004fc400000010ff */
        /* <DEDUP_REMOVED lines=65> */
[----:B------:R0:W-:Y:S01]  /*19490*/  STL [R1+0x78], R11 ;  /* 0x0000780b01007387 */ /* 0x0001e20000100800 */
[----:B------:R-:W-:Y:S02]  /*194a0*/  F2FP.BF16.PACK_AB R17, R17, R18 ;  /* 0x000000121111723e */ /* 0x000fe400000010ff */
[----:B---3--:R-:W-:Y:S01]  /*194b0*/  F2FP.BF16.PACK_AB R0, R28, R0 ;  /* 0x000000001c00723e */ /* 0x008fe200000010ff */
[----:B0-----:R-:W3:Y:S01]  /*194c0*/  LDL.LU R11, [R1+0x9c0] ;  /* 0x0009c000010b7983 */ /* 0x001ee20000300800 */
[----:B----4-:R-:W-:Y:S02]  /*194d0*/  F2FP.BF16.PACK_AB R3, R9, R3 ;  /* 0x000000030903723e */ /* 0x010fe400000010ff */
[----:B------:R-:W-:-:S02]  /*194e0*/  F2FP.BF16.PACK_AB R2, R8, R2 ;  /* 0x000000020802723e */ /* 0x000fc400000010ff */
[----:B--2---:R-:W-:Y:S02]  /*194f0*/  F2FP.BF16.PACK_AB R24, R10, R24 ;  /* 0x000000180a18723e */ /* 0x004fe400000010ff */
[----:B------:R-:W2:Y:S04]  /*19500*/  LDL.LU R10, [R1+0x9bc] ;  /* 0x0009bc00010a7983 */ /* 0x000ea80000300800 */
[----:B------:R0:W-:Y:S02]  /*19510*/  STL [R1+0x74], R24 ;  /* 0x0000741801007387 */ /* 0x0001e40000100800 */
[----:B0-----:R-:W-:Y:S02]  /*19520*/  F2FP.BF16.PACK_AB R24, R25, R16 ;  /* 0x000000101918723e */ /* 0x001fe400000010ff */
[----:B------:R-:W-:-:S03]  /*19530*/  F2FP.BF16.PACK_AB R16, R19, R29 ;  /* 0x0000001d1310723e */ /* 0x000fc600000010ff */
[----:B------:R-:W-:Y:S04]  /*19540*/  STL [R1+0x70], R24 ;  /* 0x0000701801007387 */ /* 0x000fe80000100800 */
[----:B------:R-:W-:Y:S04]  /*19550*/  STL [R1+0x6c], R17 ;  /* 0x00006c1101007387 */ /* 0x000fe80000100800 */
[----:B------:R-:W-:Y:S04]  /*19560*/  STL [R1+0x68], R16 ;  /* 0x0000681001007387 */ /* 0x000fe80000100800 */
[----:B------:R0:W-:Y:S04]  /*19570*/  STL [R1+0x64], R0 ;  /* 0x0000640001007387 */ /* 0x0001e80000100800 */
[----:B------:R1:W-:Y:S01]  /*19580*/  STL [R1+0x60], R3 ;  /* 0x0000600301007387 */ /* 0x0003e20000100800 */
[----:B0-----:R-:W-:-:S03]  /*19590*/  F2FP.BF16.PACK_AB R0, R4, R5 ;  /* 0x000000050400723e */ /* 0x001fc600000010ff */
[----:B------:R0:W-:Y:S01]  /*195a0*/  STL [R1+0x5c], R2 ;  /* 0x00005c0201007387 */ /* 0x0001e20000100800 */
[----:B-1----:R-:W-:-:S03]  /*195b0*/  F2FP.BF16.PACK_AB R3, R6, R7 ;  /* 0x000000070603723e */ /* 0x002fc600000010ff */
[----:B------:R1:W-:Y:S04]  /*195c0*/  STL [R1+0x58], R0 ;  /* 0x0000580001007387 */ /* 0x0003e80000100800 */
[----:B------:R4:W-:Y:S01]  /*195d0*/  STL [R1+0x54], R3 ;  /* 0x0000540301007387 */ /* 0x0009e20000100800 */
[----:B0-----:R-:W-:Y:S02]  /*195e0*/  F2FP.BF16.PACK_AB R2, R26, R27 ;  /* 0x0000001b1a02723e */ /* 0x001fe400000010ff */
[----:B-1----:R-:W-:-:S03]  /*195f0*/  F2FP.BF16.PACK_AB R0, R20, R21 ;  /* 0x000000151400723e */ /* 0x002fc600000010ff */
[----:B------:R0:W-:Y:S01]  /*19600*/  STL [R1+0x50], R2 ;  /* 0x0000500201007387 */ /* 0x0001e20000100800 */
[----:B----4-:R-:W-:-:S03]  /*19610*/  F2FP.BF16.PACK_AB R3, R22, R23 ;  /* 0x000000171603723e */ /* 0x010fc600000010ff */
[----:B------:R1:W-:Y:S04]  /*19620*/  STL [R1+0x4c], R0 ;  /* 0x00004c0001007387 */ /* 0x0003e80000100800 */
[----:B------:R-:W-:Y:S04]  /*19630*/  STL [R1+0x48], R3 ;  /* 0x0000480301007387 */ /* 0x000fe80000100800 */
[----:B------:R-:W4:Y:S01]  /*19640*/  LDL.LU R7, [R1+0x298] ;  /* 0x0002980001077983 */ /* 0x000f220000300800 */
[----:B0-----:R-:W-:Y:S02]  /*19650*/  F2FP.BF16.PACK_AB R2, R12, R13 ;  /* 0x0000000d0c02723e */ /* 0x001fe400000010ff */
[----:B-1----:R-:W-:-:S03]  /*19660*/  F2FP.BF16.PACK_AB R0, R14, R15 ;  /* 0x0000000f0e00723e */ /* 0x002fc600000010ff */
[----:B------:R-:W-:Y:S04]  /*19670*/  STL [R1+0x44], R2 ;  /* 0x0000440201007387 */ /* 0x000fe80000100800 */
[----:B----4-:R0:W-:Y:S04]  /*19680*/  STL [R1+0x97c], R7 ;  /* 0x00097c0701007387 */ /* 0x0101e80000100800 */
[----:B------:R-:W-:Y:S04]  /*19690*/  STL [R1+0x40], R0 ;  /* 0x0000400001007387 */ /* 0x000fe80000100800 */
[----:B0-----:R-:W4:Y:S04]  /*196a0*/  LDL.LU R7, [R1+0x1d0] ;  /* 0x0001d00001077983 */ /* 0x001f280000300800 */
[----:B----4-:R0:W-:Y:S04]  /*196b0*/  STL [R1+0x984], R7 ;  /* 0x0009840701007387 */ /* 0x0101e80000100800 */
        /* <DEDUP_REMOVED lines=11> */
[----:B----4-:R-:W-:Y:S04]  /*19770*/  STL [R1+0x9b4], R7 ;  /* 0x0009b40701007387 */ /* 0x010fe80000100800 */
[----:B------:R-:W4:Y:S04]  /*19780*/  LDL.LU R6, [R1+0x288] ;  /* 0x0002880001067983 */ /* 0x000f280000300800 */
        /* <DEDUP_REMOVED lines=20> */
[----:B------:R-:W2:Y:S01]  /*198d0*/  LDL.LU R4, [R1+0x2d8] ;  /* 0x0002d80001047983 */ /* 0x000ea20000300800 */
[----:B---3--:R-:W-:-:S03]  /*198e0*/  IMAD.MOV.U32 R7, RZ, RZ, R11 ;  /* 0x000000ffff077224 */ /* 0x008fc600078e000b */
[----:B--2---:R0:W-:Y:S04]  /*198f0*/  STL [R1+0x970], R4 ;  /* 0x0009700401007387 */ /* 0x0041e80000100800 */
[----:B0-----:R-:W2:Y:S04]  /*19900*/  LDL.LU R4, [R1+0x2ac] ;  /* 0x0002ac0001047983 */ /* 0x001ea80000300800 */
[----:B------:R-:W3:Y:S01]  /*19910*/  LDL.LU R11, [R1+0x290] ;  /* 0x00029000010b7983 */ /* 0x000ee20000300800 */
[----:B------:R-:W-:-:S03]  /*19920*/  IMAD.MOV.U32 R6, RZ, RZ, R10 ;  /* 0x000000ffff067224 */ /* 0x000fc600078e000a */
[----:B---3--:R0:W-:Y:S04]  /*19930*/  STL [R1+0x96c], R11 ;  /* 0x00096c0b01007387 */ /* 0x0081e80000100800 */
[----:B0-----:R-:W3:Y:S04]  /*19940*/  LDL.LU R11, [R1+0x2dc] ;  /* 0x0002dc00010b7983 */ /* 0x001ee80000300800 */
[----:B------:R-:W2:Y:S04]  /*19950*/  LDL.LU R10, [R1+0x280] ;  /* 0x00028000010a7983 */ /* 0x000ea80000300800 */
[----:B--2---:R0:W-:Y:S04]  /*19960*/  STL [R1+0x968], R10 ;  /* 0x0009680a01007387 */ /* 0x0041e80000100800 */
[----:B0-----:R-:W2:Y:S04]  /*19970*/  LDL.LU R10, [R1+0x294] ;  /* 0x00029400010a7983 */ /* 0x001ea80000300800 */
        /* <DEDUP_REMOVED lines=19> */
[----:B------:R-:W2:Y:S04]  /*19ab0*/  LDL.LU R18, [R1+0x304] ;  /* 0x0003040001127983 */ /* 0x000ea80000300800 */
[----:B------:R-:W2:Y:S04]  /*19ac0*/  LDL.LU R17, [R1+0x314] ;  /* 0x0003140001117983 */ /* 0x000ea80000300800 */
[----:B------:R-:W2:Y:S04]  /*19ad0*/  LDL.LU R16, [R1+0x324] ;  /* 0x0003240001107983 */ /* 0x000ea80000300800 */
[----:B------:R-:W2:Y:S04]  /*19ae0*/  LDL.LU R23, [R1+0x2e8] ;  /* 0x0002e80001177983 */ /* 0x000ea80000300800 */
[----:B--2---:R0:W-:Y:S04]  /*19af0*/  STL [R1+0x93c], R23 ;  /* 0x00093c1701007387 */ /* 0x0041e80000100800 */
[----:B0-----:R-:W2:Y:S04]  /*19b00*/  LDL.LU R23, [R1+0x334] ;  /* 0x0003340001177983 */ /* 0x001ea80000300800 */
[----:B------:R-:W2:Y:S01]  /*19b10*/  LDL.LU R25, [R1+0x2fc] ;  /* 0x0002fc0001197983 */ /* 0x000ea20000300800 */
[----:B------:R-:W-:-:S03]  /*19b20*/  F2FP.BF16.PACK_AB R7, R6, R7 ;  /* 0x000000070607723e */ /* 0x000fc600000010ff */
[----:B--2---:R0:W-:Y:S04]  /*19b30*/  STL [R1+0x938], R25 ;  /* 0x0009381901007387 */ /* 0x0041e80000100800 */
[----:B0-----:R-:W2:Y:S04]  /*19b40*/  LDL.LU R25, [R1+0x2ec] ;  /* 0x0002ec0001197983 */ /* 0x001ea80000300800 */
        /* <DEDUP_REMOVED lines=40> */
[----:B------:R0:W-:Y:S04]  /*19dd0*/  STL [R1], R7 ;  /* 0x0000000701007387 */ /* 0x0001e80000100800 */
[----:B0-----:R-:W2:Y:S02]  /*19de0*/  LDL.LU R7, [R1+0x97c] ;  /* 0x00097c0001077983 */ /* 0x001ea40000300800 */
[----:B--2---:R-:W-:-:S02]  /*19df0*/  F2FP.BF16.PACK_AB R7, R6, R7 ;  /* 0x000000070607723e */ /* 0x004fc400000010ff */
[----:B------:R-:W4:Y:S02]  /*19e00*/  LDL.LU R6, [R1+0x978] ;  /* 0x0009780001067983 */ /* 0x000f240000300800 */
[----:B----4-:R-:W-:Y:S02]  /*19e10*/  F2FP.BF16.PACK_AB R6, R5, R6 ;  /* 0x000000060506723e */ /* 0x010fe400000010ff */
[----:B------:R-:W2:Y:S02]  /*19e20*/  LDL.LU R5, [R1+0x974] ;  /* 0x0009740001057983 */ /* 0x000ea40000300800 */
[----:B--2---:R-:W-:Y:S02]  /*19e30*/  F2FP.BF16.PACK_AB R5, R4, R5 ;  /* 0x000000050405723e */ /* 0x004fe400000010ff */
[----:B------:R-:W3:Y:S02]  /*19e40*/  LDL.LU R4, [R1+0x970] ;  /* 0x0009700001047983 */ /* 0x000ee40000300800 */
[----:B---3--:R-:W-:-:S02]  /*19e50*/  F2FP.BF16.PACK_AB R4, R11, R4 ;  /* 0x000000040b04723e */ /* 0x008fc400000010ff */
[----:B------:R-:W2:Y:S02]  /*19e60*/  LDL.LU R11, [R1+0x96c] ;  /* 0x00096c00010b7983 */ /* 0x000ea40000300800 */
[----:B--2---:R-:W-:Y:S02]  /*19e70*/  F2FP.BF16.PACK_AB R11, R10, R11 ;  /* 0x0000000b0a0b723e */ /* 0x004fe400000010ff */
[----:B------:R-:W2:Y:S02]  /*19e80*/  LDL.LU R10, [R1+0x968] ;  /* 0x00096800010a7983 */ /* 0x000ea40000300800 */
[----:B--2---:R-:W-:Y:S02]  /*19e90*/  F2FP.BF16.PACK_AB R10, R9, R10 ;  /* 0x0000000a090a723e */ /* 0x004fe400000010ff */
[----:B------:R-:W2:Y:S02]  /*19ea0*/  LDL.LU R9, [R1+0x964] ;  /* 0x0009640001097983 */ /* 0x000ea40000300800 */
[----:B--2---:R-:W-:-:S02]  /*19eb0*/  F2FP.BF16.PACK_AB R9, R8, R9 ;  /* 0x000000090809723e */ /* 0x004fc400000010ff */
        /* <DEDUP_REMOVED lines=20> */
[----:B------:R-:W2:Y:S01]  /*1a000*/  LDL.LU R25, [R1+0x938] ;  /* 0x0009380001197983 */ /* 0x000ea20000300800 */
[----:B------:R-:W-:Y:S02]  /*1a010*/  F2FP.BF16.PACK_AB R21, R24, R21 ;  /* 0x000000151815723e */ /* 0x000fe400000010ff */
[----:B--2---:R-:W-:Y:S02]  /*1a020*/  F2FP.BF16.PACK_AB R22, R25, R22 ;  /* 0x000000161916723e */ /* 0x004fe400000010ff */
[----:B------:R-:W2:Y:S04]  /*1a030*/  LDL.LU R25, [R1+0x934] ;  /* 0x0009340001197983 */ /* 0x000ea80000300800 */
[----:B------:R-:W3:Y:S01]  /*1a040*/  LDL.LU R24, [R1+0x930] ;  /* 0x0009300001187983 */ /* 0x000ee20000300800 */
[----:B------:R-:W-:-:S02]  /*1a050*/  F2FP.BF16.PACK_AB R20, R29, R20 ;  /* 0x000000141d14723e */ /* 0x000fc400000010ff */
[----:B------:R-:W-:Y:S02]  /*1a060*/  F2FP.BF16.PACK_AB R27, R28, R27 ;  /* 0x0000001b1c1b723e */ /* 0x000fe400000010ff */
[----:B------:R-:W-:Y:S02]  /*1a070*/  F2FP.BF16.PACK_AB R26, R0, R26 ;  /* 0x0000001a001a723e */ /* 0x000fe400000010ff */
[----:B--2---:R-:W-:Y:S02]  /*1a080*/  F2FP.BF16.PACK_AB R25, R3, R25 ;  /* 0x000000190319723e */ /* 0x004fe400000010ff */
[----:B---3--:R-:W-:Y:S02]  /*1a090*/  F2FP.BF16.PACK_AB R24, R2, R24 ;  /* 0x000000180218723e */ /* 0x008fe400000010ff */
.L_x_1:
[----:B0-----:R-:W2:Y:S04]  /*1a0a0*/  LDL.LU R0, [R1+0x92c] ;  /* 0x00092c0001007983 */ /* 0x001ea80000300800 */
[----:B------:R-:W0:Y:S02]  /*1a0b0*/  S2R R29, SR_TID.X ;  /* 0x00000000001d7919 */ /* 0x000e240000002100 */
[----:B0-----:R-:W-:-:S02]  /*1a0c0*/  IMAD.SHL.U32 R2, R29, 0x8, RZ ;  /* 0x000000081d027824 */ /* 0x001fc400078e00ff */
[C---:B------:R-:W-:Y:S02]  /*1a0d0*/  IMAD.SHL.U32 R28, R29.reuse, 0x20, RZ ;  /* 0x000000201d1c7824 */ /* 0x040fe400078e00ff */
[C---:B------:R-:W-:Y:S01]  /*1a0e0*/  IMAD.SHL.U32 R3, R29.reuse, 0x4, RZ ;  /* 0x000000041d037824 */ /* 0x040fe200078e00ff */
[----:B------:R-:W-:Y:S01]  /*1a0f0*/  LOP3.LUT R2, R2, 0x300, RZ, 0xc0, !PT ;  /* 0x0000030002027812 */ /* 0x000fe200078ec0ff */
[----:B------:R-:W-:Y:S01]  /*1a100*/  IMAD.SHL.U32 R29, R29, 0x400, RZ ;  /* 0x000004001d1d7824 */ /* 0x000fe200078e00ff */
[----:B------:R-:W-:Y:S01]  /*1a110*/  BAR.SYNC.DEFER_BLOCKING 0x0 ;  /* 0x0000000000007b1d */ /* 0x000fe20000010000 */
[----:B--2---:R-:W-:-:S04]  /*1a120*/  LOP3.LUT R0, R0, 0x1800, RZ, 0xc0, !PT ;  /* 0x0000180000007812 */ /* 0x004fc800078ec0ff */
[----:B------:R-:W-:Y:S02]  /*1a130*/  LOP3.LUT R28, R0, 0x60, R28, 0xf8, !PT ;  /* 0x00000060001c7812 */ /* 0x000fe400078ef81c */
[----:B------:R-:W-:Y:S02]  /*1a140*/  LOP3.LUT R0, R2, 0x70, R3, 0xf8, !PT ;  /* 0x0000007002007812 */ /* 0x000fe400078ef803 */
[----:B------:R-:W2:Y:S01]  /*1a150*/  LDL R3, [R1+0x400] ;  /* 0x0004000001037983 */ /* 0x000ea20000100800 */
[----:B------:R-:W-:Y:S02]  /*1a160*/  LOP3.LUT R29, R29, 0x1800, RZ, 0xc0, !PT ;  /* 0x000018001d1d7812 */ /* 0x000fe400078ec0ff */
[----:B------:R-:W-:Y:S02]  /*1a170*/  LOP3.LUT R0, R28, R0, RZ, 0x3c, !PT ;  /* 0x000000001c007212 */ /* 0x000fe400078e3cff */
[----:B------:R-:W0:Y:S04]  /*1a180*/  S2R R28, SR_TID.X ;  /* 0x00000000001c7919 */ /* 0x000e280000002100 */
[----:B------:R-:W-:Y:S04]  /*1a190*/  STS.128 [R0], R24 ;  /* 0x0000001800007388 */ /* 0x000fe80000000c00 */
[----:B------:R1:W-:Y:S04]  /*1a1a0*/  STS.128 [R0+0x80], R20 ;  /* 0x0000801400007388 */ /* 0x0003e80000000c00 */
[----:B------:R-:W-:Y:S04]  /*1a1b0*/  STS.128 [R0+0x400], R16 ;  /* 0x0004001000007388 */ /* 0x000fe80000000c00 */
[----:B------:R-:W-:Y:S01]  /*1a1c0*/  STS.128 [R0+0x480], R12 ;  /* 0x0004800c00007388 */ /* 0x000fe20000000c00 */
[----:B0-----:R-:W-:-:S03]  /*1a1d0*/  LOP3.LUT R28, R28, 0x7f, RZ, 0xc0, !PT ;  /* 0x0000007f1c1c7812 */ /* 0x001fc600078ec0ff */
[----:B-1----:R-:W3:Y:S02]  /*1a1e0*/  LDL.LU R20, [R1+0x10] ;  /* 0x0000100001147983 */ /* 0x002ee40000300800 */
[----:B------:R-:W-:Y:S02]  /*1a1f0*/  IMAD R29, R28, 0x10, R29 ;  /* 0x000000101c1d7824 */ /* 0x000fe400078e021d */
[----:B------:R-:W-:Y:S06]  /*1a200*/  BAR.SYNC.DEFER_BLOCKING 0x0 ;  /* 0x0000000000007b1d */ /* 0x000fec0000010000 */
[----:B------:R-:W3:Y:S01]  /*1a210*/  LDL.LU R21, [R1+0x14] ;  /* 0x0000140001157983 */ /* 0x000ee20000300800 */
[----:B------:R-:W-:-:S03]  /*1a220*/  LOP3.LUT R27, R29, 0x20, RZ, 0x3c, !PT ;  /* 0x000000201d1b7812 */ /* 0x000fc600078e3cff */
[----:B------:R-:W3:Y:S04]  /*1a230*/  LDL.LU R22, [R1+0x18] ;  /* 0x0000180001167983 */ /* 0x000ee80000300800 */
[----:B------:R-:W3:Y:S04]  /*1a240*/  LDL.LU R23, [R1+0x1c] ;  /* 0x00001c0001177983 */ /* 0x000ee80000300800 */
[----:B------:R-:W0:Y:S04]  /*1a250*/  LDS.128 R16, [R29] ;  /* 0x000000001d107984 */ /* 0x000e280000000c00 */
[----:B------:R-:W-:Y:S04]  /*1a260*/  LDS.128 R12, [R27] ;  /* 0x000000001b0c7984 */ /* 0x000fe80000000c00 */
[----:B0-----:R-:W-:Y:S04]  /*1a270*/  STL.64 [R1+0x30], R16 ;  /* 0x0000301001007387 */ /* 0x001fe80000100a00 */
[----:B------:R-:W-:Y:S01]  /*1a280*/  STL.64 [R1+0x38], R18 ;  /* 0x0000381201007387 */ /* 0x000fe20000100a00 */
[----:B--2---:R-:W-:-:S02]  /*1a290*/  IADD3 R2, R3, 0x1, RZ ;  /* 0x0000000103027810 */ /* 0x004fc40007ffe0ff */
[----:B------:R-:W-:Y:S02]  /*1a2a0*/  IADD3 R3, R3, 0x2, RZ ;  /* 0x0000000203037810 */ /* 0x000fe40007ffe0ff */
[----:B------:R-:W-:Y:S02]  /*1a2b0*/  ISETP.GE.AND P0, PT, R2, c[0x0][0x17c], PT ;  /* 0x00005f0002007a0c */ /* 0x000fe40003f06270 */
[----:B------:R-:W-:Y:S02]  /*1a2c0*/  ISETP.GE.AND P5, PT, R3, c[0x0][0x17c], PT ;  /* 0x00005f0003007a0c */ /* 0x000fe40003fa6270 */
[----:B------:R-:W-:-:S05]  /*1a2d0*/  LOP3.LUT R3, R29, 0x40, RZ, 0x3c, !PT ;  /* 0x000000401d037812 */ /* 0x000fca00078e3cff */
[----:B------:R-:W0:Y:S01]  /*1a2e0*/  LDS.128 R16, [R3] ;  /* 0x0000000003107984 */ /* 0x000e220000000c00 */
[----:B------:R-:W-:-:S03]  /*1a2f0*/  LOP3.LUT R2, R29, 0x60, RZ, 0x3c, !PT ;  /* 0x000000601d027812 */ /* 0x000fc600078e3cff */
[----:B0-----:R-:W-:Y:S04]  /*1a300*/  STL.64 [R1+0x960], R16 ;  /* 0x0009601001007387 */ /* 0x001fe80000100a00 */
[----:B------:R-:W-:Y:S04]  /*1a310*/  STL.64 [R1+0x20], R12 ;  /* 0x0000200c01007387 */ /* 0x000fe80000100a00 */
[----:B------:R-:W-:Y:S04]  /*1a320*/  STL.64 [R1+0x28], R14 ;  /* 0x0000280e01007387 */ /* 0x000fe80000100a00 */
[----:B------:R-:W0:Y:S04]  /*1a330*/  LDS.128 R12, [R2] ;  /* 0x00000000020c7984 */ /* 0x000e280000000c00 */
[----:B------:R-:W-:Y:S06]  /*1a340*/  BAR.SYNC.DEFER_BLOCKING 0x0 ;  /* 0x0000000000007b1d */ /* 0x000fec0000010000 */
[----:B------:R1:W-:Y:S04]  /*1a350*/  STL [R1+0x934], R18 ;  /* 0x0009341201007387 */ /* 0x0003e80000100800 */
[----:B-1----:R-:W2:Y:S04]  /*1a360*/  LDL R18, [R1+0x400] ;  /* 0x0004000001127983 */ /* 0x002ea80000100800 */
[----:B------:R1:W-:Y:S04]  /*1a370*/  STL [R1+0x930], R19 ;  /* 0x0009301301007387 */ /* 0x0003e80000100800 */
[----:B------:R4:W-:Y:S04]  /*1a380*/  STS.128 [R0], R8 ;  /* 0x0000000800007388 */ /* 0x0009e80000000c00 */
[----:B-1----:R-:W5:Y:S04]  /*1a390*/  LDL R19, [R1+0x404] ;  /* 0x0004040001137983 */ /* 0x002f680000100800 */
[----:B0-----:R-:W-:Y:S04]  /*1a3a0*/  STL.64 [R1+0x968], R12 ;  /* 0x0009680c01007387 */ /* 0x001fe80000100a00 */
[----:B------:R0:W-:Y:S04]  /*1a3b0*/  STL [R1+0x938], R15 ;  /* 0x0009380f01007387 */ /* 0x0001e80000100800 */
[----:B----4-:R-:W4:Y:S04]  /*1a3c0*/  LDL.LU R8, [R1] ;  /* 0x0000000001087983 */ /* 0x010f280000300800 */
[----:B------:R-:W4:Y:S04]  /*1a3d0*/  LDL.LU R9, [R1+0x4] ;  /* 0x0000040001097983 */ /* 0x000f280000300800 */
[----:B------:R-:W4:Y:S04]  /*1a3e0*/  LDL.LU R10, [R1+0x8] ;  /* 0x00000800010a7983 */ /* 0x000f280000300800 */
[----:B------:R-:W4:Y:S04]  /*1a3f0*/  LDL.LU R11, [R1+0xc] ;  /* 0x00000c00010b7983 */ /* 0x000f280000300800 */
[----:B------:R-:W2:Y:S04]  /*1a400*/  LDL.LU R16, [R1+0x30] ;  /* 0x0000300001107983 */ /* 0x000ea80000300800 */
[----:B------:R-:W1:Y:S04]  /*1a410*/  S2R R28, SR_TID.X ;  /* 0x00000000001c7919 */ /* 0x000e680000002100 */
[----:B------:R-:W1:Y:S04]  /*1a420*/  S2R R2, SR_TID.X ;  /* 0x0000000000027919 */ /* 0x000e680000002100 */
[----:B------:R-:W-:Y:S04]  /*1a430*/  STS.128 [R0+0x80], R4 ;  /* 0x0000800400007388 */ /* 0x000fe80000000c00 */
[----:B---3--:R3:W-:Y:S04]  /*1a440*/  STS.128 [R0+0x480], R20 ;  /* 0x0004801400007388 */ /* 0x0087e80000000c00 */
[----:B0-----:R-:W5:Y:S01]  /*1a450*/  LDL R15, [R1+0x408] ;  /* 0x00040800010f7983 */ /* 0x001f620000100800 */
[----:B-1----:R-:W-:Y:S01]  /*1a460*/  IMAD.SHL.U32 R17, R28, 0x400, RZ ;  /* 0x000004001c117824 */ /* 0x002fe200078e00ff */
[----:B---3--:R-:W-:-:S04]  /*1a470*/  LOP3.LUT R20, R2, 0x7f, RZ, 0xc0, !PT ;  /* 0x0000007f02147812 */ /* 0x008fc800078ec0ff */
[----:B------:R-:W-:-:S05]  /*1a480*/  LOP3.LUT R17, R17, 0x1800, RZ, 0xc0, !PT ;  /* 0x0000180011117812 */ /* 0x000fca00078ec0ff */
[----:B------:R-:W-:Y:S01]  /*1a490*/  IMAD R17, R20, 0x10, R17 ;  /* 0x0000001014117824 */ /* 0x000fe200078e0211 */
[----:B----4-:R2:W-:Y:S04]  /*1a4a0*/  STS.128 [R0+0x400], R8 ;  /* 0x0004000800007388 */ /* 0x0105e80000000c00 */
[----:B------:R-:W-:Y:S01]  /*1a4b0*/  BAR.SYNC.DEFER_BLOCKING 0x0 ;  /* 0x0000000000007b1d */ /* 0x000fe20000010000 */
[C---:B--2---:R-:W-:Y:S02]  /*1a4c0*/  IADD3 R8, R18.reuse, 0x4, RZ ;  /* 0x0000000412087810 */ /* 0x044fe40007ffe0ff */
[----:B------:R-:W-:Y:S02]  /*1a4d0*/  IADD3 R9, R18, 0x5, RZ ;  /* 0x0000000512097810 */ /* 0x000fe40007ffe0ff */
[----:B------:R-:W-:-:S02]  /*1a4e0*/  ISETP.GE.AND P1, PT, R8, c[0x0][0x17c], PT ;  /* 0x00005f0008007a0c */ /* 0x000fc40003f26270 */
[----:B------:R-:W-:Y:S01]  /*1a4f0*/  ISETP.GE.AND P3, PT, R9, c[0x0][0x17c], PT ;  /* 0x00005f0009007a0c */ /* 0x000fe20003f66270 */
[----:B------:R-:W0:Y:S04]  /*1a500*/  LDS.128 R4, [R17] ;  /* 0x0000000011047984 */ /* 0x000e280000000c00 */
[----:B------:R-:W1:Y:S04]  /*1a510*/  LDS.128 R8, [R27] ;  /* 0x000000001b087984 */ /* 0x000e680000000c00 */
[----:B0-----:R-:W-:Y:S04]  /*1a520*/  STL.64 [R1+0x940], R6 ;  /* 0x0009400601007387 */ /* 0x001fe80000100a00 */
[----:B------:R-:W-:Y:S04]  /*1a530*/  STL [R1+0x9a0], R7 ;  /* 0x0009a00701007387 */ /* 0x000fe80000100800 */
[----:B------:R-:W-:Y:S04]  /*1a540*/  STL.64 [R1+0x998], R4 ;  /* 0x0009980401007387 */ /* 0x000fe80000100a00 */
[----:B-----5:R-:W-:Y:S04]  /*1a550*/  STL.64 [R1+0x9e0], R18 ;  /* 0x0009e01201007387 */ /* 0x020fe80000100a00 */
[----:B------:R-:W-:Y:S04]  /*1a560*/  STL.64 [R1+0x9d8], R16 ;  /* 0x0009d81001007387 */ /* 0x000fe80000100a00 */
[----:B-1----:R0:W-:Y:S04]  /*1a570*/  STL.64 [R1+0x970], R8 ;  /* 0x0009700801007387 */ /* 0x0021e80000100a00 */
[----:B------:R-:W-:Y:S04]  /*1a580*/  STL.64 [R1+0x948], R10 ;  /* 0x0009480a01007387 */ /* 0x000fe80000100a00 */
[----:B------:R1:W-:Y:S04]  /*1a590*/  STL.64 [R1+0x990], R10 ;  /* 0x0009900a01007387 */ /* 0x0003e80000100a00 */
[----:B0-----:R-:W2:Y:S04]  /*1a5a0*/  LDL.LU R8, [R1+0x90] ;  /* 0x0000900001087983 */ /* 0x001ea80000300800 */
[----:B------:R-:W2:Y:S04]  /*1a5b0*/  LDL.LU R9, [R1+0x94] ;  /* 0x0000940001097983 */ /* 0x000ea80000300800 */
[----:B-1----:R-:W3:Y:S04]  /*1a5c0*/  LDL.LU R10, [R1+0x98] ;  /* 0x00009800010a7983 */ /* 0x002ee80000300800 */
[----:B------:R-:W3:Y:S01]  /*1a5d0*/  LDL.LU R11, [R1+0x9c] ;  /* 0x00009c00010b7983 */ /* 0x000ee20000300800 */
[----:B------:R-:W-:Y:S01]  /*1a5e0*/  IADD3 R2, R18, 0x3, RZ ;  /* 0x0000000312027810 */ /* 0x000fe20007ffe0ff */
[----:B------:R-:W-:-:S02]  /*1a5f0*/  IMAD R3, R19, c[0x0][0x194], RZ ;  /* 0x0000650013037a24 */ /* 0x000fc400078e02ff */
[----:B---3--:R0:W-:Y:S04]  /*1a600*/  STL.64 [R1+0x9b0], R10 ;  /* 0x0009b00a01007387 */ /* 0x0081e80000100a00 */
[----:B--2---:R-:W-:Y:S04]  /*1a610*/  STL.64 [R1+0x9a8], R8 ;  /* 0x0009a80801007387 */ /* 0x004fe80000100a00 */
[----:B------:R-:W2:Y:S04]  /*1a620*/  LDL.LU R4, [R1+0x80] ;  /* 0x0000800001047983 */ /* 0x000ea80000300800 */
[----:B------:R-:W2:Y:S04]  /*1a630*/  LDL.LU R5, [R1+0x84] ;  /* 0x0000840001057983 */ /* 0x000ea80000300800 */
[----:B------:R-:W3:Y:S04]  /*1a640*/  LDL.LU R6, [R1+0x88] ;  /* 0x0000880001067983 */ /* 0x000ee80000300800 */
[----:B------:R-:W3:Y:S04]  /*1a650*/  LDL.LU R7, [R1+0x8c] ;  /* 0x00008c0001077983 */ /* 0x000ee80000300800 */
[----:B------:R-:W4:Y:S04]  /*1a660*/  LDL.LU R16, [R1+0x50] ;  /* 0x0000500001107983 */ /* 0x000f280000300800 */
[----:B------:R-:W4:Y:S04]  /*1a670*/  LDL.LU R17, [R1+0x54] ;  /* 0x0000540001117983 */ /* 0x000f280000300800 */
[----:B------:R-:W5:Y:S04]  /*1a680*/  LDL.LU R18, [R1+0x58] ;  /* 0x0000580001127983 */ /* 0x000f680000300800 */
[----:B------:R-:W5:Y:S04]  /*1a690*/  LDL.LU R19, [R1+0x5c] ;  /* 0x00005c0001137983 */ /* 0x000f680000300800 */
[----:B0-----:R-:W0:Y:S02]  /*1a6a0*/  S2R R11, SR_TID.X ;  /* 0x00000000000b7919 */ /* 0x001e240000002100 */
[----:B0-----:R-:W-:-:S05]  /*1a6b0*/  IMAD.SHL.U32 R12, R11, 0x400, RZ ;  /* 0x000004000b0c7824 */ /* 0x001fca00078e00ff */
[----:B------:R-:W-:Y:S01]  /*1a6c0*/  LOP3.LUT R12, R12, 0x1800, RZ, 0xc0, !PT ;  /* 0x000018000c0c7812 */ /* 0x000fe200078ec0ff */
[----:B-----5:R-:W-:Y:S04]  /*1a6d0*/  STL.64 [R1+0x9f0], R18 ;  /* 0x0009f01201007387 */ /* 0x020fe80000100a00 */
[----:B----4-:R0:W-:Y:S04]  /*1a6e0*/  STL.64 [R1+0x9e8], R16 ;  /* 0x0009e81001007387 */ /* 0x0101e80000100a00 */
[----:B0-----:R-:W4:Y:S04]  /*1a6f0*/  LDL.LU R16, [R1+0x40] ;  /* 0x0000400001107983 */ /* 0x001f280000300800 */
[----:B------:R-:W4:Y:S04]  /*1a700*/  LDL.LU R17, [R1+0x44] ;  /* 0x0000440001117983 */ /* 0x000f280000300800 */
[----:B------:R-:W4:Y:S04]  /*1a710*/  LDL.LU R18, [R1+0x48] ;  /* 0x0000480001127983 */ /* 0x000f280000300800 */
[----:B------:R-:W4:Y:S04]  /*1a720*/  LDL.LU R19, [R1+0x4c] ;  /* 0x00004c0001137983 */ /* 0x000f280000300800 */
[----:B---3--:R-:W-:Y:S04]  /*1a730*/  STL.64 [R1+0x9c0], R6 ;  /* 0x0009c00601007387 */ /* 0x008fe80000100a00 */
[----:B--2---:R0:W-:Y:S04]  /*1a740*/  STL.64 [R1+0x9b8], R4 ;  /* 0x0009b80401007387 */ /* 0x0041e80000100a00 */
[----:B0-----:R-:W2:Y:S04]  /*1a750*/  LDL.LU R4, [R1+0x70] ;  /* 0x0000700001047983 */ /* 0x001ea80000300800 */
[----:B------:R-:W2:Y:S04]  /*1a760*/  LDL.LU R5, [R1+0x74] ;  /* 0x0000740001057983 */ /* 0x000ea80000300800 */
[----:B------:R-:W3:Y:S04]  /*1a770*/  LDL.LU R6, [R1+0x78] ;  /* 0x0000780001067983 */ /* 0x000ee80000300800 */
[----:B------:R-:W3:Y:S01]  /*1a780*/  LDL.LU R7, [R1+0x7c] ;  /* 0x00007c0001077983 */ /* 0x000ee20000300800 */
[----:B------:R-:W-:-:S05]  /*1a790*/  IMAD R12, R20, 0x10, R12 ;  /* 0x00000010140c7824 */ /* 0x000fca00078e020c */
[----:B------:R-:W-:-:S05]  /*1a7a0*/  LOP3.LUT R12, R12, 0x40, RZ, 0x3c, !PT ;  /* 0x000000400c0c7812 */ /* 0x000fca00078e3cff */
[----:B------:R-:W0:Y:S01]  /*1a7b0*/  LDS.128 R20, [R12] ;  /* 0x000000000c147984 */ /* 0x000e220000000c00 */
[----:B------:R-:W-:Y:S01]  /*1a7c0*/  IMAD.SHL.U32 R13, R11, 0x400, RZ ;  /* 0x000004000b0d7824 */ /* 0x000fe200078e00ff */
[----:B------:R-:W-:-:S04]  /*1a7d0*/  LOP3.LUT R8, R28, 0x7f, RZ, 0xc0, !PT ;  /* 0x0000007f1c087812 */ /* 0x000fc800078ec0ff */
[----:B------:R-:W-:-:S05]  /*1a7e0*/  LOP3.LUT R13, R13, 0x1800, RZ, 0xc0, !PT ;  /* 0x000018000d0d7812 */ /* 0x000fca00078ec0ff */
[----:B------:R-:W-:-:S05]  /*1a7f0*/  IMAD R13, R8, 0x10, R13 ;  /* 0x00000010080d7824 */ /* 0x000fca00078e020d */
[----:B------:R-:W-:-:S05]  /*1a800*/  LOP3.LUT R13, R13, 0x60, RZ, 0x3c, !PT ;  /* 0x000000600d0d7812 */ /* 0x000fca00078e3cff */
[----:B------:R-:W1:Y:S04]  /*1a810*/  LDS.128 R24, [R13] ;  /* 0x000000000d187984 */ /* 0x000e680000000c00 */
[----:B------:R-:W-:Y:S06]  /*1a820*/  BAR.SYNC.DEFER_BLOCKING 0x0 ;  /* 0x0000000000007b1d */ /* 0x000fec0000010000 */
[----:B---3--:R-:W-:Y:S04]  /*1a830*/  STL.64 [R1+0x9d0], R6 ;  /* 0x0009d00601007387 */ /* 0x008fe80000100a00 */
[----:B--2---:R2:W-:Y:S04]  /*1a840*/  STL.64 [R1+0x9c8], R4 ;  /* 0x0009c80401007387 */ /* 0x0045e80000100a00 */
[----:B--2---:R-:W2:Y:S04]  /*1a850*/  LDL.LU R4, [R1+0x60] ;  /* 0x0000600001047983 */ /* 0x004ea80000300800 */
[----:B------:R-:W2:Y:S04]  /*1a860*/  LDL.LU R5, [R1+0x64] ;  /* 0x0000640001057983 */ /* 0x000ea80000300800 */
[----:B------:R-:W2:Y:S04]  /*1a870*/  LDL.LU R6, [R1+0x68] ;  /* 0x0000680001067983 */ /* 0x000ea80000300800 */
[----:B------:R-:W2:Y:S04]  /*1a880*/  LDL.LU R7, [R1+0x6c] ;  /* 0x00006c0001077983 */ /* 0x000ea80000300800 */
[----:B0-----:R0:W-:Y:S04]  /*1a890*/  STL.64 [R1+0x978], R20 ;  /* 0x0009781401007387 */ /* 0x0011e80000100a00 */
[----:B------:R3:W-:Y:S04]  /*1a8a0*/  STL.64 [R1+0x950], R22 ;  /* 0x0009501601007387 */ /* 0x0007e80000100a00 */
[----:B0-----:R-:W5:Y:S04]  /*1a8b0*/  LDL.LU R20, [R1+0xb0] ;  /* 0x0000b00001147983 */ /* 0x001f680000300800 */
[----:B------:R-:W5:Y:S04]  /*1a8c0*/  LDL.LU R21, [R1+0xb4] ;  /* 0x0000b40001157983 */ /* 0x000f680000300800 */
[----:B---3--:R-:W3:Y:S04]  /*1a8d0*/  LDL.LU R22, [R1+0xb8] ;  /* 0x0000b80001167983 */ /* 0x008ee80000300800 */
[----:B------:R-:W3:Y:S04]  /*1a8e0*/  LDL.LU R23, [R1+0xbc] ;  /* 0x0000bc0001177983 */ /* 0x000ee80000300800 */
[----:B----4-:R-:W-:Y:S04]  /*1a8f0*/  STS.128 [R0], R16 ;  /* 0x0000001000007388 */ /* 0x010fe80000000c00 */
[----:B---3--:R-:W-:Y:S04]  /*1a900*/  STL.64 [R1+0x988], R22 ;  /* 0x0009881601007387 */ /* 0x008fe80000100a00 */
[----:B-----5:R0:W-:Y:S04]  /*1a910*/  STL.64 [R1+0x980], R20 ;  /* 0x0009801401007387 */ /* 0x0201e80000100a00 */
[----:B0-----:R-:W3:Y:S04]  /*1a920*/  LDL.LU R20, [R1+0xa0] ;  /* 0x0000a00001147983 */ /* 0x001ee80000300800 */
[----:B------:R-:W3:Y:S04]  /*1a930*/  LDL.LU R21, [R1+0xa4] ;  /* 0x0000a40001157983 */ /* 0x000ee80000300800 */
[----:B------:R-:W3:Y:S04]  /*1a940*/  LDL.LU R22, [R1+0xa8] ;  /* 0x0000a80001167983 */ /* 0x000ee80000300800 */
[----:B------:R-:W3:Y:S04]  /*1a950*/  LDL.LU R23, [R1+0xac] ;  /* 0x0000ac0001177983 */ /* 0x000ee80000300800 */
[----:B-1----:R-:W-:Y:S04]  /*1a960*/  STL.64 [R1+0x958], R26 ;  /* 0x0009581a01007387 */ /* 0x002fe80000100a00 */
[----:B------:R-:W4:Y:S04]  /*1a970*/  LDL.LU.64 R18, [R1+0x9f0] ;  /* 0x0009f00001127983 */ /* 0x000f280000300a00 */
[----:B------:R-:W4:Y:S04]  /*1a980*/  LDL.LU.64 R16, [R1+0x9e8] ;  /* 0x0009e80001107983 */ /* 0x000f280000300a00 */
[----:B--2---:R-:W-:Y:S04]  /*1a990*/  STS.128 [R0+0x400], R4 ;  /* 0x0004000400007388 */ /* 0x004fe80000000c00 */
[----:B----4-:R0:W-:Y:S04]  /*1a9a0*/  STS.128 [R0+0x80], R16 ;  /* 0x0000801000007388 */ /* 0x0101e80000000c00 */
[----:B0-----:R-:W2:Y:S04]  /*1a9b0*/  LDL.LU.64 R18, [R1+0x9e0] ;  /* 0x0009e00001127983 */ /* 0x001ea80000300a00 */
[----:B------:R-:W4:Y:S04]  /*1a9c0*/  LDL.LU.64 R16, [R1+0x9d8] ;  /* 0x0009d80001107983 */ /* 0x000f280000300a00 */
[----:B------:R-:W5:Y:S04]  /*1a9d0*/  LDL.LU.64 R6, [R1+0x9d0] ;  /* 0x0009d00001067983 */ /* 0x000f680000300a00 */
[----:B------:R-:W5:Y:S04]  /*1a9e0*/  LDL.LU.64 R4, [R1+0x9c8] ;  /* 0x0009c80001047983 */ /* 0x000f680000300a00 */
[----:B-----5:R0:W-:Y:S02]  /*1a9f0*/  STS.128 [R0+0x480], R4 ;  /* 0x0004800400007388 */ /* 0x0201e40000000c00 */
[C---:B0-----:R-:W-:Y:S01]  /*1aa00*/  LOP3.LUT R4, R11.reuse, 0x7f, RZ, 0xc0, !PT ;  /* 0x0000007f0b047812 */ /* 0x041fe200078ec0ff */
[----:B------:R-:W-:-:S05]  /*1aa10*/  IMAD.SHL.U32 R11, R11, 0x400, RZ ;  /* 0x000004000b0b7824 */ /* 0x000fca00078e00ff */
[----:B------:R-:W-:-:S05]  /*1aa20*/  LOP3.LUT R11, R11, 0x1800, RZ, 0xc0, !PT ;  /* 0x000018000b0b7812 */ /* 0x000fca00078ec0ff */
[----:B------:R-:W-:Y:S01]  /*1aa30*/  IMAD R11, R4, 0x10, R11 ;  /* 0x00000010040b7824 */ /* 0x000fe200078e020b */
[----:B------:R-:W-:Y:S04]  /*1aa40*/  BAR.SYNC.DEFER_BLOCKING 0x0 ;  /* 0x0000000000007b1d */ /* 0x000fe80000010000 */
[----:B------:R-:W-:Y:S02]  /*1aa50*/  LOP3.LUT R11, R11, 0x20, RZ, 0x3c, !PT ;  /* 0x000000200b0b7812 */ /* 0x000fe400078e3cff */
[----:B----4-:R-:W0:Y:S04]  /*1aa60*/  LDS.128 R4, [R17] ;  /* 0x0000000011047984 */ /* 0x010e280000000c00 */
[----:B------:R-:W1:Y:S04]  /*1aa70*/  LDS.128 R8, [R11] ;  /* 0x000000000b087984 */ /* 0x000e680000000c00 */
[----:B0-----:R-:W-:Y:S04]  /*1aa80*/  STL.64 [R1+0xd0], R4 ;  /* 0x0000d00401007387 */ /* 0x001fe80000100a00 */
[----:B------:R0:W-:Y:S04]  /*1aa90*/  STL.64 [R1+0xd8], R6 ;  /* 0x0000d80601007387 */ /* 0x0001e80000100a00 */
[----:B0-----:R-:W4:Y:S04]  /*1aaa0*/  LDL.LU.64 R6, [R1+0x9c0] ;  /* 0x0009c00001067983 */ /* 0x001f280000300a00 */
[----:B------:R-:W4:Y:S04]  /*1aab0*/  LDL.LU.64 R4, [R1+0x9b8] ;  /* 0x0009b80001047983 */ /* 0x000f280000300a00 */
[----:B------:R-:W5:Y:S04]  /*1aac0*/  LDL.LU R17, [R1+0x20] ;  /* 0x0000200001117983 */ /* 0x000f680000300800 */
[----:B-1----:R-:W-:Y:S04]  /*1aad0*/  STL.64 [R1+0x70], R8 ;  /* 0x0000700801007387 */ /* 0x002fe80000100a00 */
[----:B------:R-:W-:Y:S04]  /*1aae0*/  STL.64 [R1+0x78], R10 ;  /* 0x0000780a01007387 */ /* 0x000fe80000100a00 */
[----:B------:R-:W0:Y:S04]  /*1aaf0*/  LDS.128 R8, [R12] ;  /* 0x000000000c087984 */ /* 0x000e280000000c00 */
[----:B0-----:R-:W-:Y:S04]  /*1ab00*/  STL.64 [R1+0x60], R8 ;  /* 0x0000600801007387 */ /* 0x001fe80000100a00 */
[----:B------:R-:W-:Y:S04]  /*1ab10*/  STL.64 [R1+0x68], R10 ;  /* 0x0000680a01007387 */ /* 0x000fe80000100a00 */
[----:B------:R-:W0:Y:S04]  /*1ab20*/  LDS.128 R8, [R13] ;  /* 0x000000000d087984 */ /* 0x000e280000000c00 */
[----:B------:R-:W-:Y:S06]  /*1ab30*/  BAR.SYNC.DEFER_BLOCKING 0x0 ;  /* 0x0000000000007b1d */ /* 0x000fec0000010000 */
[----:B0-----:R-:W-:Y:S04]  /*1ab40*/  STL.64 [R1+0x40], R8 ;  /* 0x0000400801007387 */ /* 0x001fe80000100a00 */
[----:B------:R0:W-:Y:S04]  /*1ab50*/  STL.64 [R1+0x48], R10 ;  /* 0x0000480a01007387 */ /* 0x0001e80000100a00 */
[----:B0-----:R-:W2:Y:S04]  /*1ab60*/  LDL.LU.64 R10, [R1+0x9b0] ;  /* 0x0009b000010a7983 */ /* 0x001ea80000300a00 */
[----:B------:R-:W2:Y:S04]  /*1ab70*/  LDL.LU.64 R8, [R1+0x9a8] ;  /* 0x0009a80001087983 */ /* 0x000ea80000300a00 */
[----:B---3--:R-:W-:Y:S04]  /*1ab80*/  STS.128 [R0+0x400], R20 ;  /* 0x0004001400007388 */ /* 0x008fe80000000c00 */
[----:B----4-:R0:W-:Y:S04]  /*1ab90*/  STS.128 [R0], R4 ;  /* 0x0000000400007388 */ /* 0x0101e80000000c00 */
[----:B0-----:R-:W3:Y:S04]  /*1aba0*/  LDL.LU R7, [R1+0x9a0] ;  /* 0x0009a00001077983 */ /* 0x001ee80000300800 */
[----:B------:R-:W3:Y:S04]  /*1abb0*/  LDL.LU.64 R4, [R1+0x998] ;  /* 0x0009980001047983 */ /* 0x000ee80000300a00 */
[----:B--2---:R0:W-:Y:S04]  /*1abc0*/  STS.128 [R0+0x80], R8 ;  /* 0x0000800800007388 */ /* 0x0041e80000000c00 */
[----:B0-----:R-:W2:Y:S04]  /*1abd0*/  LDL.LU.64 R10, [R1+0x990] ;  /* 0x00099000010a7983 */ /* 0x001ea80000300a00 */
[----:B------:R-:W4:Y:S04]  /*1abe0*/  LDL.LU.64 R22, [R1+0x988] ;  /* 0x0009880001167983 */ /* 0x000f280000300a00 */
[----:B------:R-:W4:Y:S01]  /*1abf0*/  LDL.LU.64 R20, [R1+0x980] ;  /* 0x0009800001147983 */ /* 0x000f220000300a00 */
[----:B------:R-:W-:Y:S01]  /*1ac00*/  IMAD.MOV.U32 R29, RZ, RZ, c[0x0][0x194] ;  /* 0x00006500ff1d7624 */ /* 0x000fe200078e00ff */
[----:B------:R-:W-:-:S03]  /*1ac10*/  ISETP.GE.AND P4, PT, R2, c[0x0][0x17c], PT ;  /* 0x00005f0002007a0c */ /* 0x000fc60003f86270 */
[----:B------:R-:W-:Y:S01]  /*1ac20*/  IMAD R29, R29, 0x80, R3 ;  /* 0x000000801d1d7824 */ /* 0x000fe200078e0203 */
[----:B------:R-:W-:-:S04]  /*1ac30*/  LEA R2, P6, R3, c[0x0][0x170], 0x1 ;  /* 0x00005c0003027a11 */ /* 0x000fc800078c08ff */
[----:B------:R-:W-:Y:S02]  /*1ac40*/  LEA R28, P2, R29, c[0x0][0x170], 0x1 ;  /* 0x00005c001d1c7a11 */ /* 0x000fe400078408ff */
[----:B------:R-:W-:Y:S02]  /*1ac50*/  LEA.HI.X.SX32 R3, R3, c[0x0][0x174], 0x1, P6 ;  /* 0x00005d0003037a11 */ /* 0x000fe400030f0eff */
[----:B------:R-:W-:Y:S02]  /*1ac60*/  ISETP.GE.AND P6, PT, R19, c[0x0][0x178], PT ;  /* 0x00005e0013007a0c */ /* 0x000fe40003fc6270 */
[----:B------:R-:W-:Y:S02]  /*1ac70*/  LEA.HI.X.SX32 R29, R29, c[0x0][0x174], 0x1, P2 ;  /* 0x00005d001d1d7a11 */ /* 0x000fe400010f0eff */
[C---:B------:R-:W-:Y:S02]  /*1ac80*/  ISETP.GE.AND P2, PT, R18.reuse, c[0x0][0x17c], PT ;  /* 0x00005f0012007a0c */ /* 0x040fe40003f46270 */
[----:B------:R-:W-:-:S02]  /*1ac90*/  ISETP.LT.AND P6, PT, R18, c[0x0][0x17c], !P6 ;  /* 0x00005f0012007a0c */ /* 0x000fc400077c1270 */
[----:B------:R-:W-:Y:S01]  /*1aca0*/  ISETP.LT.AND P2, PT, R15, c[0x0][0x178], !P2 ;  /* 0x00005e000f007a0c */ /* 0x000fe20005741270 */
[----:B------:R-:W-:-:S04]  /*1acb0*/  IMAD R6, R18, c[0x0][0x198], RZ ;  /* 0x0000660012067a24 */ /* 0x000fc800078e02ff */
[----:B------:R-:W-:-:S04]  /*1acc0*/  IMAD.WIDE R12, R6, 0x2, R2 ;  /* 0x00000002060c7825 */ /* 0x000fc800078e0202 */
[----:B------:R-:W-:Y:S01]  /*1acd0*/  IMAD.WIDE R8, R6, 0x2, R28 ;  /* 0x0000000206087825 */ /* 0x000fe200078e021c */
[----:B---3--:R-:W-:Y:S01]  /*1ace0*/  PRMT R7, R4, 0x7632, R7 ;  /* 0x0000763204077816 */ /* 0x008fe20000000007 */
[----:B----4-:R0:W-:Y:S04]  /*1acf0*/  STS.128 [R0+0x480], R20 ;  /* 0x0004801400007388 */ /* 0x0101e80000000c00 */
[----:B------:R-:W-:Y:S01]  /*1ad00*/  BAR.SYNC.DEFER_BLOCKING 0x0 ;  /* 0x0000000000007b1d */ /* 0x000fe20000010000 */
[----:B--2---:R-:W-:Y:S02]  /*1ad10*/  PRMT R11, R16, 0x7632, R11 ;  /* 0x00007632100b7816 */ /* 0x004fe4000000000b */
[----:B0-----:R-:W-:-:S03]  /*1ad20*/  IADD3 R0, R6, c[0x0][0x198], RZ ;  /* 0x0000660006007a10 */ /* 0x001fc60007ffe0ff */
[----:B------:R-:W-:Y:S04]  /*1ad30*/  @P6 STG.E.U16 [R12.64], R16 ;  /* 0x000000100c006986 */ /* 0x000fe8000c101506 */
[----:B------:R0:W-:Y:S01]  /*1ad40*/  @P2 STG.E.U16 [R8.64], R4 ;  /* 0x0000000408002986 */ /* 0x0001e2000c101506 */
[----:B------:R-:W-:Y:S02]  /*1ad50*/  ISETP.LT.AND P2, PT, R19, c[0x0][0x178], !P0 ;  /* 0x00005e0013007a0c */ /* 0x000fe40004741270 */
[----:B------:R-:W-:Y:S01]  /*1ad60*/  ISETP.LT.AND P0, PT, R15, c[0x0][0x178], !P0 ;  /* 0x00005e000f007a0c */ /* 0x000fe20004701270 */
[----:B------:R-:W-:-:S04]  /*1ad70*/  IMAD.WIDE R20, R0, 0x2, R2 ;  /* 0x0000000200147825 */ /* 0x000fc800078e0202 */
[----:B0-----:R-:W-:-:S06]  /*1ad80*/  IMAD.WIDE R8, R0, 0x2, R28 ;  /* 0x0000000200087825 */ /* 0x001fcc00078e021c */
[----:B------:R0:W-:Y:S04]  /*1ad90*/  @P2 STG.E.U16 [R20.64], R11 ;  /* 0x0000000b14002986 */ /* 0x0001e8000c101506 */
[----:B------:R1:W-:Y:S04]  /*1ada0*/  @P0 STG.E.U16 [R8.64], R7 ;  /* 0x0000000708000986 */ /* 0x0003e8000c101506 */
[----:B0-----:R-:W2:Y:S04]  /*1adb0*/  LDL.LU.64 R20, [R1+0x978] ;  /* 0x0009780001147983 */ /* 0x001ea80000300a00 */
[----:B-1----:R-:W3:Y:S01]  /*1adc0*/  LDL.LU.64 R8, [R1+0x970] ;  /* 0x0009700001087983 */ /* 0x002ee20000300a00 */
[----:B------:R-:W-:-:S02]  /*1add0*/  ISETP.LT.AND P6, PT, R19, c[0x0][0x178], !P5 ;  /* 0x00005e0013007a0c */ /* 0x000fc40006fc1270 */
[----:B------:R-:W-:-:S05]  /*1ade0*/  IADD3 R6, R0, c[0x0][0x198], RZ ;  /* 0x0000660000067a10 */ /* 0x000fca0007ffe0ff */
[----:B------:R-:W-:Y:S01]  /*1adf0*/  IMAD.WIDE R12, R6, 0x2, R2 ;  /* 0x00000002060c7825 */ /* 0x000fe200078e0202 */
[----:B------:R-:W-:-:S05]  /*1ae00*/  ISETP.LT.AND P5, PT, R15, c[0x0][0x178], !P5 ;  /* 0x00005e000f007a0c */ /* 0x000fca0006fa1270 */
[----:B-----5:R0:W-:Y:S01]  /*1ae10*/  @P6 STG.E.U16 [R12.64], R17 ;  /* 0x000000110c006986 */ /* 0x0201e2000c101506 */
[----:B------:R-:W-:Y:S02]  /*1ae20*/  ISETP.LT.AND P6, PT, R19, c[0x0][0x178], !P4 ;  /* 0x00005e0013007a0c */ /* 0x000fe400067c1270 */
[C---:B------:R-:W-:Y:S01]  /*1ae30*/  IADD3 R0, R6.reuse, c[0x0][0x198], RZ ;  /* 0x0000660006007a10 */ /* 0x040fe20007ffe0ff */
[----:B------:R-:W-:Y:S01]  /*1ae40*/  IMAD.WIDE R22, R6, 0x2, R28 ;  /* 0x0000000206167825 */ /* 0x000fe200078e021c */
[----:B------:R-:W-:-:S03]  /*1ae50*/  PRMT R26, R17, 0x7632, R26 ;  /* 0x00007632111a7816 */ /* 0x000fc6000000001a */
[----:B0-----:R-:W-:Y:S01]  /*1ae60*/  IMAD.WIDE R16, R0, 0x2, R2 ;  /* 0x0000000200107825 */ /* 0x001fe200078e0202 */
[----:B------:R-:W4:Y:S04]  /*1ae70*/  LDL.LU.64 R12, [R1+0x968] ;  /* 0x00096800010c7983 */ /* 0x000f280000300a00 */
[----:B---3--:R-:W-:Y:S04]  /*1ae80*/  @P5 STG.E.U16 [R22.64], R8 ;  /* 0x0000000816005986 */ /* 0x008fe8000c101506 */
[----:B------:R0:W-:Y:S04]  /*1ae90*/  @P6 STG.E.U16 [R16.64], R26 ;  /* 0x0000001a10006986 */ /* 0x0001e8000c101506 */
[----:B0-----:R-:W3:Y:S01]  /*1aea0*/  LDL.LU.64 R16, [R1+0x960] ;  /* 0x0009600001107983 */ /* 0x001ee20000300a00 */
[----:B------:R-:W-:-:S02]  /*1aeb0*/  IADD3 R4, R18, 0x6, RZ ;  /* 0x0000000612047810 */ /* 0x000fc40007ffe0ff */
[----:B------:R-:W-:Y:S02]  /*1aec0*/  ISETP.LT.AND P4, PT, R15, c[0x0][0x178], !P4 ;  /* 0x00005e000f007a0c */ /* 0x000fe40006781270 */
[----:B------:R-:W-:Y:S02]  /*1aed0*/  ISETP.LT.AND P5, PT, R19, c[0x0][0x178], !P1 ;  /* 0x00005e0013007a0c */ /* 0x000fe40004fa1270 */
[----:B------:R-:W-:Y:S02]  /*1aee0*/  ISETP.GE.AND P2, PT, R4, c[0x0][0x17c], PT ;  /* 0x00005f0004007a0c */ /* 0x000fe40003f46270 */
[C---:B------:R-:W-:Y:S01]  /*1aef0*/  IADD3 R4, R0.reuse, c[0x0][0x198], RZ ;  /* 0x0000660000047a10 */ /* 0x040fe20007ffe0ff */
[----:B------:R-:W-:Y:S01]  /*1af00*/  IMAD.WIDE R22, R0, 0x2, R28 ;  /* 0x0000000200167825 */ /* 0x000fe200078e021c */
[----:B------:R-:W-:Y:S02]  /*1af10*/  ISETP.LT.AND P1, PT, R15, c[0x0][0x178], !P1 ;  /* 0x00005e000f007a0c */ /* 0x000fe40004f21270 */
[----:B------:R-:W-:Y:S01]  /*1af20*/  PRMT R10, R8, 0x7632, R10 ;  /* 0x00007632080a7816 */ /* 0x000fe2000000000a */
[----:B------:R-:W-:-:S04]  /*1af30*/  IMAD.WIDE R6, R4, 0x2, R2 ;  /* 0x0000000204067825 */ /* 0x000fc800078e0202 */
[----:B------:R-:W-:Y:S01]  /*1af40*/  @P4 STG.E.U16 [R22.64], R10 ;  /* 0x0000000a16004986 */ /* 0x000fe2000c101506 */
[C---:B------:R-:W-:Y:S02]  /*1af50*/  IADD3 R0, R18.reuse, 0x9, RZ ;  /* 0x0000000912007810 */ /* 0x040fe40007ffe0ff */
[----:B------:R-:W-:Y:S02]  /*1af60*/  IADD3 R8, R18, 0x7, RZ ;  /* 0x0000000712087810 */ /* 0x000fe40007ffe0ff */
[----:B------:R-:W-:Y:S02]  /*1af70*/  ISETP.GE.AND P4, PT, R0, c[0x0][0x17c], PT ;  /* 0x00005f0000007a0c */ /* 0x000fe40003f86270 */
[C---:B------:R-:W-:Y:S01]  /*1af80*/  IADD3 R0, R4.reuse, c[0x0][0x198], RZ ;  /* 0x0000660004007a10 */ /* 0x040fe20007ffe0ff */
[----:B---3--:R0:W-:Y:S02]  /*1af90*/  @P5 STG.E.U16 [R6.64], R16 ;  /* 0x0000001006005986 */ /* 0x0081e4000c101506 */
[----:B0-----:R-:W-:-:S05]  /*1afa0*/  IMAD.WIDE R6, R4, 0x2, R28 ;  /* 0x0000000204067825 */ /* 0x001fca00078e021c */
[----:B--2---:R0:W-:Y:S04]  /*1afb0*/  @P1 STG.E.U16 [R6.64], R20 ;  /* 0x0000001406001986 */ /* 0x0041e8000c101506 */
[----:B0-----:R-:W2:Y:S04]  /*1afc0*/  LDL.LU R6, [R1+0x34] ;  /* 0x0000340001067983 */ /* 0x001ea80000300800 */
[----:B------:R-:W3:Y:S01]  /*1afd0*/  LDL.LU R7, [R1+0x24] ;  /* 0x0000240001077983 */ /* 0x000ee20000300800 */
[----:B------:R-:W-:Y:S02]  /*1afe0*/  ISETP.LT.AND P5, PT, R19, c[0x0][0x178], !P3 ;  /* 0x00005e0013007a0c */ /* 0x000fe40005fa1270 */
[----:B------:R-:W-:-:S02]  /*1aff0*/  ISETP.LT.AND P3, PT, R15, c[0x0][0x178], !P3 ;  /* 0x00005e000f007a0c */ /* 0x000fc40005f61270 */
[----:B------:R-:W-:Y:S01]  /*1b000*/  IADD3 R11, R18, 0x8, RZ ;  /* 0x00000008120b7810 */ /* 0x000fe20007ffe0ff */
[----:B------:R-:W-:Y:S01]  /*1b010*/  IMAD.WIDE R22, R0, 0x2, R2 ;  /* 0x0000000200167825 */ /* 0x000fe200078e0202 */
[----:B------:R-:W-:Y:S02]  /*1b020*/  ISETP.GE.AND P0, PT, R8, c[0x0][0x17c], PT ;  /* 0x00005f0008007a0c */ /* 0x000fe40003f06270 */
[----:B------:R-:W-:Y:S01]  /*1b030*/  ISETP.GE.AND P6, PT, R11, c[0x0][0x17c], PT ;  /* 0x00005f000b007a0c */ /* 0x000fe20003fc6270 */
[----:B------:R-:W-:Y:S01]  /*1b040*/  IMAD.WIDE R10, R0, 0x2, R28 ;  /* 0x00000002000a7825 */ /* 0x000fe200078e021c */
[----:B------:R-:W-:Y:S02]  /*1b050*/  PRMT R16, R16, 0x7632, R16 ;  /* 0x0000763210107816 */ /* 0x000fe40000000010 */
[----:B------:R-:W-:Y:S02]  /*1b060*/  PRMT R8, R20, 0x7632, R8 ;  /* 0x0000763214087816 */ /* 0x000fe40000000008 */
[----:B------:R-:W-:-:S02]  /*1b070*/  ISETP.LT.AND P1, PT, R19, c[0x0][0x178], !P2 ;  /* 0x00005e0013007a0c */ /* 0x000fc40005721270 */
[----:B------:R-:W-:Y:S01]  /*1b080*/  ISETP.LT.AND P2, PT, R15, c[0x0][0x178], !P2 ;  /* 0x00005e000f007a0c */ /* 0x000fe20005741270 */
[----:B------:R0:W-:Y:S01]  /*1b090*/  @P5 STG.E.U16 [R22.64], R16 ;  /* 0x0000001016005986 */ /* 0x0001e2000c101506 */
[----:B------:R-:W-:-:S03]  /*1b0a0*/  IADD3 R0, R0, c[0x0][0x198], RZ ;  /* 0x0000660000007a10 */ /* 0x000fc60007ffe0ff */
[----:B------:R1:W-:Y:S01]  /*1b0b0*/  @P3 STG.E.U16 [R10.64], R8 ;  /* 0x000000080a003986 */ /* 0x0003e2000c101506 */
[----:B------:R-:W-:Y:S02]  /*1b0c0*/  ISETP.LT.AND P3, PT, R19, c[0x0][0x178], !P0 ;  /* 0x00005e0013007a0c */ /* 0x000fe40004761270 */
[----:B------:R-:W-:Y:S02]  /*1b0d0*/  ISETP.LT.AND P0, PT, R15, c[0x0][0x178], !P0 ;  /* 0x00005e000f007a0c */ /* 0x000fe40004701270 */
[----:B------:R-:W-:Y:S01]  /*1b0e0*/  IADD3 R4, R18, 0xa, RZ ;  /* 0x0000000a12047810 */ /* 0x000fe20007ffe0ff */
[----:B0-----:R-:W-:-:S04]  /*1b0f0*/  IMAD.WIDE R22, R0, 0x2, R2 ;  /* 0x0000000200167825 */ /* 0x001fc800078e0202 */
[C---:B-1----:R-:W-:Y:S01]  /*1b100*/  IMAD.WIDE R10, R0.reuse, 0x2, R28 ;  /* 0x00000002000a7825 */ /* 0x042fe200078e021c */
[----:B------:R-:W-:Y:S01]  /*1b110*/  IADD3 R0, R0, c[0x0][0x198], RZ ;  /* 0x0000660000007a10 */ /* 0x000fe20007ffe0ff */
[----:B----4-:R0:W-:Y:S01]  /*1b120*/  @P1 STG.E.U16 [R22.64], R12 ;  /* 0x0000000c16001986 */ /* 0x0101e2000c101506 */
[----:B------:R-:W-:Y:S02]  /*1b130*/  ISETP.GE.AND P5, PT, R4, c[0x0][0x17c], PT ;  /* 0x00005f0004007a0c */ /* 0x000fe40003fa6270 */
[----:B------:R-:W-:Y:S01]  /*1b140*/  IADD3 R4, R18, 0xb, RZ ;  /* 0x0000000b12047810 */ /* 0x000fe20007ffe0ff */
[----:B------:R1:W-:Y:S01]  /*1b150*/  @P2 STG.E.U16 [R10.64], R24 ;  /* 0x000000180a002986 */ /* 0x0003e2000c101506 */
[----:B------:R-:W-:Y:S02]  /*1b160*/  PRMT R8, R12, 0x7632, R8 ;  /* 0x000076320c087816 */ /* 0x000fe40000000008 */
[----:B------:R-:W-:Y:S02]  /*1b170*/  ISETP.LT.AND P2, PT, R19, c[0x0][0x178], !P6 ;  /* 0x00005e0013007a0c */ /* 0x000fe40007741270 */
[----:B------:R-:W-:Y:S01]  /*1b180*/  ISETP.GE.AND P1, PT, R4, c[0x0][0x17c], PT ;  /* 0x00005f0004007a0c */ /* 0x000fe20003f26270 */
[----:B0-----:R-:W-:Y:S01]  /*1b190*/  IMAD.WIDE R22, R0, 0x2, R2 ;  /* 0x0000000200167825 */ /* 0x001fe200078e0202 */
[----:B------:R-:W-:-:S03]  /*1b1a0*/  PRMT R12, R24, 0x7632, R12 ;  /* 0x00007632180c7816 */ /* 0x000fc6000000000c */
[C-C-:B-1----:R-:W-:Y:S01]  /*1b1b0*/  IMAD.WIDE R10, R0.reuse, 0x2, R28.reuse ;  /* 0x00000002000a7825 */ /* 0x142fe200078e021c */
[----:B------:R-:W-:Y:S01]  /*1b1c0*/  IADD3 R4, R0, c[0x0][0x198], RZ ;  /* 0x0000660000047a10 */ /* 0x000fe20007ffe0ff */
[----:B------:R0:W-:Y:S01]  /*1b1d0*/  @P3 STG.E.U16 [R22.64], R8 ;  /* 0x0000000816003986 */ /* 0x0001e2000c101506 */
[----:B------:R-:W-:Y:S02]  /*1b1e0*/  ISETP.LT.AND P6, PT, R15, c[0x0][0x178], !P6 ;  /* 0x00005e000f007a0c */ /* 0x000fe400077c1270 */
[----:B------:R-:W-:Y:S01]  /*1b1f0*/  IADD3 R0, R18, 0xc, RZ ;  /* 0x0000000c12007810 */ /* 0x000fe20007ffe0ff */
[----:B------:R1:W-:Y:S01]  /*1b200*/  @P0 STG.E.U16 [R10.64], R12 ;  /* 0x0000000c0a000986 */ /* 0x0003e2000c101506 */
[----:B------:R-:W-:Y:S02]  /*1b210*/  ISETP.LT.AND P0, PT, R19, c[0x0][0x178], !P4 ;  /* 0x00005e0013007a0c */ /* 0x000fe40006701270 */
[----:B------:R-:W-:Y:S02]  /*1b220*/  ISETP.GE.AND P3, PT, R0, c[0x0][0x17c], PT ;  /* 0x00005f0000007a0c */ /* 0x000fe40003f66270 */
[C---:B------:R-:W-:Y:S01]  /*1b230*/  IADD3 R0, R4.reuse, c[0x0][0x198], RZ ;  /* 0x0000660004007a10 */ /* 0x040fe20007ffe0ff */
[----:B0-----:R-:W-:-:S04]  /*1b240*/  IMAD.WIDE R22, R4, 0x2, R28 ;  /* 0x0000000204167825 */ /* 0x001fc800078e021c */
[----:B-1----:R-:W-:Y:S01]  /*1b250*/  IMAD.WIDE R10, R4, 0x2, R2 ;  /* 0x00000002040a7825 */ /* 0x002fe200078e0202 */
[----:B------:R-:W-:Y:S02]  /*1b260*/  ISETP.LT.AND P4, PT, R15, c[0x0][0x178], !P4 ;  /* 0x00005e000f007a0c */ /* 0x000fe40006781270 */
[----:B------:R-:W-:Y:S01]  /*1b270*/  IADD3 R8, R18, 0xd, RZ ;  /* 0x0000000d12087810 */ /* 0x000fe20007ffe0ff */
[----:B------:R-:W-:Y:S01]  /*1b280*/  IMAD.WIDE R26, R0, 0x2, R28 ;  /* 0x00000002001a7825 */ /* 0x000fe200078e021c */
[----:B------:R-:W-:Y:S02]  /*1b290*/  PRMT R16, R9, 0x7632, R16 ;  /* 0x0000763209107816 */ /* 0x000fe40000000010 */
[----:B------:R-:W-:Y:S01]  /*1b2a0*/  IADD3 R12, R18, 0x10, RZ ;  /* 0x00000010120c7810 */ /* 0x000fe20007ffe0ff */
[----:B--2---:R0:W-:Y:S01]  /*1b2b0*/  @P2 STG.E.U16 [R10.64], R6 ;  /* 0x000000060a002986 */ /* 0x0041e2000c101506 */
[----:B------:R-:W-:-:S03]  /*1b2c0*/  PRMT R4, R6, 0x7632, R4 ;  /* 0x0000763206047816 */ /* 0x000fc60000000004 */
[----:B------:R-:W-:Y:S01]  /*1b2d0*/  @P6 STG.E.U16 [R22.64], R5 ;  /* 0x0000000516006986 */ /* 0x000fe2000c101506 */
[----:B------:R-:W-:Y:S02]  /*1b2e0*/  ISETP.LT.AND P6, PT, R19, c[0x0][0x178], !P5 ;  /* 0x00005e0013007a0c */ /* 0x000fe40006fc1270 */
[----:B------:R-:W-:Y:S01]  /*1b2f0*/  ISETP.LT.AND P5, PT, R15, c[0x0][0x178], !P5 ;  /* 0x00005e000f007a0c */ /* 0x000fe20006fa1270 */
[----:B0-----:R-:W-:Y:S01]  /*1b300*/  IMAD.WIDE R10, R0, 0x2, R2 ;  /* 0x00000002000a7825 */ /* 0x001fe200078e0202 */
[----:B------:R-:W-:-:S04]  /*1b310*/  ISETP.GE.AND P2, PT, R8, c[0x0][0x17c], PT ;  /* 0x00005f0008007a0c */ /* 0x000fc80003f46270 */
[----:B------:R0:W-:Y:S01]  /*1b320*/  @P0 STG.E.U16 [R10.64], R4 ;  /* 0x000000040a000986 */ /* 0x0001e2000c101506 */
[----:B------:R-:W-:Y:S02]  /*1b330*/  PRMT R8, R5, 0x7632, R8 ;  /* 0x0000763205087816 */ /* 0x000fe40000000008 */
[----:B0-----:R-:W-:-:S03]  /*1b340*/  IADD3 R4, R0, c[0x0][0x198], RZ ;  /* 0x0000660000047a10 */ /* 0x001fc60007ffe0ff */
[----:B------:R0:W-:Y:S02]  /*1b350*/  @P4 STG.E.U16 [R26.64], R8 ;  /* 0x000000081a004986 */ /* 0x0001e4000c101506 */
[----:B------:R-:W-:-:S04]  /*1b360*/  IMAD.WIDE R22, R4, 0x2, R2 ;  /* 0x0000000204167825 */ /* 0x000fc800078e0202 */
[----:B------:R-:W-:Y:S01]  /*1b370*/  IMAD.WIDE R10, R4, 0x2, R28 ;  /* 0x00000002040a7825 */ /* 0x000fe200078e021c */
[----:B---3--:R1:W-:Y:S01]  /*1b380*/  @P6 STG.E.U16 [R22.64], R7 ;  /* 0x0000000716006986 */ /* 0x0083e2000c101506 */
[----:B------:R-:W-:Y:S02]  /*1b390*/  IADD3 R0, R18, 0xf, RZ ;  /* 0x0000000f12007810 */ /* 0x000fe40007ffe0ff */
[----:B------:R-:W-:Y:S01]  /*1b3a0*/  ISETP.LT.AND P6, PT, R19, c[0x0][0x178], !P1 ;  /* 0x00005e0013007a0c */ /* 0x000fe20004fc1270 */
[----:B------:R2:W-:Y:S01]  /*1b3b0*/  @P5 STG.E.U16 [R10.64], R9 ;  /* 0x000000090a005986 */ /* 0x0005e2000c101506 */
[----:B------:R-:W-:Y:S02]  /*1b3c0*/  ISETP.LT.AND P1, PT, R15, c[0x0][0x178], !P1 ;  /* 0x00005e000f007a0c */ /* 0x000fe40004f21270 */
[----:B------:R-:W-:Y:S01]  /*1b3d0*/  IADD3 R4, R4, c[0x0][0x198], RZ ;  /* 0x0000660004047a10 */ /* 0x000fe20007ffe0ff */
[----:B0-----:R-:W3:Y:S01]  /*1b3e0*/  LDL.LU.64 R26, [R1+0x958] ;  /* 0x00095800011a7983 */ /* 0x001ee20000300a00 */
[----:B------:R-:W-:-:S02]  /*1b3f0*/  ISETP.LT.AND P5, PT, R19, c[0x0][0x178], !P3 ;  /* 0x00005e0013007a0c */ /* 0x000fc40005fa1270 */
[----:B------:R-:W-:Y:S01]  /*1b400*/  ISETP.LT.AND P3, PT, R15, c[0x0][0x178], !P3 ;  /* 0x00005e000f007a0c */ /* 0x000fe20005f61270 */
[----:B-1----:R-:W4:Y:S01]  /*1b410*/  LDL.LU.64 R22, [R1+0x950] ;  /* 0x0009500001167983 */ /* 0x002f220000300a00 */
[----:B------:R-:W-:Y:S02]  /*1b420*/  ISETP.GE.AND P4, PT, R0, c[0x0][0x17c], PT ;  /* 0x00005f0000007a0c */ /* 0x000fe40003f86270 */
[----:B------:R-:W-:Y:S02]  /*1b430*/  IADD3 R0, R4, c[0x0][0x198], RZ ;  /* 0x0000660004007a10 */ /* 0x000fe40007ffe0ff */
[----:B------:R-:W-:Y:S01]  /*1b440*/  IADD3 R5, R18, 0xe, RZ ;  /* 0x0000000e12057810 */ /* 0x000fe20007ffe0ff */
[C---:B--2---:R-:W-:Y:S01]  /*1b450*/  IMAD.WIDE R10, R4.reuse, 0x2, R2 ;  /* 0x00000002040a7825 */ /* 0x044fe200078e0202 */
[----:B------:R-:W-:Y:S02]  /*1b460*/  PRMT R20, R7, 0x7632, R20 ;  /* 0x0000763207147816 */ /* 0x000fe40000000014 */
[----:B------:R-:W-:Y:S01]  /*1b470*/  ISETP.GE.AND P0, PT, R5, c[0x0][0x17c], PT ;  /* 0x00005f0005007a0c */ /* 0x000fe20003f06270 */
[----:B------:R-:W-:-:S04]  /*1b480*/  IMAD.WIDE R6, R4, 0x2, R28 ;  /* 0x0000000204067825 */ /* 0x000fc800078e021c */
[C---:B------:R-:W-:Y:S01]  /*1b490*/  IMAD.WIDE R8, R0.reuse, 0x2, R2 ;  /* 0x0000000200087825 */ /* 0x040fe200078e0202 */
[----:B------:R0:W-:Y:S03]  /*1b4a0*/  @P6 STG.E.U16 [R10.64], R20 ;  /* 0x000000140a006986 */ /* 0x0001e6000c101506 */
[----:B------:R-:W-:Y:S01]  /*1b4b0*/  IMAD.WIDE R4, R0, 0x2, R28 ;  /* 0x0000000200047825 */ /* 0x000fe200078e021c */
[----:B------:R1:W-:Y:S04]  /*1b4c0*/  @P1 STG.E.U16 [R6.64], R16 ;  /* 0x0000001006001986 */ /* 0x0003e8000c101506 */
[----:B------:R-:W-:Y:S04]  /*1b4d0*/  @P5 STG.E.U16 [R8.64], R17 ;  /* 0x0000001108005986 */ /* 0x000fe8000c101506 */
[----:B------:R2:W-:Y:S01]  /*1b4e0*/  @P3 STG.E.U16 [R4.64], R21 ;  /* 0x0000001504003986 */ /* 0x0005e2000c101506 */
[----:B------:R-:W-:-:S02]  /*1b4f0*/  ISETP.LT.AND P3, PT, R19, c[0x0][0x178], !P2 ;  /* 0x00005e0013007a0c */ /* 0x000fc40005761270 */
[----:B------:R-:W-:Y:S01]  /*1b500*/  ISETP.LT.AND P2, PT, R15, c[0x0][0x178], !P2 ;  /* 0x00005e000f007a0c */ /* 0x000fe20005741270 */
[----:B0-----:R-:W5:Y:S01]  /*1b510*/  LDL.LU.64 R10, [R1+0x948] ;  /* 0x00094800010a7983 */ /* 0x001f620000300a00 */
[----:B------:R-:W-:Y:S02]  /*1b520*/  PRMT R20, R17, 0x7632, R20 ;  /* 0x0000763211147816 */ /* 0x000fe40000000014 */
[----:B------:R-:W-:Y:S01]  /*1b530*/  ISETP.LT.AND P5, PT, R19, c[0x0][0x178], !P0 ;  /* 0x00005e0013007a0c */ /* 0x000fe200047a1270 */
[----:B-1----:R-:W3:Y:S01]  /*1b540*/  LDL.LU.64 R6, [R1+0x940] ;  /* 0x0009400001067983 */ /* 0x002ee20000300a00 */
[----:B--2---:R-:W-:Y:S02]  /*1b550*/  IADD3 R4, R0, c[0x0][0x198], RZ ;  /* 0x0000660000047a10 */ /* 0x004fe40007ffe0ff */
[----:B------:R-:W-:Y:S02]  /*1b560*/  PRMT R21, R21, 0x7632, R21 ;  /* 0x0000763215157816 */ /* 0x000fe40000000015 */
[C---:B------:R-:W-:Y:S01]  /*1b570*/  IADD3 R0, R4.reuse, c[0x0][0x198], RZ ;  /* 0x0000660004007a10 */ /* 0x040fe20007ffe0ff */
[----:B------:R-:W-:Y:S01]  /*1b580*/  IMAD.WIDE R16, R4, 0x2, R2 ;  /* 0x0000000204107825 */ /* 0x000fe200078e0202 */
[----:B------:R-:W-:-:S02]  /*1b590*/  ISETP.LT.AND P0, PT, R15, c[0x0][0x178], !P0 ;  /* 0x00005e000f007a0c */ /* 0x000fc40004701270 */
[----:B------:R-:W2:Y:S01]  /*1b5a0*/  LDL.LU R15, [R1+0x938] ;  /* 0x00093800010f7983 */ /* 0x000ea20000300800 */
[----:B------:R-:W-:-:S03]  /*1b5b0*/  IMAD.WIDE R4, R4, 0x2, R28 ;  /* 0x0000000204047825 */ /* 0x000fc600078e021c */
[----:B------:R0:W-:Y:S04]  /*1b5c0*/  @P3 STG.E.U16 [R16.64], R20 ;  /* 0x0000001410003986 */ /* 0x0001e8000c101506 */
[----:B------:R1:W-:Y:S01]  /*1b5d0*/  @P2 STG.E.U16 [R4.64], R21 ;  /* 0x0000001504002986 */ /* 0x0003e2000c101506 */
[----:B------:R-:W-:-:S03]  /*1b5e0*/  IADD3 R8, R18, 0x11, RZ ;  /* 0x0000001112087810 */ /* 0x000fc60007ffe0ff */
[----:B0-----:R-:W2:Y:S04]  /*1b5f0*/  LDL.LU R17, [R1+0x38] ;  /* 0x0000380001117983 */ /* 0x001ea80000300800 */
[----:B-1----:R-:W2:Y:S01]  /*1b600*/  LDL R21, [R1+0x408] ;  /* 0x0004080001157983 */ /* 0x002ea20000100800 */
[----:B------:R-:W-:Y:S02]  /*1b610*/  ISETP.GE.AND P6, PT, R12, c[0x0][0x17c], PT ;  /* 0x00005f000c007a0c */ /* 0x000fe40003fc6270 */
[----:B------:R-:W-:Y:S02]  /*1b620*/  IADD3 R12, R18, 0x12, RZ ;  /* 0x00000012120c7810 */ /* 0x000fe40007ffe0ff */
[----:B------:R-:W-:Y:S01]  /*1b630*/  ISETP.GE.AND P1, PT, R8, c[0x0][0x17c], PT ;  /* 0x00005f0008007a0c */ /* 0x000fe20003f26270 */
[----:B------:R-:W-:Y:S01]  /*1b640*/  IMAD.WIDE R8, R0, 0x2, R2 ;  /* 0x0000000200087825 */ /* 0x000fe200078e0202 */
[----:B------:R-:W-:-:S02]  /*1b650*/  ISETP.GE.AND P3, PT, R12, c[0x0][0x17c], PT ;  /* 0x00005f000c007a0c */ /* 0x000fc40003f66270 */
[----:B------:R-:W-:Y:S01]  /*1b660*/  IADD3 R12, R18, 0x13, RZ ;  /* 0x00000013120c7810 */ /* 0x000fe20007ffe0ff */
[----:B------:R-:W-:Y:S01]  /*1b670*/  IMAD.WIDE R4, R0, 0x2, R28 ;  /* 0x0000000200047825 */ /* 0x000fe200078e021c */
[----:B------:R-:W-:Y:S02]  /*1b680*/  @P5 STG.E.U16 [R8.64], R13 ;  /* 0x0000000d08005986 */ /* 0x000fe4000c101506 */
[----:B------:R-:W-:Y:S02]  /*1b690*/  ISETP.GE.AND P5, PT, R12, c[0x0][0x17c], PT ;  /* 0x00005f000c007a0c */ /* 0x000fe40003fa6270 */
[----:B------:R-:W3:Y:S01]  /*1b6a0*/  LDL.LU R18, [R1+0x934] ;  /* 0x0009340001127983 */ /* 0x000ee20000300800 */
[----:B------:R-:W-:-:S03]  /*1b6b0*/  PRMT R12, R25, 0x7632, R12 ;  /* 0x00007632190c7816 */ /* 0x000fc6000000000c */
[----:B------:R-:W3:Y:S04]  /*1b6c0*/  LDL.LU R24, [R1+0x28] ;  /* 0x0000280001187983 */ /* 0x000ee80000300800 */
[----:B------:R0:W-:Y:S04]  /*1b6d0*/  @P0 STG.E.U16 [R4.64], R25 ;  /* 0x0000001904000986 */ /* 0x0001e8000c101506 */
[----:B0-----:R-:W3:Y:S01]  /*1b6e0*/  LDL R25, [R1+0x400] ;  /* 0x0004000001197983 */ /* 0x001ee20000100800 */
[C---:B------:R-:W-:Y:S02]  /*1b6f0*/  ISETP.LT.AND P2, PT, R19.reuse, c[0x0][0x178], !P4 ;  /* 0x00005e0013007a0c */ /* 0x040fe40006741270 */
[----:B------:R-:W-:Y:S01]  /*1b700*/  IADD3 R0, R0, c[0x0][0x198], RZ ;  /* 0x0000660000007a10 */ /* 0x000fe20007ffe0ff */
[----:B------:R-:W4:Y:S01]  /*1b710*/  LDL.LU R20, [R1+0x3c] ;  /* 0x00003c0001147983 */ /* 0x000f220000300800 */
[----:B------:R-:W-:-:S02]  /*1b720*/  ISETP.LT.AND P0, PT, R19, c[0x0][0x178], !P6 ;  /* 0x00005e0013007a0c */ /* 0x000fc40007701270 */
[----:B------:R-:W-:Y:S01]  /*1b730*/  PRMT R16, R13, 0x7632, R16 ;  /* 0x000076320d107816 */ /* 0x000fe20000000010 */
[----:B------:R-:W-:-:S04]  /*1b740*/  IMAD.WIDE R4, R0, 0x2, R2 ;  /* 0x0000000200047825 */ /* 0x000fc800078e0202 */
[C-C-:B------:R-:W-:Y:S01]  /*1b750*/  IMAD.WIDE R8, R0.reuse, 0x2, R28.reuse ;  /* 0x0000000200087825 */ /* 0x140fe200078e021c */
[----:B------:R-:W-:Y:S01]  /*1b760*/  IADD3 R0, R0, c[0x0][0x198], RZ ;  /* 0x0000660000007a10 */ /* 0x000fe20007ffe0ff */
[----:B------:R0:W-:Y:S04]  /*1b770*/  @P2 STG.E.U16 [R4.64], R16 ;  /* 0x0000001004002986 */ /* 0x0001e8000c101506 */
[----:B0-----:R-:W-:Y:S01]  /*1b780*/  IMAD.WIDE R4, R0, 0x2, R28 ;  /* 0x0000000200047825 */ /* 0x001fe200078e021c */
[C---:B--2---:R-:W-:Y:S02]  /*1b790*/  ISETP.LT.AND P4, PT, R21.reuse, c[0x0][0x178], !P4 ;  /* 0x00005e0015007a0c */ /* 0x044fe40006781270 */
[----:B------:R-:W-:-:S11]  /*1b7a0*/  ISETP.LT.AND P6, PT, R21, c[0x0][0x178], !P6 ;  /* 0x00005e0015007a0c */ /* 0x000fd600077c1270 */
[----:B------:R0:W-:Y:S01]  /*1b7b0*/  @P4 STG.E.U16 [R8.64], R12 ;  /* 0x0000000c08004986 */ /* 0x0001e2000c101506 */
[----:B------:R-:W-:Y:S02]  /*1b7c0*/  ISETP.LT.AND P4, PT, R19, c[0x0][0x178], !P1 ;  /* 0x00005e0013007a0c */ /* 0x000fe40004f81270 */
[----:B------:R-:W-:Y:S01]  /*1b7d0*/  ISETP.LT.AND P1, PT, R21, c[0x0][0x178], !P1 ;  /* 0x00005e0015007a0c */ /* 0x000fe20004f21270 */
[C---:B0-----:R-:W-:Y:S01]  /*1b7e0*/  IMAD.WIDE R8, R0.reuse, 0x2, R2 ;  /* 0x0000000200087825 */ /* 0x041fe200078e0202 */
[----:B------:R-:W-:-:S04]  /*1b7f0*/  IADD3 R0, R0, c[0x0][0x198], RZ ;  /* 0x0000660000007a10 */ /* 0x000fc80007ffe0ff */
[----:B------:R-:W-:Y:S01]  /*1b800*/  @P0 STG.E.U16 [R8.64], R17 ;  /* 0x0000001108000986 */ /* 0x000fe2000c101506 */
[C---:B---3--:R-:W-:Y:S02]  /*1b810*/  IADD3 R13, R25.reuse, 0x14, RZ ;  /* 0x00000014190d7810 */ /* 0x048fe40007ffe0ff */
[----:B------:R-:W-:Y:S01]  /*1b820*/  IADD3 R12, R25, 0x15, RZ ;  /* 0x00000015190c7810 */ /* 0x000fe20007ffe0ff */
[----:B------:R0:W-:Y:S01]  /*1b830*/  @P6 STG.E.U16 [R4.64], R6 ;  /* 0x0000000604006986 */ /* 0x0001e2000c101506 */
[----:B------:R-:W-:Y:S02]  /*1b840*/  ISETP.LT.AND P6, PT, R19, c[0x0][0x178], !P3 ;  /* 0x00005e0013007a0c */ /* 0x000fe40005fc1270 */
[----:B------:R-:W-:Y:S02]  /*1b850*/  ISETP.GE.AND P2, PT, R13, c[0x0][0x17c], PT ;  /* 0x00005f000d007a0c */ /* 0x000fe40003f46270 */
[----:B------:R-:W-:Y:S02]  /*1b860*/  ISETP.GE.AND P0, PT, R12, c[0x0][0x17c], PT ;  /* 0x00005f000c007a0c */ /* 0x000fe40003f06270 */
[----:B------:R-:W-:-:S02]  /*1b870*/  PRMT R12, R17, 0x7632, R12 ;  /* 0x00007632110c7816 */ /* 0x000fc4000000000c */
[----:B------:R-:W-:Y:S01]  /*1b880*/  PRMT R13, R6, 0x7632, R13 ;  /* 0x00007632060d7816 */ /* 0x000fe2000000000d */
[C---:B0-----:R-:W-:Y:S01]  /*1b890*/  IMAD.WIDE R4, R0.reuse, 0x2, R2 ;  /* 0x0000000200047825 */ /* 0x041fe200078e0202 */
[C---:B------:R-:W-:Y:S02]  /*1b8a0*/  IADD3 R6, R0.reuse, c[0x0][0x198], RZ ;  /* 0x0000660000067a10 */ /* 0x040fe40007ffe0ff */
[----:B------:R-:W-:Y:S01]  /*1b8b0*/  ISETP.LT.AND P3, PT, R21, c[0x0][0x178], !P3 ;  /* 0x00005e0015007a0c */ /* 0x000fe20005f61270 */
[----:B------:R-:W-:Y:S01]  /*1b8c0*/  IMAD.WIDE R8, R0, 0x2, R28 ;  /* 0x0000000200087825 */ /* 0x000fe200078e021c */
[----:B------:R0:W-:Y:S01]  /*1b8d0*/  @P4 STG.E.U16 [R4.64], R12 ;  /* 0x0000000c04004986 */ /* 0x0001e2000c101506 */
[----:B------:R-:W-:Y:S02]  /*1b8e0*/  IADD3 R0, R25, 0x16, RZ ;  /* 0x0000001619007810 */ /* 0x000fe40007ffe0ff */
[----:B------:R-:W-:Y:S01]  /*1b8f0*/  ISETP.LT.AND P4, PT, R19, c[0x0][0x178], !P5 ;  /* 0x00005e0013007a0c */ /* 0x000fe20006f81270 */
[----:B------:R1:W-:Y:S01]  /*1b900*/  @P1 STG.E.U16 [R8.64], R13 ;  /* 0x0000000d08001986 */ /* 0x0003e2000c101506 */
[----:B------:R-:W-:-:S02]  /*1b910*/  ISETP.GE.AND P1, PT, R0, c[0x0][0x17c], PT ;  /* 0x00005f0000007a0c */ /* 0x000fc40003f26270 */
[C---:B------:R-:W-:Y:S01]  /*1b920*/  IADD3 R0, R6.reuse, c[0x0][0x198], RZ ;  /* 0x0000660006007a10 */ /* 0x040fe20007ffe0ff */
[----:B0-----:R-:W-:Y:S01]  /*1b930*/  IMAD.WIDE R4, R6, 0x2, R2 ;  /* 0x0000000206047825 */ /* 0x001fe200078e0202 */
[----:B-1----:R-:W-:-:S04]  /*1b940*/  IADD3 R8, R25, 0x17, RZ ;  /* 0x0000001719087810 */ /* 0x002fc80007ffe0ff */
[----:B------:R0:W-:Y:S01]  /*1b950*/  @P6 STG.E.U16 [R4.64], R24 ;  /* 0x0000001804006986 */ /* 0x0001e2000c101506 */
[----:B------:R-:W-:Y:S01]  /*1b960*/  ISETP.GE.AND P6, PT, R8, c[0x0][0x17c], PT ;  /* 0x00005f0008007a0c */ /* 0x000fe20003fc6270 */
[----:B------:R-:W-:Y:S01]  /*1b970*/  IMAD.WIDE R8, R0, 0x2, R2 ;  /* 0x0000000200087825 */ /* 0x000fe200078e0202 */
[----:B------:R-:W-:-:S03]  /*1b980*/  ISETP.LT.AND P5, PT, R21, c[0x0][0x178], !P5 ;  /* 0x00005e0015007a0c */ /* 0x000fc60006fa1270 */
[----:B0-----:R-:W-:Y:S01]  /*1b990*/  IMAD.WIDE R4, R6, 0x2, R28 ;  /* 0x0000000206047825 */ /* 0x001fe200078e021c */
[----:B------:R-:W-:-:S04]  /*1b9a0*/  PRMT R6, R24, 0x7632, R6 ;  /* 0x0000763218067816 */ /* 0x000fc80000000006 */
[----:B-----5:R0:W-:Y:S01]  /*1b9b0*/  @P3 STG.E.U16 [R4.64], R10 ;  /* 0x0000000a04003986 */ /* 0x0201e2000c101506 */
[----:B------:R-:W-:Y:S02]  /*1b9c0*/  ISETP.LT.AND P3, PT, R19, c[0x0][0x178], !P2 ;  /* 0x00005e0013007a0c */ /* 0x000fe40005761270 */
[----:B------:R-:W-:Y:S01]  /*1b9d0*/  ISETP.LT.AND P2, PT, R21, c[0x0][0x178], !P2 ;  /* 0x00005e0015007a0c */ /* 0x000fe20005741270 */
[----:B------:R1:W-:Y:S01]  /*1b9e0*/  @P4 STG.E.U16 [R8.64], R6 ;  /* 0x0000000608004986 */ /* 0x0003e2000c101506 */
[----:B------:R-:W-:Y:S01]  /*1b9f0*/  PRMT R16, R10, 0x7632, R16 ;  /* 0x000076320a107816 */ /* 0x000fe20000000010 */
[C---:B0-----:R-:W-:Y:S01]  /*1ba00*/  IMAD.WIDE R4, R0.reuse, 0x2, R28 ;  /* 0x0000000200047825 */ /* 0x041fe200078e021c */
[----:B-1----:R-:W-:-:S04]  /*1ba10*/  IADD3 R6, R0, c[0x0][0x198], RZ ;  /* 0x0000660000067a10 */ /* 0x002fc80007ffe0ff */
[----:B------:R-:W-:Y:S01]  /*1ba20*/  @P5 STG.E.U16 [R4.64], R16 ;  /* 0x0000001004005986 */ /* 0x000fe2000c101506 */
[----:B------:R-:W-:-:S04]  /*1ba30*/  IMAD.WIDE R8, R6, 0x2, R2 ;  /* 0x0000000206087825 */ /* 0x000fc800078e0202 */
[----:B------:R-:W-:Y:S01]  /*1ba40*/  IMAD.WIDE R12, R6, 0x2, R28 ;  /* 0x00000002060c7825 */ /* 0x000fe200078e021c */
[----:B------:R0:W-:Y:S01]  /*1ba50*/  @P3 STG.E.U16 [R8.64], R18 ;  /* 0x0000001208003986 */ /* 0x0001e2000c101506 */
[----:B------:R-:W-:-:S03]  /*1ba60*/  IADD3 R0, R25, 0x19, RZ ;  /* 0x0000001919007810 */ /* 0x000fc60007ffe0ff */
[----:B----4-:R1:W-:Y:S01]  /*1ba70*/  @P2 STG.E.U16 [R12.64], R22 ;  /* 0x000000160c002986 */ /* 0x0103e2000c101506 */
[----:B------:R-:W-:Y:S02]  /*1ba80*/  ISETP.LT.AND P2, PT, R19, c[0x0][0x178], !P0 ;  /* 0x00005e0013007a0c */ /* 0x000fe40004741270 */
[----:B------:R-:W-:Y:S02]  /*1ba90*/  ISETP.LT.AND P0, PT, R21, c[0x0][0x178], !P0 ;  /* 0x00005e0015007a0c */ /* 0x000fe40004701270 */
[----:B------:R-:W-:Y:S02]  /*1baa0*/  ISETP.LT.AND P3, PT, R19, c[0x0][0x178], !P1 ;  /* 0x00005e0013007a0c */ /* 0x000fe40004f61270 */
[----:B0-----:R-:W-:Y:S02]  /*1bab0*/  IADD3 R8, R6, c[0x0][0x198], RZ ;  /* 0x0000660006087a10 */ /* 0x001fe40007ffe0ff */
[----:B------:R-:W-:Y:S02]  /*1bac0*/  IADD3 R10, R25, 0x18, RZ ;  /* 0x00000018190a7810 */ /* 0x000fe40007ffe0ff */
[----:B------:R-:W-:-:S02]  /*1bad0*/  ISETP.GE.AND P5, PT, R0, c[0x0][0x17c], PT ;  /* 0x00005f0000007a0c */ /* 0x000fc40003fa6270 */
[----:B------:R-:W-:Y:S02]  /*1bae0*/  ISETP.LT.AND P1, PT, R21, c[0x0][0x178], !P1 ;  /* 0x00005e0015007a0c */ /* 0x000fe40004f21270 */
[C---:B------:R-:W-:Y:S01]  /*1baf0*/  IADD3 R0, R8.reuse, c[0x0][0x198], RZ ;  /* 0x0000660008007a10 */ /* 0x040fe20007ffe0ff */
[----:B------:R-:W-:Y:S01]  /*1bb00*/  IMAD.WIDE R4, R8, 0x2, R2 ;  /* 0x0000000208047825 */ /* 0x000fe200078e0202 */
[----:B------:R-:W-:Y:S02]  /*1bb10*/  ISETP.GE.AND P4, PT, R10, c[0x0][0x17c], PT ;  /* 0x00005f000a007a0c */ /* 0x000fe40003f86270 */
[----:B------:R-:W-:Y:S01]  /*1bb20*/  PRMT R6, R18, 0x7632, R6 ;  /* 0x0000763212067816 */ /* 0x000fe20000000006 */
[----:B------:R-:W-:Y:S01]  /*1bb30*/  IMAD.WIDE R8, R8, 0x2, R28 ;  /* 0x0000000208087825 */ /* 0x000fe200078e021c */
[----:B------:R-:W-:-:S03]  /*1bb40*/  PRMT R10, R22, 0x7632, R10 ;  /* 0x00007632160a7816 */ /* 0x000fc6000000000a */
[C---:B-1----:R-:W-:Y:S01]  /*1bb50*/  IMAD.WIDE R12, R0.reuse, 0x2, R2 ;  /* 0x00000002000c7825 */ /* 0x042fe200078e0202 */
[----:B------:R0:W-:Y:S03]  /*1bb60*/  @P2 STG.E.U16 [R4.64], R6 ;  /* 0x0000000604002986 */ /* 0x0001e6000c101506 */
[----:B------:R-:W-:Y:S01]  /*1bb70*/  IMAD.WIDE R16, R0, 0x2, R28 ;  /* 0x0000000200107825 */ /* 0x000fe200078e021c */
[----:B------:R-:W-:Y:S04]  /*1bb80*/  @P0 STG.E.U16 [R8.64], R10 ;  /* 0x0000000a08000986 */ /* 0x000fe8000c101506 */
[----:B------:R-:W-:Y:S01]  /*1bb90*/  @P3 STG.E.U16 [R12.64], R14 ;  /* 0x0000000e0c003986 */ /* 0x000fe2000c101506 */
[----:B------:R-:W-:-:S03]  /*1bba0*/  ISETP.LT.AND P3, PT, R19, c[0x0][0x178], !P6 ;  /* 0x00005e0013007a0c */ /* 0x000fc60007761270 */
[----:B------:R-:W2:Y:S01]  /*1bbb0*/  LDL.LU R19, [R1+0x930] ;  /* 0x0009300001137983 */ /* 0x000ea20000300800 */
[----:B0-----:R-:W-:-:S03]  /*1bbc0*/  PRMT R6, R26, 0x7632, R6 ;  /* 0x000076321a067816 */ /* 0x001fc60000000006 */
[----:B------:R0:W-:Y:S04]  /*1bbd0*/  @P1 STG.E.U16 [R16.64], R26 ;  /* 0x0000001a10001986 */ /* 0x0001e8000c101506 */
[----:B------:R-:W3:Y:S04]  /*1bbe0*/  LDL.LU R24, [R1+0x2c] ;  /* 0x00002c0001187983 */ /* 0x000ee80000300800 */
[----:B0-----:R-:W4:Y:S01]  /*1bbf0*/  LDL R26, [R1+0x404] ;  /* 0x00040400011a7983 */ /* 0x001f220000100800 */
[----:B------:R-:W-:Y:S02]  /*1bc00*/  ISETP.LT.AND P6, PT, R21, c[0x0][0x178], !P6 ;  /* 0x00005e0015007a0c */ /* 0x000fe400077c1270 */
[----:B------:R-:W-:-:S02]  /*1bc10*/  IADD3 R4, R0, c[0x0][0x198], RZ ;  /* 0x0000660000047a10 */ /* 0x000fc40007ffe0ff */
[----:B------:R-:W-:Y:S02]  /*1bc20*/  PRMT R10, R14, 0x7632, R10 ;  /* 0x000076320e0a7816 */ /* 0x000fe4000000000a */
[C---:B------:R-:W-:Y:S01]  /*1bc30*/  IADD3 R0, R4.reuse, c[0x0][0x198], RZ ;  /* 0x0000660004007a10 */ /* 0x040fe20007ffe0ff */
[----:B------:R-:W-:-:S04]  /*1bc40*/  IMAD.WIDE R8, R4, 0x2, R2 ;  /* 0x0000000204087825 */ /* 0x000fc800078e0202 */
[----:B------:R-:W-:Y:S01]  /*1bc50*/  IMAD.WIDE R4, R4, 0x2, R28 ;  /* 0x0000000204047825 */ /* 0x000fe200078e021c */
[----:B------:R0:W-:Y:S01]  /*1bc60*/  @P3 STG.E.U16 [R8.64], R10 ;  /* 0x0000000a08003986 */ /* 0x0001e2000c101506 */
[----:B------:R-:W-:-:S03]  /*1bc70*/  IADD3 R18, R25, 0x1a, RZ ;  /* 0x0000001a19127810 */ /* 0x000fc60007ffe0ff */
[----:B------:R1:W-:Y:S01]  /*1bc80*/  @P6 STG.E.U16 [R4.64], R6 ;  /* 0x0000000604006986 */ /* 0x0003e2000c101506 */
[----:B------:R-:W-:Y:S01]  /*1bc90*/  ISETP.GE.AND P2, PT, R18, c[0x0][0x17c], PT ;  /* 0x00005f0012007a0c */ /* 0x000fe20003f46270 */
[----:B0-----:R-:W-:-:S04]  /*1bca0*/  IMAD.WIDE R8, R0, 0x2, R2 ;  /* 0x0000000200087825 */ /* 0x001fc800078e0202 */
[C---:B-1----:R-:W-:Y:S01]  /*1bcb0*/  IMAD.WIDE R4, R0.reuse, 0x2, R28 ;  /* 0x0000000200047825 */ /* 0x042fe200078e021c */
[----:B------:R-:W-:Y:S02]  /*1bcc0*/  IADD3 R6, R0, c[0x0][0x198], RZ ;  /* 0x0000660000067a10 */ /* 0x000fe40007ffe0ff */
[C---:B------:R-:W-:Y:S02]  /*1bcd0*/  IADD3 R10, R25.reuse, 0x1d, RZ ;  /* 0x0000001d190a7810 */ /* 0x040fe40007ffe0ff */
[----:B------:R-:W-:Y:S02]  /*1bce0*/  IADD3 R0, R6, c[0x0][0x198], RZ ;  /* 0x0000660006007a10 */ /* 0x000fe40007ffe0ff */
[C---:B------:R-:W-:Y:S02]  /*1bcf0*/  IADD3 R12, R25.reuse, 0x1b, RZ ;  /* 0x0000001b190c7810 */ /* 0x040fe40007ffe0ff */
[----:B------:R-:W-:Y:S02]  /*1bd00*/  IADD3 R13, R25, 0x1c, RZ ;  /* 0x0000001c190d7810 */ /* 0x000fe40007ffe0ff */
[----:B------:R-:W-:-:S02]  /*1bd10*/  ISETP.GE.AND P1, PT, R12, c[0x0][0x17c], PT ;  /* 0x00005f000c007a0c */ /* 0x000fc40003f26270 */
[----:B------:R-:W-:Y:S02]  /*1bd20*/  ISETP.GE.AND P3, PT, R13, c[0x0][0x17c], PT ;  /* 0x00005f000d007a0c */ /* 0x000fe40003f66270 */
[C---:B------:R-:W-:Y:S02]  /*1bd30*/  IADD3 R12, R25.reuse, 0x1f, RZ ;  /* 0x0000001f190c7810 */ /* 0x040fe40007ffe0ff */
[----:B------:R-:W-:Y:S02]  /*1bd40*/  IADD3 R18, R25, 0x22, RZ ;  /* 0x0000002219127810 */ /* 0x000fe40007ffe0ff */
[C---:B----4-:R-:W-:Y:S02]  /*1bd50*/  ISETP.LT.AND P0, PT, R26.reuse, c[0x0][0x178], !P4 ;  /* 0x00005e001a007a0c */ /* 0x050fe40006701270 */
[----:B------:R-:W-:Y:S02]  /*1bd60*/  ISETP.LT.AND P4, PT, R21, c[0x0][0x178], !P4 ;  /* 0x00005e0015007a0c */ /* 0x000fe40006781270 */
[----:B------:R-:W-:-:S02]  /*1bd70*/  ISETP.LT.AND P6, PT, R26, c[0x0][0x178], !P5 ;  /* 0x00005e001a007a0c */ /* 0x000fc40006fc1270 */
[----:B------:R-:W-:-:S07]  /*1bd80*/  ISETP.LT.AND P5, PT, R21, c[0x0][0x178], !P5 ;  /* 0x00005e0015007a0c */ /* 0x000fce0006fa1270 */
[----:B------:R0:W-:Y:S04]  /*1bd90*/  @P0 STG.E.U16 [R8.64], R20 ;  /* 0x0000001408000986 */ /* 0x0001e8000c101506 */
[----:B------:R1:W-:Y:S01]  /*1bda0*/  @P4 STG.E.U16 [R4.64], R7 ;  /* 0x0000000704004986 */ /* 0x0003e2000c101506 */
[----:B------:R-:W-:Y:S02]  /*1bdb0*/  ISETP.LT.AND P4, PT, R26, c[0x0][0x178], !P2 ;  /* 0x00005e001a007a0c */ /* 0x000fe40005781270 */
[----:B------:R-:W-:Y:S02]  /*1bdc0*/  ISETP.GE.AND P0, PT, R10, c[0x0][0x17c], PT ;  /* 0x00005f000a007a0c */ /* 0x000fe40003f06270 */
[----:B0-----:R-:W-:Y:S01]  /*1bdd0*/  PRMT R8, R20, 0x7632, R8 ;  /* 0x0000763214087816 */ /* 0x001fe20000000008 */
[----:B-1----:R-:W-:Y:S01]  /*1bde0*/  IMAD.WIDE R4, R6, 0x2, R2 ;  /* 0x0000000206047825 */ /* 0x002fe200078e0202 */
[----:B------:R-:W-:-:S04]  /*1bdf0*/  PRMT R10, R7, 0x7632, R10 ;  /* 0x00007632070a7816 */ /* 0x000fc8000000000a */
[----:B------:R0:W-:Y:S01]  /*1be00*/  @P6 STG.E.U16 [R4.64], R8 ;  /* 0x0000000804006986 */ /* 0x0001e2000c101506 */
[----:B------:R-:W-:Y:S01]  /*1be10*/  ISETP.LT.AND P2, PT, R21, c[0x0][0x178], !P2 ;  /* 0x00005e0015007a0c */ /* 0x000fe20005741270 */
[----:B0-----:R-:W-:-:S04]  /*1be20*/  IMAD.WIDE R4, R6, 0x2, R28 ;  /* 0x0000000206047825 */ /* 0x001fc800078e021c */
[----:B------:R-:W-:Y:S01]  /*1be30*/  IMAD.WIDE R6, R0, 0x2, R2 ;  /* 0x0000000200067825 */ /* 0x000fe200078e0202 */
[----:B------:R0:W-:Y:S04]  /*1be40*/  @P5 STG.E.U16 [R4.64], R10 ;  /* 0x0000000a04005986 */ /* 0x0001e8000c101506 */
[----:B---3--:R1:W-:Y:S01]  /*1be50*/  @P4 STG.E.U16 [R6.64], R24 ;  /* 0x0000001806004986 */ /* 0x0083e2000c101506 */
[----:B------:R-:W-:Y:S02]  /*1be60*/  IADD3 R8, R25, 0x1e, RZ ;  /* 0x0000001e19087810 */ /* 0x000fe40007ffe0ff */
[----:B0-----:R-:W-:Y:S02]  /*1be70*/  PRMT R10, R24, 0x7632, R10 ;  /* 0x00007632180a7816 */ /* 0x001fe4000000000a */
[----:B-1----:R-:W0:Y:S01]  /*1be80*/  S2R R24, SR_TID.X ;  /* 0x0000000000187919 */ /* 0x002e220000002100 */
[----:B------:R-:W-:Y:S01]  /*1be90*/  ISETP.GE.AND P6, PT, R8, c[0x0][0x17c], PT ;  /* 0x00005f0008007a0c */ /* 0x000fe20003fc6270 */
[----:B------:R-:W-:Y:S01]  /*1bea0*/  IMAD.WIDE R8, R0, 0x2, R28 ;  /* 0x0000000200087825 */ /* 0x000fe200078e021c */
[----:B------:R-:W-:-:S02]  /*1beb0*/  ISETP.LT.AND P4, PT, R26, c[0x0][0x178], !P1 ;  /* 0x00005e001a007a0c */ /* 0x000fc40004f81270 */
[C---:B------:R-:W-:Y:S02]  /*1bec0*/  ISETP.LT.AND P1, PT, R21.reuse, c[0x0][0x178], !P1 ;  /* 0x00005e0015007a0c */ /* 0x040fe40004f21270 */
[----:B------:R1:W-:Y:S01]  /*1bed0*/  @P2 STG.E.U16 [R8.64], R11 ;  /* 0x0000000b08002986 */ /* 0x0003e2000c101506 */
[----:B------:R-:W-:Y:S02]  /*1bee0*/  IADD3 R4, R0, c[0x0][0x198], RZ ;  /* 0x0000660000047a10 */ /* 0x000fe40007ffe0ff */
[----:B------:R-:W-:Y:S02]  /*1bef0*/  ISETP.LT.AND P2, PT, R26, c[0x0][0x178], !P3 ;  /* 0x00005e001a007a0c */ /* 0x000fe40005f41270 */
[C---:B------:R-:W-:Y:S01]  /*1bf00*/  IADD3 R0, R4.reuse, c[0x0][0x198], RZ ;  /* 0x0000660004007a10 */ /* 0x040fe20007ffe0ff */
[C---:B------:R-:W-:Y:S01]  /*1bf10*/  IMAD.WIDE R6, R4.reuse, 0x2, R2 ;  /* 0x0000000204067825 */ /* 0x040fe200078e0202 */
[----:B------:R-:W-:Y:S02]  /*1bf20*/  ISETP.LT.AND P3, PT, R21, c[0x0][0x178], !P3 ;  /* 0x00005e0015007a0c */ /* 0x000fe40005f61270 */
[----:B-1----:R-:W-:Y:S01]  /*1bf30*/  PRMT R11, R11, 0x7632, R11 ;  /* 0x000076320b0b7816 */ /* 0x002fe2000000000b */
[----:B------:R-:W-:Y:S01]  /*1bf40*/  IMAD.WIDE R8, R4, 0x2, R28 ;  /* 0x0000000204087825 */ /* 0x000fe200078e021c */
[----:B0-----:R-:W-:-:S03]  /*1bf50*/  LOP3.LUT R13, R24, 0x7f, RZ, 0xc0, !PT ;  /* 0x0000007f180d7812 */ /* 0x001fc600078ec0ff */
[----:B------:R-:W-:Y:S01]  /*1bf60*/  IMAD.WIDE R4, R0, 0x2, R2 ;  /* 0x0000000200047825 */ /* 0x000fe200078e0202 */
[----:B------:R-:W-:-:S03]  /*1bf70*/  ISETP.GE.AND P5, PT, R12, c[0x0][0x17c], PT ;  /* 0x00005f000c007a0c */ /* 0x000fc60003fa6270 */
[----:B------:R-:W-:Y:S01]  /*1bf80*/  IMAD.SHL.U32 R24, R24, 0x400, RZ ;  /* 0x0000040018187824 */ /* 0x000fe200078e00ff */
[----:B------:R-:W-:Y:S01]  /*1bf90*/  @P4 STG.E.U16 [R6.64], R10 ;  /* 0x0000000a06004986 */ /* 0x000fe2000c101506 */
[----:B------:R-:W-:-:S03]  /*1bfa0*/  IADD3 R12, R25, 0x20, RZ ;  /* 0x00000020190c7810 */ /* 0x000fc60007ffe0ff */
[----:B------:R0:W-:Y:S01]  /*1bfb0*/  @P1 STG.E.U16 [R8.64], R11 ;  /* 0x0000000b08001986 */ /* 0x0001e2000c101506 */
[----:B------:R-:W-:-:S03]  /*1bfc0*/  LOP3.LUT R24, R24, 0x1800, RZ, 0xc0, !PT ;  /* 0x0000180018187812 */ /* 0x000fc600078ec0ff */
[----:B--2---:R-:W-:Y:S01]  /*1bfd0*/  @P2 STG.E.U16 [R4.64], R19 ;  /* 0x0000001304002986 */ /* 0x004fe2000c101506 */
[----:B------:R-:W-:Y:S02]  /*1bfe0*/  ISETP.LT.AND P2, PT, R26, c[0x0][0x178], !P0 ;  /* 0x00005e001a007a0c */ /* 0x000fe40004741270 */
[----:B------:R-:W-:Y:S02]  /*1bff0*/  ISETP.LT.AND P0, PT, R21, c[0x0][0x178], !P0 ;  /* 0x00005e0015007a0c */ /* 0x000fe40004701270 */
[----:B------:R-:W-:Y:S01]  /*1c000*/  ISETP.GE.AND P4, PT, R12, c[0x0][0x17c], PT ;  /* 0x00005f000c007a0c */ /* 0x000fe20003f86270 */
[----:B------:R-:W-:Y:S01]  /*1c010*/  IMAD R24, R13, 0x10, R24 ;  /* 0x000000100d187824 */ /* 0x000fe200078e0218 */
[C---:B------:R-:W-:Y:S01]  /*1c020*/  IADD3 R12, R0.reuse, c[0x0][0x198], RZ ;  /* 0x00006600000c7a10 */ /* 0x040fe20007ffe0ff */
[----:B0-----:R-:W-:Y:S01]  /*1c030*/  IMAD.WIDE R10, R0, 0x2, R28 ;  /* 0x00000002000a7825 */ /* 0x001fe200078e021c */
[----:B------:R-:W-:Y:S02]  /*1c040*/  ISETP.LT.AND P1, PT, R26, c[0x0][0x178], !P6 ;  /* 0x00005e001a007a0c */ /* 0x000fe40007721270 */
[----:B------:R-:W-:Y:S01]  /*1c050*/  ISETP.LT.AND P6, PT, R21, c[0x0][0x178], !P6 ;  /* 0x00005e0015007a0c */ /* 0x000fe200077c1270 */
[----:B------:R0:W1:Y:S01]  /*1c060*/  LDS.128 R4, [R24] ;  /* 0x0000000018047984 */ /* 0x0000620000000c00 */
[----:B------:R-:W-:-:S02]  /*1c070*/  PRMT R8, R19, 0x7632, R8 ;  /* 0x0000763213087816 */ /* 0x000fc40000000008 */
[----:B------:R-:W-:Y:S01]  /*1c080*/  IADD3 R0, R12, c[0x0][0x198], RZ ;  /* 0x000066000c007a10 */ /* 0x000fe20007ffe0ff */
[----:B------:R2:W-:Y:S01]  /*1c090*/  @P3 STG.E.U16 [R10.64], R23 ;  /* 0x000000170a003986 */ /* 0x0005e2000c101506 */
[----:B------:R-:W-:-:S03]  /*1c0a0*/  PRMT R9, R23, 0x7632, R9 ;  /* 0x0000763217097816 */ /* 0x000fc60000000009 */
[----:B0-----:R-:W3:Y:S01]  /*1c0b0*/  LDL.LU R24, [R1+0xd0] ;  /* 0x0000d00001187983 */ /* 0x001ee20000300800 */
[----:B------:R-:W-:-:S04]  /*1c0c0*/  IMAD.WIDE R16, R0, 0x2, R2 ;  /* 0x0000000200107825 */ /* 0x000fc800078e0202 */
[----:B--2---:R-:W-:-:S04]  /*1c0d0*/  IMAD.WIDE R10, R12, 0x2, R2 ;  /* 0x000000020c0a7825 */ /* 0x004fc800078e0202 */
[----:B------:R-:W-:Y:S01]  /*1c0e0*/  IMAD.WIDE R12, R12, 0x2, R28 ;  /* 0x000000020c0c7825 */ /* 0x000fe200078e021c */
[----:B------:R-:W-:Y:S04]  /*1c0f0*/  @P2 STG.E.U16 [R10.64], R8 ;  /* 0x000000080a002986 */ /* 0x000fe8000c101506 */
[----:B------:R0:W-:Y:S01]  /*1c100*/  @P0 STG.E.U16 [R12.64], R9 ;  /* 0x000000090c000986 */ /* 0x0001e2000c101506 */
[----:B------:R-:W-:Y:S02]  /*1c110*/  ISETP.GE.AND P2, PT, R18, c[0x0][0x17c], PT ;  /* 0x00005f0012007a0c */ /* 0x000fe40003f46270 */
[----:B------:R-:W-:Y:S01]  /*1c120*/  PRMT R18, R27, 0x7632, R18 ;  /* 0x000076321b127816 */ /* 0x000fe20000000012 */
[----:B------:R-:W-:Y:S01]  /*1c130*/  @P1 STG.E.U16 [R16.64], R15 ;  /* 0x0000000f10001986 */ /* 0x000fe2000c101506 */
[----:B0-----:R-:W-:-:S05]  /*1c140*/  IMAD.WIDE R12, R0, 0x2, R28 ;  /* 0x00000002000c7825 */ /* 0x001fca00078e021c */
[----:B------:R0:W-:Y:S04]  /*1c150*/  @P6 STG.E.U16 [R12.64], R27 ;  /* 0x0000001b0c006986 */ /* 0x0001e8000c101506 */
[----:B0-----:R-:W2:Y:S01]  /*1c160*/  LDL.LU R27, [R1+0x400] ;  /* 0x00040000011b7983 */ /* 0x001ea20000300800 */
[----:B------:R-:W-:Y:S02]  /*1c170*/  IADD3 R14, R25, 0x21, RZ ;  /* 0x00000021190e7810 */ /* 0x000fe40007ffe0ff */
[----:B------:R-:W-:Y:S02]  /*1c180*/  ISETP.LT.AND P1, PT, R26, c[0x0][0x178], !P5 ;  /* 0x00005e001a007a0c */ /* 0x000fe40006f21270 */
[----:B------:R-:W-:Y:S02]  /*1c190*/  ISETP.GE.AND P3, PT, R14, c[0x0][0x17c], PT ;  /* 0x00005f000e007a0c */ /* 0x000fe40003f66270 */
[----:B------:R-:W-:-:S02]  /*1c1a0*/  IADD3 R14, R0, c[0x0][0x198], RZ ;  /* 0x00006600000e7a10 */ /* 0x000fc40007ffe0ff */
[----:B------:R-:W-:Y:S02]  /*1c1b0*/  ISETP.LT.AND P5, PT, R21, c[0x0][0x178], !P5 ;  /* 0x00005e0015007a0c */ /* 0x000fe40006fa1270 */
[----:B------:R-:W-:Y:S01]  /*1c1c0*/  ISETP.LT.AND P6, PT, R26, c[0x0][0x178], !P4 ;  /* 0x00005e001a007a0c */ /* 0x000fe200067c1270 */
[C---:B------:R-:W-:Y:S01]  /*1c1d0*/  IMAD.WIDE R12, R14.reuse, 0x2, R2 ;  /* 0x000000020e0c7825 */ /* 0x040fe200078e0202 */
[----:B------:R-:W-:Y:S02]  /*1c1e0*/  PRMT R15, R15, 0x7632, R15 ;  /* 0x000076320f0f7816 */ /* 0x000fe4000000000f */
[----:B------:R-:W-:Y:S02]  /*1c1f0*/  ISETP.LT.AND P4, PT, R21, c[0x0][0x178], !P4 ;  /* 0x00005e0015007a0c */ /* 0x000fe40006781270 */
[----:B------:R-:W-:Y:S02]  /*1c200*/  IADD3 R0, R14, c[0x0][0x198], RZ ;  /* 0x000066000e007a10 */ /* 0x000fe40007ffe0ff */
[----:B------:R-:W-:Y:S01]  /*1c210*/  IADD3 R16, R25, 0x23, RZ ;  /* 0x0000002319107810 */ /* 0x000fe20007ffe0ff */
[----:B------:R0:W-:Y:S03]  /*1c220*/  @P1 STG.E.U16 [R12.64], R15 ;  /* 0x0000000f0c001986 */ /* 0x0001e6000c101506 */
[----:B------:R-:W-:Y:S01]  /*1c230*/  ISETP.GE.AND P0, PT, R16, c[0x0][0x17c], PT ;  /* 0x00005f0010007a0c */ /* 0x000fe20003f06270 */
[----:B------:R-:W-:-:S04]  /*1c240*/  IMAD.WIDE R16, R0, 0x2, R28 ;  /* 0x0000000200107825 */ /* 0x000fc800078e021c */
[----:B0-----:R-:W-:-:S04]  /*1c250*/  IMAD.WIDE R12, R14, 0x2, R28 ;  /* 0x000000020e0c7825 */ /* 0x001fc800078e021c */
[C---:B------:R-:W-:Y:S01]  /*1c260*/  IMAD.WIDE R14, R0.reuse, 0x2, R2 ;  /* 0x00000002000e7825 */ /* 0x040fe200078e0202 */
[----:B------:R0:W-:Y:S02]  /*1c270*/  @P5 STG.E.U16 [R12.64], R18 ;  /* 0x000000120c005986 */ /* 0x0001e4000c101506 */
[----:B0-----:R-:W-:Y:S02]  /*1c280*/  IADD3 R18, R0, c[0x0][0x198], RZ ;  /* 0x0000660000127a10 */ /* 0x001fe40007ffe0ff */
[----:B---3--:R-:W-:Y:S04]  /*1c290*/  @P6 STG.E.U16 [R14.64], R24 ;  /* 0x000000180e006986 */ /* 0x008fe8000c101506 */
[----:B-1----:R0:W-:Y:S01]  /*1c2a0*/  @P4 STG.E.U16 [R16.64], R4 ;  /* 0x0000000410004986 */ /* 0x0021e2000c101506 */
[----:B------:R-:W-:-:S02]  /*1c2b0*/  ISETP.LT.AND P4, PT, R26, c[0x0][0x178], !P3 ;  /* 0x00005e001a007a0c */ /* 0x000fc40005f81270 */
[----:B------:R-:W-:Y:S02]  /*1c2c0*/  ISETP.LT.AND P6, PT, R26, c[0x0][0x178], !P2 ;  /* 0x00005e001a007a0c */ /* 0x000fe400057c1270 */
[C---:B------:R-:W-:Y:S02]  /*1c2d0*/  ISETP.LT.AND P3, PT, R21.reuse, c[0x0][0x178], !P3 ;  /* 0x00005e0015007a0c */ /* 0x040fe40005f61270 */
[----:B------:R-:W-:Y:S02]  /*1c2e0*/  ISETP.LT.AND P2, PT, R21, c[0x0][0x178], !P2 ;  /* 0x00005e0015007a0c */ /* 0x000fe40005741270 */
[----:B------:R-:W-:Y:S01]  /*1c2f0*/  PRMT R0, R24, 0x7632, R0 ;  /* 0x0000763218007816 */ /* 0x000fe20000000000 */
[----:B0-----:R-:W-:-:S05]  /*1c300*/  IMAD.WIDE R16, R18, 0x2, R2 ;  /* 0x0000000212107825 */ /* 0x001fca00078e0202 */
[----:B------:R-:W-:Y:S01]  /*1c310*/  @P4 STG.E.U16 [R16.64], R0 ;  /* 0x0000000010004986 */ /* 0x000fe2000c101506 */
[----:B--2---:R-:W-:-:S04]  /*1c320*/  IADD3 R21, R27, 0x26, RZ ;  /* 0x000000261b157810 */ /* 0x004fc80007ffe0ff */
[----:B------:R-:W-:Y:S02]  /*1c330*/  ISETP.GE.AND P4, PT, R21, c[0x0][0x17c], PT ;  /* 0x00005f0015007a0c */ /* 0x000fe40003f86270 */
[----:B------:R-:W2:Y:S04]  /*1c340*/  LDL.LU R21, [R1+0x70] ;  /* 0x0000700001157983 */ /* 0x000ea80000300800 */
[----:B------:R-:W0:Y:S04]  /*1c350*/  S2R R20, SR_TID.X ;  /* 0x0000000000147919 */ /* 0x000e280000002100 */
[----:B------:R-:W1:Y:S01]  /*1c360*/  S2R R25, SR_TID.X ;  /* 0x0000000000197919 */ /* 0x000e620000002100 */
[C---:B0-----:R-:W-:Y:S01]  /*1c370*/  LOP3.LUT R19, R20.reuse, 0x7f, RZ, 0xc0, !PT ;  /* 0x0000007f14137812 */ /* 0x041fe200078ec0ff */
[----:B------:R-:W-:-:S05]  /*1c380*/  IMAD.SHL.U32 R20, R20, 0x400, RZ ;  /* 0x0000040014147824 */ /* 0x000fca00078e00ff */
[----:B------:R-:W-:-:S05]  /*1c390*/  LOP3.LUT R20, R20, 0x1800, RZ, 0xc0, !PT ;  /* 0x0000180014147812 */ /* 0x000fca00078ec0ff */
[----:B------:R-:W-:Y:S01]  /*1c3a0*/  IMAD R20, R19, 0x10, R20 ;  /* 0x0000001013147824 */ /* 0x000fe200078e0214 */
[----:B-1----:R-:W-:-:S04]  /*1c3b0*/  LOP3.LUT R22, R25, 0x7f, RZ, 0xc0, !PT ;  /* 0x0000007f19167812 */ /* 0x002fc800078ec0ff */
[----:B------:R-:W-:Y:S01]  /*1c3c0*/  LOP3.LUT R20, R20, 0x20, RZ, 0x3c, !PT ;  /* 0x0000002014147812 */ /* 0x000fe200078e3cff */
[----:B------:R-:W-:-:S04]  /*1c3d0*/  IMAD.SHL.U32 R25, R25, 0x400, RZ ;  /* 0x0000040019197824 */ /* 0x000fc800078e00ff */
[----:B------:R0:W1:Y:S01]  /*1c3e0*/  LDS.128 R8, [R20] ;  /* 0x0000000014087984 */ /* 0x0000620000000c00 */
[----:B------:R-:W-:Y:S02]  /*1c3f0*/  IADD3 R19, R27, 0x24, RZ ;  /* 0x000000241b137810 */ /* 0x000fe40007ffe0ff */
[----:B------:R-:W-:Y:S02]  /*1c400*/  LOP3.LUT R25, R25, 0x1800, RZ, 0xc0, !PT ;  /* 0x0000180019197812 */ /* 0x000fe400078ec0ff */
[----:B0-----:R-:W-:-:S04]  /*1c410*/  IADD3 R20, R27, 0x25, RZ ;  /* 0x000000251b147810 */ /* 0x001fc80007ffe0ff */
[----:B------:R-:W-:Y:S02]  /*1c420*/  ISETP.GE.AND P5, PT, R20, c[0x0][0x17c], PT ;  /* 0x00005f0014007a0c */ /* 0x000fe40003fa6270 */
[----:B------:R-:W-:Y:S01]  /*1c430*/  IADD3 R20, R18, c[0x0][0x198], RZ ;  /* 0x0000660012147a10 */ /* 0x000fe20007ffe0ff */
[----:B------:R-:W-:Y:S01]  /*1c440*/  IMAD R25, R22, 0x10, R25 ;  /* 0x0000001016197824 */ /* 0x000fe200078e0219 */
[----:B------:R-:W-:Y:S01]  /*1c450*/  ISETP.GE.AND P1, PT, R19, c[0x0][0x17c], PT ;  /* 0x00005f0013007a0c */ /* 0x000fe20003f26270 */
[----:B------:R-:W-:Y:S01]  /*1c460*/  IMAD.WIDE R18, R18, 0x2, R28 ;  /* 0x0000000212127825 */ /* 0x000fe200078e021c */
[----:B------:R-:W-:-:S03]  /*1c470*/  PRMT R4, R4, 0x7632, R4 ;  /* 0x0000763204047816 */ /* 0x000fc60000000004 */
[----:B------:R-:W-:Y:S02]  /*1c480*/  IMAD.WIDE R22, R20, 0x2, R2 ;  /* 0x0000000214167825 */ /* 0x000fe400078e0202 */
[----:B------:R-:W-:Y:S04]  /*1c490*/  @P3 STG.E.U16 [R18.64], R4 ;  /* 0x0000000412003986 */ /* 0x000fe8000c101506 */
[----:B--2---:R0:W-:Y:S04]  /*1c4a0*/  @P6 STG.E.U16 [R22.64], R21 ;  /* 0x0000001516006986 */ /* 0x0041e8000c101506 */
[----:B0-----:R-:W2:Y:S01]  /*1c4b0*/  LDL R23, [R1+0x408] ;  /* 0x0004080001177983 */ /* 0x001ea20000100800 */
[----:B------:R-:W-:-:S05]  /*1c4c0*/  LOP3.LUT R25, R25, 0x40, RZ, 0x3c, !PT ;  /* 0x0000004019197812 */ /* 0x000fca00078e3cff */
[----:B------:R0:W3:Y:S02]  /*1c4d0*/  LDS.128 R12, [R25] ;  /* 0x00000000190c7984 */ /* 0x0000e40000000c00 */
[C---:B0-----:R-:W-:Y:S01]  /*1c4e0*/  IMAD.WIDE R24, R20.reuse, 0x2, R28 ;  /* 0x0000000214187825 */ /* 0x041fe200078e021c */
[----:B------:R-:W-:-:S04]  /*1c4f0*/  IADD3 R22, R20, c[0x0][0x198], RZ ;  /* 0x0000660014167a10 */ /* 0x000fc80007ffe0ff */
[----:B-1----:R-:W-:Y:S01]  /*1c500*/  @P2 STG.E.U16 [R24.64], R8 ;  /* 0x0000000818002986 */ /* 0x002fe2000c101506 */
[----:B------:R-:W-:Y:S02]  /*1c510*/  ISETP.LT.AND P2, PT, R26, c[0x0][0x178], !P0 ;  /* 0x00005e001a007a0c */ /* 0x000fe40004741270 */
[----:B------:R-:W-:Y:S01]  /*1c520*/  PRMT R0, R21, 0x7632, R0 ;  /* 0x0000763215007816 */ /* 0x000fe20000000000 */
[----:B------:R-:W-:Y:S01]  /*1c530*/  IMAD.WIDE R20, R22, 0x2, R2 ;  /* 0x0000000216147825 */ /* 0x000fe200078e0202 */
[----:B------:R-:W-:Y:S02]  /*1c540*/  ISETP.LT.AND P3, PT, R26, c[0x0][0x178], !P1 ;  /* 0x00005e001a007a0c */ /* 0x000fe40004f61270 */
[----:B------:R-:W-:Y:S02]  /*1c550*/  IADD3 R26, R22, c[0x0][0x198], RZ ;  /* 0x00006600161a7a10 */ /* 0x000fe40007ffe0ff */
[----:B------:R-:W-:-:S05]  /*1c560*/  PRMT R4, R8, 0x7632, R4 ;  /* 0x0000763208047816 */ /* 0x000fca0000000004 */
[----:B------:R-:W-:Y:S01]  /*1c570*/  @P2 STG.E.U16 [R20.64], R0 ;  /* 0x0000000014002986 */ /* 0x000fe2000c101506 */
[C---:B--2---:R-:W-:Y:S02]  /*1c580*/  ISETP.LT.AND P0, PT, R23.reuse, c[0x0][0x178], !P0 ;  /* 0x00005e0017007a0c */ /* 0x044fe40004701270 */
[----:B------:R-:W-:Y:S01]  /*1c590*/  ISETP.LT.AND P6, PT, R23, c[0x0][0x178], !P1 ;  /* 0x00005e0017007a0c */ /* 0x000fe20004fc1270 */
[----:B------:R-:W-:-:S10]  /*1c5a0*/  IMAD.WIDE R22, R22, 0x2, R28 ;  /* 0x0000000216167825 */ /* 0x000fd400078e021c */
[----:B------:R0:W-:Y:S04]  /*1c5b0*/  @P0 STG.E.U16 [R22.64], R4 ;  /* 0x0000000416000986 */ /* 0x0001e8000c101506 */
[----:B0-----:R-:W2:Y:S01]  /*1c5c0*/  LDL.LU R22, [R1+0x60] ;  /* 0x0000600001167983 */ /* 0x001ea20000300800 */
[----:B------:R-:W-:-:S03]  /*1c5d0*/  IADD3 R24, R27, 0x27, RZ ;  /* 0x000000271b187810 */ /* 0x000fc60007ffe0ff */
[----:B------:R-:W4:Y:S01]  /*1c5e0*/  LDL R23, [R1+0x404] ;  /* 0x0004040001177983 */ /* 0x000f220000100800 */
[----:B------:R-:W-:Y:S01]  /*1c5f0*/  ISETP.GE.AND P1, PT, R24, c[0x0][0x17c], PT ;  /* 0x00005f0018007a0c */ /* 0x000fe20003f26270 */
[C---:B------:R-:W-:Y:S01]  /*1c600*/  IMAD.WIDE R24, R26.reuse, 0x2, R2 ;  /* 0x000000021a187825 */ /* 0x040fe200078e0202 */
[C---:B------:R-:W-:Y:S02]  /*1c610*/  IADD3 R0, R27.reuse, 0x29, RZ ;  /* 0x000000291b007810 */ /* 0x040fe40007ffe0ff */
[----:B------:R-:W-:Y:S01]  /*1c620*/  IADD3 R8, R27, 0x28, RZ ;  /* 0x000000281b087810 */ /* 0x000fe20007ffe0ff */
[----:B------:R-:W-:Y:S01]  /*1c630*/  IMAD.WIDE R20, R26, 0x2, R28 ;  /* 0x000000021a147825 */ /* 0x000fe200078e021c */
[----:B--2---:R0:W-:Y:S04]  /*1c640*/  @P3 STG.E.U16 [R24.64], R22 ;  /* 0x0000001618003986 */ /* 0x0041e8000c101506 */
[----:B0-----:R-:W2:Y:S01]  /*1c650*/  LDL R25, [R1+0x408] ;  /* 0x0004080001197983 */ /* 0x001ea20000100800 */
[----:B----4-:R-:W-:-:S02]  /*1c660*/  ISETP.LT.AND P3, PT, R23, c[0x0][0x178], !P5 ;  /* 0x00005e0017007a0c */ /* 0x010fc40006f61270 */
[----:B------:R-:W-:Y:S01]  /*1c670*/  ISETP.GE.AND P0, PT, R0, c[0x0][0x17c], PT ;  /* 0x00005f0000007a0c */ /* 0x000fe20003f06270 */
[----:B---3--:R0:W-:Y:S01]  /*1c680*/  @P6 STG.E.U16 [R20.64], R12 ;  /* 0x0000000c14006986 */ /* 0x0081e2000c101506 */
[----:B------:R-:W-:Y:S02]  /*1c690*/  IADD3 R0, R26, c[0x0][0x198], RZ ;  /* 0x000066001a007a10 */ /* 0x000fe40007ffe0ff */
[----:B------:R-:W-:Y:S01]  /*1c6a0*/  ISETP.GE.AND P2, PT, R8, c[0x0][0x17c], PT ;  /* 0x00005f0008007a0c */ /* 0x000fe20003f46270 */
[----:B------:R-:W3:Y:S01]  /*1c6b0*/  LDL.LU R24, [R1+0x40] ;  /* 0x0000400001187983 */ /* 0x000ee20000300800 */
[----:B------:R-:W-:Y:S02]  /*1c6c0*/  PRMT R4, R22, 0x7632, R4 ;  /* 0x0000763216047816 */ /* 0x000fe40000000004 */
[----:B------:R-:W-:Y:S01]  /*1c6d0*/  PRMT R8, R12, 0x7632, R8 ;  /* 0x000076320c087816 */ /* 0x000fe20000000008 */
[----:B------:R-:W4:Y:S01]  /*1c6e0*/  LDL.LU R26, [R1+0x408] ;  /* 0x00040800011a7983 */ /* 0x000f220000300800 */
[----:B0-----:R-:W-:Y:S01]  /*1c6f0*/  IMAD.WIDE R20, R0, 0x2, R2 ;  /* 0x0000000200147825 */ /* 0x001fe200078e0202 */
[----:B------:R-:W-:-:S04]  /*1c700*/  IADD3 R12, R27, 0x2a, RZ ;  /* 0x0000002a1b0c7810 */ /* 0x000fc80007ffe0ff */
[----:B------:R0:W-:Y:S01]  /*1c710*/  @P3 STG.E.U16 [R20.64], R4 ;  /* 0x0000000414003986 */ /* 0x0001e2000c101506 */
[----:B------:R-:W-:-:S03]  /*1c720*/  ISETP.GE.AND P3, PT, R12, c[0x0][0x17c], PT ;  /* 0x00005f000c007a0c */ /* 0x000fc60003f66270 */
[----:B------:R-:W1:Y:S02]  /*1c730*/  S2R R17, SR_TID.X ;  /* 0x0000000000117919 */ /* 0x000e640000002100 */
[C---:B-1----:R-:W-:Y:S01]  /*1c740*/  LOP3.LUT R16, R17.reuse, 0x7f, RZ, 0xc0, !PT ;  /* 0x0000007f11107812 */ /* 0x042fe200078ec0ff */
[----:B------:R-:W-:Y:S01]  /*1c750*/  IMAD.SHL.U32 R17, R17, 0x400, RZ ;  /* 0x0000040011117824 */ /* 0x000fe200078e00ff */
[----:B--2---:R-:W-:Y:S02]  /*1c760*/  ISETP.LT.AND P5, PT, R25, c[0x0][0x178], !P5 ;  /* 0x00005e0019007a0c */ /* 0x004fe40006fa1270 */
[----:B------:R-:W2:Y:S04]  /*1c770*/  LDL.LU R25, [R1+0xd4] ;  /* 0x0000d40001197983 */ /* 0x000ea80000300800 */
[----:B------:R-:W5:Y:S01]  /*1c780*/  LDL R12, [R1+0x404] ;  /* 0x00040400010c7983 */ /* 0x000f620000100800 */
[----:B------:R-:W-:-:S05]  /*1c790*/  LOP3.LUT R17, R17, 0x1800, RZ, 0xc0, !PT ;  /* 0x0000180011117812 */ /* 0x000fca00078ec0ff */
[----:B------:R-:W-:-:S05]  /*1c7a0*/  IMAD R17, R16, 0x10, R17 ;  /* 0x0000001010117824 */ /* 0x000fca00078e0211 */
[----:B------:R-:W-:-:S06]  /*1c7b0*/  LOP3.LUT R17, R17, 0x60, RZ, 0x3c, !PT ;  /* 0x0000006011117812 */ /* 0x000fcc00078e3cff */
[----:B------:R-:W1:Y:S01]  /*1c7c0*/  LDS.128 R16, [R17] ;  /* 0x0000000011107984 */ /* 0x000e620000000c00 */
[----:B------:R-:W-:Y:S01]  /*1c7d0*/  ISETP.LT.AND P6, PT, R23, c[0x0][0x178], !P4 ;  /* 0x00005e0017007a0c */ /* 0x000fe200067c1270 */
[----:B------:R-:W-:Y:S01]  /*1c7e0*/  IMAD.WIDE R22, R0, 0x2, R28 ;  /* 0x0000000200167825 */ /* 0x000fe200078e021c */
[----:B----4-:R-:W-:Y:S02]  /*1c7f0*/  ISETP.LT.AND P4, PT, R26, c[0x0][0x178], !P4 ;  /* 0x00005e001a007a0c */ /* 0x010fe40006781270 */
[----:B------:R-:W-:Y:S02]  /*1c800*/  IADD3 R0, R0, c[0x0][0x198], RZ ;  /* 0x0000660000007a10 */ /* 0x000fe40007ffe0ff */
[----:B------:R4:W-:Y:S01]  /*1c810*/  @P5 STG.E.U16 [R22.64], R8 ;  /* 0x0000000816005986 */ /* 0x0009e2000c101506 */
[----:B0-----:R-:W-:Y:S02]  /*1c820*/  IADD3 R4, R27, 0x2b, RZ ;  /* 0x0000002b1b047810 */ /* 0x001fe40007ffe0ff */
[----:B------:R-:W-:-:S05]  /*1c830*/  IMAD.WIDE R20, R0, 0x2, R2 ;  /* 0x0000000200147825 */ /* 0x000fca00078e0202 */
[----:B---3--:R0:W-:Y:S01]  /*1c840*/  @P6 STG.E.U16 [R20.64], R24 ;  /* 0x0000001814006986 */ /* 0x0081e2000c101506 */
[C---:B----4-:R-:W-:Y:S01]  /*1c850*/  IMAD.WIDE R22, R0.reuse, 0x2, R28 ;  /* 0x0000000200167825 */ /* 0x050fe200078e021c */
[----:B------:R-:W-:Y:S02]  /*1c860*/  IADD3 R0, R0, c[0x0][0x198], RZ ;  /* 0x0000660000007a10 */ /* 0x000fe40007ffe0ff */
[----:B------:R-:W-:Y:S02]  /*1c870*/  ISETP.GE.AND P6, PT, R4, c[0x0][0x17c], PT ;  /* 0x00005f0004007a0c */ /* 0x000fe40003fc6270 */
[----:B------:R-:W-:Y:S01]  /*1c880*/  PRMT R4, R24, 0x7632, R4 ;  /* 0x0000763218047816 */ /* 0x000fe20000000004 */
[C---:B0-----:R-:W-:Y:S01]  /*1c890*/  IMAD.WIDE R20, R0.reuse, 0x2, R2 ;  /* 0x0000000200147825 */ /* 0x041fe200078e0202 */
[----:B------:R-:W-:Y:S01]  /*1c8a0*/  IADD3 R8, R27, 0x2d, RZ ;  /* 0x0000002d1b087810 */ /* 0x000fe20007ffe0ff */
[----:B------:R-:W3:Y:S04]  /*1c8b0*/  LDL.LU R24, [R1+0x74] ;  /* 0x0000740001187983 */ /* 0x000ee80000300800 */
[----:B-1----:R0:W-:Y:S02]  /*1c8c0*/  @P4 STG.E.U16 [R22.64], R16 ;  /* 0x0000001016004986 */ /* 0x0021e4000c101506 */
[----:B0-----:R-:W-:Y:S01]  /*1c8d0*/  IMAD.WIDE R22, R0, 0x2, R28 ;  /* 0x0000000200167825 */ /* 0x001fe200078e021c */
[----:B------:R-:W-:-:S02]  /*1c8e0*/  PRMT R16, R16, 0x7632, R16 ;  /* 0x0000763210107816 */ /* 0x000fc40000000010 */
[----:B------:R-:W-:Y:S02]  /*1c8f0*/  IADD3 R0, R0, c[0x0][0x198], RZ ;  /* 0x0000660000007a10 */ /* 0x000fe40007ffe0ff */
[----:B-----5:R-:W-:Y:S02]  /*1c900*/  ISETP.LT.AND P5, PT, R12, c[0x0][0x178], !P1 ;  /* 0x00005e000c007a0c */ /* 0x020fe40004fa1270 */
[----:B------:R-:W-:Y:S02]  /*1c910*/  ISETP.LT.AND P1, PT, R26, c[0x0][0x178], !P1 ;  /* 0x00005e001a007a0c */ /* 0x000fe40004f21270 */
[----:B------:R-:W-:Y:S02]  /*1c920*/  ISETP.LT.AND P4, PT, R12, c[0x0][0x178], !P2 ;  /* 0x00005e000c007a0c */ /* 0x000fe40005781270 */
[----:B------:R-:W-:-:S07]  /*1c930*/  ISETP.LT.AND P2, PT, R26, c[0x0][0x178], !P2 ;  /* 0x00005e001a007a0c */ /* 0x000fce0005741270 */
[----:B------:R0:W-:Y:S01]  /*1c940*/  @P5 STG.E.U16 [R20.64], R4 ;  /* 0x0000000414005986 */ /* 0x0001e2000c101506 */
[----:B------:R-:W-:-:S03]  /*1c950*/  ISETP.LT.AND P5, PT, R12, c[0x0][0x178], !P0 ;  /* 0x00005e000c007a0c */ /* 0x000fc600047a1270 */
[----:B------:R1:W-:Y:S01]  /*1c960*/  @P1 STG.E.U16 [R22.64], R16 ;  /* 0x0000001016001986 */ /* 0x0003e2000c101506 */
[----:B0-----:R-:W-:Y:S01]  /*1c970*/  IADD3 R4, R27, 0x2c, RZ ;  /* 0x0000002c1b047810 */ /* 0x001fe20007ffe0ff */
[----:B------:R-:W-:-:S03]  /*1c980*/  IMAD.WIDE R20, R0, 0x2, R2 ;  /* 0x0000000200147825 */ /* 0x000fc600078e0202 */
[----:B------:R-:W-:Y:S02]  /*1c990*/  ISETP.GE.AND P1, PT, R4, c[0x0][0x17c], PT ;  /* 0x00005f0004007a0c */ /* 0x000fe40003f26270 */
[----:B------:R-:W-:Y:S01]  /*1c9a0*/  IADD3 R4, R0, c[0x0][0x198], RZ ;  /* 0x0000660000047a10 */ /* 0x000fe20007ffe0ff */
[----:B--2---:R0:W-:Y:S01]  /*1c9b0*/  @P4 STG.E.U16 [R20.64], R25 ;  /* 0x0000001914004986 */ /* 0x0041e2000c101506 */
[----:B------:R-:W-:-:S03]  /*1c9c0*/  ISETP.LT.AND P0, PT, R26, c[0x0][0x178], !P0 ;  /* 0x00005e001a007a0c */ /* 0x000fc60004701270 */
[----:B-1----:R-:W-:Y:S01]  /*1c9d0*/  IMAD.WIDE R22, R4, 0x2, R2 ;  /* 0x0000000204167825 */ /* 0x002fe200078e0202 */
[----:B------:R-:W-:-:S03]  /*1c9e0*/  ISETP.GE.AND P4, PT, R8, c[0x0][0x17c], PT ;  /* 0x00005f0008007a0c */ /* 0x000fc60003f86270 */
[----:B0-----:R-:W-:Y:S01]  /*1c9f0*/  IMAD.WIDE R20, R0, 0x2, R28 ;  /* 0x0000000200147825 */ /* 0x001fe200078e021c */
[----:B------:R-:W-:Y:S02]  /*1ca00*/  PRMT R0, R25, 0x7632, R0 ;  /* 0x0000763219007816 */ /* 0x000fe40000000000 */
[----:B------:R-:W-:Y:S01]  /*1ca10*/  PRMT R8, R5, 0x7632, R8 ;  /* 0x0000763205087816 */ /* 0x000fe20000000008 */
[----:B------:R-:W2:Y:S04]  /*1ca20*/  LDL.LU R25, [R1+0x64] ;  /* 0x0000640001197983 */ /* 0x000ea80000300800 */
[----:B------:R-:W-:Y:S04]  /*1ca30*/  @P2 STG.E.U16 [R20.64], R5 ;  /* 0x0000000514002986 */ /* 0x000fe8000c101506 */
[----:B------:R0:W-:Y:S02]  /*1ca40*/  @P5 STG.E.U16 [R22.64], R0 ;  /* 0x0000000016005986 */ /* 0x0001e4000c101506 */
[C---:B0-----:R-:W-:Y:S01]  /*1ca50*/  IADD3 R0, R4.reuse, c[0x0][0x198], RZ ;  /* 0x0000660004007a10 */ /* 0x041fe20007ffe0ff */
[----:B------:R-:W-:-:S05]  /*1ca60*/  IMAD.WIDE R4, R4, 0x2, R28 ;  /* 0x0000000204047825 */ /* 0x000fca00078e021c */
[----:B------:R0:W-:Y:S04]  /*1ca70*/  @P0 STG.E.U16 [R4.64], R8 ;  /* 0x0000000804000986 */ /* 0x0001e8000c101506 */
[----:B0-----:R-:W4:Y:S01]  /*1ca80*/  LDL R5, [R1+0x404] ;  /* 0x0004040001057983 */ /* 0x001f220000100800 */
[----:B------:R-:W-:Y:S01]  /*1ca90*/  ISETP.LT.AND P2, PT, R12, c[0x0][0x178], !P3 ;  /* 0x00005e000c007a0c */ /* 0x000fe20005f41270 */
[----:B------:R-:W-:Y:S01]  /*1caa0*/  IMAD.WIDE R20, R0, 0x2, R2 ;  /* 0x0000000200147825 */ /* 0x000fe200078e0202 */
[----:B------:R-:W-:-:S03]  /*1cab0*/  ISETP.LT.AND P3, PT, R26, c[0x0][0x178], !P3 ;  /* 0x00005e001a007a0c */ /* 0x000fc60005f61270 */
[C---:B------:R-:W-:Y:S01]  /*1cac0*/  IMAD.WIDE R22, R0.reuse, 0x2, R28 ;  /* 0x0000000200167825 */ /* 0x040fe200078e021c */
[----:B------:R-:W-:Y:S02]  /*1cad0*/  IADD3 R12, R27, 0x2e, RZ ;  /* 0x0000002e1b0c7810 */ /* 0x000fe40007ffe0ff */
[----:B------:R-:W-:-:S05]  /*1cae0*/  IADD3 R8, R0, c[0x0][0x198], RZ ;  /* 0x0000660000087a10 */ /* 0x000fca0007ffe0ff */
[----:B---3--:R0:W-:Y:S01]  /*1caf0*/  @P2 STG.E.U16 [R20.64], R24 ;  /* 0x0000001814002986 */ /* 0x0081e2000c101506 */
[----:B------:R-:W-:-:S03]  /*1cb00*/  ISETP.GE.AND P5, PT, R12, c[0x0][0x17c], PT ;  /* 0x00005f000c007a0c */ /* 0x000fc60003fa6270 */
[----:B------:R1:W-:Y:S01]  /*1cb10*/  @P3 STG.E.U16 [R22.64], R9 ;  /* 0x0000000916003986 */ /* 0x0003e2000c101506 */
[----:B------:R-:W-:Y:S02]  /*1cb20*/  PRMT R12, R24, 0x7632, R12 ;  /* 0x00007632180c7816 */ /* 0x000fe4000000000c */
[C---:B0-----:R-:W-:Y:S02]  /*1cb30*/  IADD3 R24, R27.reuse, 0x30, RZ ;  /* 0x000000301b187810 */ /* 0x041fe40007ffe0ff */
[----:B------:R-:W-:Y:S02]  /*1cb40*/  IADD3 R16, R27, 0x2f, RZ ;  /* 0x0000002f1b107810 */ /* 0x000fe40007ffe0ff */
[----:B------:R-:W-:Y:S02]  /*1cb50*/  IADD3 R0, R8, c[0x0][0x198], RZ ;  /* 0x0000660008007a10 */ /* 0x000fe40007ffe0ff */
[----:B------:R-:W-:Y:S02]  /*1cb60*/  ISETP.GE.AND P0, PT, R16, c[0x0][0x17c], PT ;  /* 0x00005f0010007a0c */ /* 0x000fe40003f06270 */
[----:B------:R-:W-:Y:S01]  /*1cb70*/  PRMT R16, R9, 0x7632, R16 ;  /* 0x0000763209107816 */ /* 0x000fe20000000010 */
[----:B------:R-:W-:Y:S01]  /*1cb80*/  IMAD.WIDE R20, R0, 0x2, R2 ;  /* 0x0000000200147825 */ /* 0x000fe200078e0202 */
[----:B----4-:R-:W-:-:S02]  /*1cb90*/  ISETP.LT.AND P2, PT, R5, c[0x0][0x178], !P6 ;  /* 0x00005e0005007a0c */ /* 0x010fc40007741270 */
[----:B------:R-:W-:Y:S01]  /*1cba0*/  ISETP.LT.AND P3, PT, R5, c[0x0][0x178], !P1 ;  /* 0x00005e0005007a0c */ /* 0x000fe20004f61270 */
[----:B------:R-:W-:Y:S01]  /*1cbb0*/  IMAD.WIDE R4, R8, 0x2, R2 ;  /* 0x0000000208047825 */ /* 0x000fe200078e0202 */
[----:B------:R-:W-:-:S09]  /*1cbc0*/  ISETP.LT.AND P6, PT, R26, c[0x0][0x178], !P6 ;  /* 0x00005e001a007a0c */ /* 0x000fd200077c1270 */
[----:B------:R-:W-:Y:S01]  /*1cbd0*/  @P2 STG.E.U16 [R4.64], R12 ;  /* 0x0000000c04002986 */ /* 0x000fe2000c101506 */
[----:B------:R-:W-:-:S03]  /*1cbe0*/  ISETP.GE.AND P2, PT, R24, c[0x0][0x17c], PT ;  /* 0x00005f0018007a0c */ /* 0x000fc60003f46270 */
[----:B------:R-:W3:Y:S01]  /*1cbf0*/  LDL.LU R24, [R1+0x404] ;  /* 0x0004040001187983 */ /* 0x000ee20000300800 */
[----:B-1----:R-:W-:-:S05]  /*1cc00*/  IMAD.WIDE R8, R8, 0x2, R28 ;  /* 0x0000000208087825 */ /* 0x002fca00078e021c */
[----:B------:R-:W-:Y:S04]  /*1cc10*/  @P6 STG.E.U16 [R8.64], R16 ;  /* 0x0000001008006986 */ /* 0x000fe8000c101506 */
[----:B--2---:R0:W-:Y:S04]  /*1cc20*/  @P3 STG.E.U16 [R20.64], R25 ;  /* 0x0000001914003986 */ /* 0x0041e8000c101506 */
[----:B0-----:R-:W2:Y:S01]  /*1cc30*/  LDL.LU R21, [R1+0x44] ;  /* 0x0000440001157983 */ /* 0x001ea20000300800 */
[----:B------:R-:W-:-:S03]  /*1cc40*/  PRMT R12, R25, 0x7632, R12 ;  /* 0x00007632190c7816 */ /* 0x000fc6000000000c */
[----:B------:R-:W4:Y:S01]  /*1cc50*/  LDL.LU R25, [R1+0xd8] ;  /* 0x0000d80001197983 */ /* 0x000f220000300800 */
[----:B------:R-:W-:Y:S01]  /*1cc60*/  ISETP.LT.AND P1, PT, R26, c[0x0][0x178], !P1 ;  /* 0x00005e001a007a0c */ /* 0x000fe20004f21270 */
[C---:B------:R-:W-:Y:S01]  /*1cc70*/  IMAD.WIDE R22, R0.reuse, 0x2, R28 ;  /* 0x0000000200167825 */ /* 0x040fe200078e021c */
[----:B------:R-:W-:-:S04]  /*1cc80*/  IADD3 R4, R0, c[0x0][0x198], RZ ;  /* 0x0000660000047a10 */ /* 0x000fc80007ffe0ff */
[C---:B------:R-:W-:Y:S01]  /*1cc90*/  IADD3 R0, R4.reuse, c[0x0][0x198], RZ ;  /* 0x0000660004007a10 */ /* 0x040fe20007ffe0ff */
[----:B------:R-:W-:-:S04]  /*1cca0*/  IMAD.WIDE R8, R4, 0x2, R2 ;  /* 0x0000000204087825 */ /* 0x000fc800078e0202 */
[----:B------:R-:W-:Y:S02]  /*1ccb0*/  IMAD.WIDE R4, R4, 0x2, R28 ;  /* 0x0000000204047825 */ /* 0x000fe400078e021c */
[----:B------:R0:W-:Y:S02]  /*1ccc0*/  @P1 STG.E.U16 [R22.64], R13 ;  /* 0x0000000d16001986 */ /* 0x0001e4000c101506 */
[----:B0-----:R-:W-:Y:S02]  /*1ccd0*/  PRMT R13, R13, 0x7632, R13 ;  /* 0x000076320d0d7816 */ /* 0x001fe4000000000d */
[----:B---3--:R-:W-:Y:S02]  /*1cce0*/  ISETP.LT.AND P3, PT, R24, c[0x0][0x178], !P4 ;  /* 0x00005e0018007a0c */ /* 0x008fe40006761270 */
[----:B------:R-:W-:Y:S02]  /*1ccf0*/  ISETP.LT.AND P4, PT, R26, c[0x0][0x178], !P4 ;  /* 0x00005e001a007a0c */ /* 0x000fe40006781270 */
[----:B------:R-:W-:-:S02]  /*1cd00*/  ISETP.LT.AND P6, PT, R24, c[0x0][0x178], !P5 ;  /* 0x00005e0018007a0c */ /* 0x000fc40006fc1270 */
[----:B------:R-:W-:-:S07]  /*1cd10*/  ISETP.LT.AND P5, PT, R26, c[0x0][0x178], !P5 ;  /* 0x00005e001a007a0c */ /* 0x000fce0006fa1270 */
[----:B------:R0:W-:Y:S04]  /*1cd20*/  @P3 STG.E.U16 [R8.64], R12 ;  /* 0x0000000c08003986 */ /* 0x0001e8000c101506 */
[----:B------:R1:W-:Y:S01]  /*1cd30*/  @P4 STG.E.U16 [R4.64], R13 ;  /* 0x0000000d04004986 */ /* 0x0003e2000c101506 */
[----:B------:R-:W-:Y:S02]  /*1cd40*/  ISETP.LT.AND P4, PT, R24, c[0x0][0x178], !P0 ;  /* 0x00005e0018007a0c */ /* 0x000fe40004781270 */
[----:B------:R-:W-:Y:S01]  /*1cd50*/  ISETP.LT.AND P0, PT, R26, c[0x0][0x178], !P0 ;  /* 0x00005e001a007a0c */ /* 0x000fe20004701270 */
[----:B0-----:R-:W-:-:S04]  /*1cd60*/  IMAD.WIDE R8, R0, 0x2, R2 ;  /* 0x0000000200087825 */ /* 0x001fc800078e0202 */
[C---:B-1----:R-:W-:Y:S01]  /*1cd70*/  IMAD.WIDE R4, R0.reuse, 0x2, R28 ;  /* 0x0000000200047825 */ /* 0x042fe200078e021c */
[----:B------:R-:W-:Y:S01]  /*1cd80*/  IADD3 R0, R0, c[0x0][0x198], RZ ;  /* 0x0000660000007a10 */ /* 0x000fe20007ffe0ff */
[----:B--2---:R0:W-:Y:S01]  /*1cd90*/  @P6 STG.E.U16 [R8.64], R21 ;  /* 0x0000001508006986 */ /* 0x0041e2000c101506 */
[----:B------:R-:W-:-:S03]  /*1cda0*/  PRMT R13, R21, 0x7632, R13 ;  /* 0x00007632150d7816 */ /* 0x000fc6000000000d */
[----:B------:R1:W-:Y:S01]  /*1cdb0*/  @P5 STG.E.U16 [R4.64], R17 ;  /* 0x0000001104005986 */ /* 0x0003e2000c101506 */
[----:B------:R-:W-:-:S03]  /*1cdc0*/  ISETP.LT.AND P5, PT, R24, c[0x0][0x178], !P2 ;  /* 0x00005e0018007a0c */ /* 0x000fc600057a1270 */
[----:B0-----:R-:W2:Y:S01]  /*1cdd0*/  LDL.LU R21, [R1+0x78] ;  /* 0x0000780001157983 */ /* 0x001ea20000300800 */
[----:B-1----:R-:W-:Y:S01]  /*1cde0*/  IMAD.WIDE R4, R0, 0x2, R2 ;  /* 0x0000000200047825 */ /* 0x002fe200078e0202 */
[----:B------:R-:W-:-:S03]  /*1cdf0*/  PRMT R17, R17, 0x7632, R17 ;  /* 0x0000763211117816 */ /* 0x000fc60000000011 */
[C---:B------:R-:W-:Y:S01]  /*1ce00*/  IMAD.WIDE R8, R0.reuse, 0x2, R28 ;  /* 0x0000000200087825 */ /* 0x040fe200078e021c */
[----:B------:R0:W-:Y:S04]  /*1ce10*/  @P4 STG.E.U16 [R4.64], R13 ;  /* 0x0000000d04004986 */ /* 0x0001e8000c101506 */
[----:B------:R1:W-:Y:S01]  /*1ce20*/  @P0 STG.E.U16 [R8.64], R17 ;  /* 0x0000001108000986 */ /* 0x0003e2000c101506 */
[----:B0-----:R-:W-:-:S05]  /*1ce30*/  IADD3 R4, R0, c[0x0][0x198], RZ ;  /* 0x0000660000047a10 */ /* 0x001fca0007ffe0ff */
[----:B-1----:R-:W-:Y:S01]  /*1ce40*/  IMAD.WIDE R8, R4, 0x2, R2 ;  /* 0x0000000204087825 */ /* 0x002fe200078e0202 */
[----:B----4-:R-:W-:-:S04]  /*1ce50*/  PRMT R13, R25, 0x7632, R13 ;  /* 0x00007632190d7816 */ /* 0x010fc8000000000d */
[----:B------:R0:W-:Y:S04]  /*1ce60*/  @P5 STG.E.U16 [R8.64], R25 ;  /* 0x0000001908005986 */ /* 0x0001e8000c101506 */
[----:B0-----:R-:W3:Y:S01]  /*1ce70*/  LDL.LU R25, [R1+0x68] ;  /* 0x0000680001197983 */ /* 0x001ee20000300800 */
[----:B------:R-:W-:Y:S02]  /*1ce80*/  IADD3 R16, R27, 0x31, RZ ;  /* 0x000000311b107810 */ /* 0x000fe40007ffe0ff */
[----:B------:R-:W-:Y:S01]  /*1ce90*/  ISETP.LT.AND P2, PT, R26, c[0x0][0x178], !P2 ;  /* 0x00005e001a007a0c */ /* 0x000fe20005741270 */
[----:B------:R-:W4:Y:S01]  /*1cea0*/  LDL.LU R23, [R1+0x48] ;  /* 0x0000480001177983 */ /* 0x000f220000300800 */
[----:B------:R-:W-:-:S04]  /*1ceb0*/  ISETP.GE.AND P1, PT, R16, c[0x0][0x17c], PT ;  /* 0x00005f0010007a0c */ /* 0x000fc80003f26270 */
[----:B------:R-:W-:Y:S02]  /*1cec0*/  ISETP.LT.AND P0, PT, R24, c[0x0][0x178], !P1 ;  /* 0x00005e0018007a0c */ /* 0x000fe40004f01270 */
[C---:B------:R-:W-:Y:S01]  /*1ced0*/  IADD3 R0, R4.reuse, c[0x0][0x198], RZ ;  /* 0x0000660004007a10 */ /* 0x040fe20007ffe0ff */
[----:B------:R-:W-:Y:S01]  /*1cee0*/  IMAD.WIDE R4, R4, 0x2, R28 ;  /* 0x0000000204047825 */ /* 0x000fe200078e021c */
[C---:B------:R-:W-:Y:S02]  /*1cef0*/  IADD3 R20, R27.reuse, 0x32, RZ ;  /* 0x000000321b147810 */ /* 0x040fe40007ffe0ff */
[----:B------:R-:W-:Y:S01]  /*1cf00*/  ISETP.LT.AND P1, PT, R26, c[0x0][0x178], !P1 ;  /* 0x00005e001a007a0c */ /* 0x000fe20004f21270 */
[----:B------:R-:W-:Y:S01]  /*1cf10*/  IMAD.WIDE R8, R0, 0x2, R2 ;  /* 0x0000000200087825 */ /* 0x000fe200078e0202 */
[----:B------:R-:W-:Y:S02]  /*1cf20*/  ISETP.GE.AND P3, PT, R20, c[0x0][0x17c], PT ;  /* 0x00005f0014007a0c */ /* 0x000fe40003f66270 */
[----:B------:R-:W-:Y:S01]  /*1cf30*/  IADD3 R12, R27, 0x33, RZ ;  /* 0x000000331b0c7810 */ /* 0x000fe20007ffe0ff */
[----:B------:R0:W-:Y:S01]  /*1cf40*/  @P2 STG.E.U16 [R4.64], R6 ;  /* 0x0000000604002986 */ /* 0x0001e2000c101506 */
[----:B------:R-:W-:-:S02]  /*1cf50*/  PRMT R20, R6, 0x7632, R20 ;  /* 0x0000763206147816 */ /* 0x000fc40000000014 */
[----:B------:R-:W-:Y:S01]  /*1cf60*/  ISETP.GE.AND P6, PT, R12, c[0x0][0x17c], PT ;  /* 0x00005f000c007a0c */ /* 0x000fe20003fc6270 */
[----:B------:R1:W-:Y:S01]  /*1cf70*/  @P0 STG.E.U16 [R8.64], R13 ;  /* 0x0000000d08000986 */ /* 0x0003e2000c101506 */
[----:B------:R-:W-:Y:S02]  /*1cf80*/  ISETP.LT.AND P0, PT, R24, c[0x0][0x178], !P3 ;  /* 0x00005e0018007a0c */ /* 0x000fe40005f01270 */
[----:B------:R-:W-:Y:S02]  /*1cf90*/  IADD3 R12, R27, 0x34, RZ ;  /* 0x000000341b0c7810 */ /* 0x000fe40007ffe0ff */
[----:B------:R-:W-:Y:S02]  /*1cfa0*/  ISETP.LT.AND P3, PT, R26, c[0x0][0x178], !P3 ;  /* 0x00005e001a007a0c */ /* 0x000fe40005f61270 */
[C---:B------:R-:W-:Y:S01]  /*1cfb0*/  IADD3 R17, R0.reuse, c[0x0][0x198], RZ ;  /* 0x0000660000117a10 */ /* 0x040fe20007ffe0ff */
[----:B0-----:R-:W-:Y:S01]  /*1cfc0*/  IMAD.WIDE R4, R0, 0x2, R28 ;  /* 0x0000000200047825 */ /* 0x001fe200078e021c */
[----:B------:R-:W-:-:S02]  /*1cfd0*/  ISETP.GE.AND P4, PT, R12, c[0x0][0x17c], PT ;  /* 0x00005f000c007a0c */ /* 0x000fc40003f86270 */
[----:B------:R-:W-:Y:S02]  /*1cfe0*/  IADD3 R12, R27, 0x35, RZ ;  /* 0x000000351b0c7810 */ /* 0x000fe40007ffe0ff */
[----:B------:R0:W-:Y:S01]  /*1cff0*/  @P1 STG.E.U16 [R4.64], R20 ;  /* 0x0000001404001986 */ /* 0x0001e2000c101506 */
[----:B------:R-:W-:Y:S01]  /*1d000*/  ISETP.LT.AND P2, PT, R24, c[0x0][0x178], !P6 ;  /* 0x00005e0018007a0c */ /* 0x000fe20007741270 */
[----:B-1----:R-:W-:Y:S01]  /*1d010*/  IMAD.WIDE R8, R17, 0x2, R28 ;  /* 0x0000000211087825 */ /* 0x002fe200078e021c */
[----:B------:R-:W-:Y:S02]  /*1d020*/  ISETP.GE.AND P5, PT, R12, c[0x0][0x17c], PT ;  /* 0x00005f000c007a0c */ /* 0x000fe40003fa6270 */
[----:B------:R-:W-:Y:S02]  /*1d030*/  IADD3 R12, R27, 0x36, RZ ;  /* 0x000000361b0c7810 */ /* 0x000fe40007ffe0ff */
[C---:B------:R-:W-:Y:S01]  /*1d040*/  IADD3 R6, R17.reuse, c[0x0][0x198], RZ ;  /* 0x0000660011067a10 */ /* 0x040fe20007ffe0ff */
[----:B0-----:R-:W-:Y:S01]  /*1d050*/  IMAD.WIDE R4, R17, 0x2, R2 ;  /* 0x0000000211047825 */ /* 0x001fe200078e0202 */
[----:B------:R-:W-:-:S02]  /*1d060*/  ISETP.LT.AND P6, PT, R26, c[0x0][0x178], !P6 ;  /* 0x00005e001a007a0c */ /* 0x000fc400077c1270 */
[----:B------:R-:W-:Y:S01]  /*1d070*/  ISETP.GE.AND P1, PT, R12, c[0x0][0x17c], PT ;  /* 0x00005f000c007a0c */ /* 0x000fe20003f26270 */
[----:B------:R-:W-:Y:S01]  /*1d080*/  IMAD.WIDE R12, R6, 0x2, R2 ;  /* 0x00000002060c7825 */ /* 0x000fe200078e0202 */
[----:B--2---:R0:W-:Y:S01]  /*1d090*/  @P0 STG.E.U16 [R4.64], R21 ;  /* 0x0000001504000986 */ /* 0x0041e2000c101506 */
[----:B------:R-:W-:-:S03]  /*1d0a0*/  PRMT R16, R21, 0x7632, R16 ;  /* 0x0000763215107816 */ /* 0x000fc60000000010 */
[----:B------:R1:W-:Y:S01]  /*1d0b0*/  @P3 STG.E.U16 [R8.64], R10 ;  /* 0x0000000a08003986 */ /* 0x0003e2000c101506 */
[----:B------:R-:W-:-:S03]  /*1d0c0*/  ISETP.LT.AND P3, PT, R24, c[0x0][0x178], !P4 ;  /* 0x00005e0018007a0c */ /* 0x000fc60006761270 */
[----:B------:R2:W-:Y:S01]  /*1d0d0*/  @P2 STG.E.U16 [R12.64], R16 ;  /* 0x000000100c002986 */ /* 0x0005e2000c101506 */
[C---:B0-----:R-:W-:Y:S01]  /*1d0e0*/  IADD3 R21, R6.reuse, c[0x0][0x198], RZ ;  /* 0x0000660006157a10 */ /* 0x041fe20007ffe0ff */
[----:B------:R-:W-:-:S04]  /*1d0f0*/  IMAD.WIDE R4, R6, 0x2, R28 ;  /* 0x0000000206047825 */ /* 0x000fc800078e021c */
[----:B-1----:R-:W-:Y:S01]  /*1d100*/  IMAD.WIDE R8, R21, 0x2, R2 ;  /* 0x0000000215087825 */ /* 0x002fe200078e0202 */
[----:B--2---:R-:W-:-:S05]  /*1d110*/  PRMT R13, R10, 0x7632, R13 ;  /* 0x000076320a0d7816 */ /* 0x004fca000000000d */
[----:B------:R-:W-:Y:S04]  /*1d120*/  @P6 STG.E.U16 [R4.64], R13 ;  /* 0x0000000d04006986 */ /* 0x000fe8000c101506 */
[----:B---3--:R0:W-:Y:S01]  /*1d130*/  @P3 STG.E.U16 [R8.64], R25 ;  /* 0x0000001908003986 */ /* 0x0081e2000c101506 */
[----:B------:R-:W-:-:S03]  /*1d140*/  PRMT R10, R25, 0x7632, R10 ;  /* 0x00007632190a7816 */ /* 0x000fc6000000000a */
[----:B0-----:R-:W2:Y:S01]  /*1d150*/  LDL.LU R25, [R1+0xdc] ;  /* 0x0000dc0001197983 */ /* 0x001ea20000300800 */
[----:B------:R-:W-:Y:S01]  /*1d160*/  ISETP.LT.AND P4, PT, R26, c[0x0][0x178], !P4 ;  /* 0x00005e001a007a0c */ /* 0x000fe20006781270 */
[C---:B------:R-:W-:Y:S01]  /*1d170*/  IMAD.WIDE R4, R21.reuse, 0x2, R28 ;  /* 0x0000000215047825 */ /* 0x040fe200078e021c */
[----:B------:R-:W-:Y:S01]  /*1d180*/  ISETP.LT.AND P2, PT, R24, c[0x0][0x178], !P5 ;  /* 0x00005e0018007a0c */ /* 0x000fe20006f41270 */
[----:B------:R-:W3:Y:S01]  /*1d190*/  LDL.LU R22, [R1+0x7c] ;  /* 0x00007c0001167983 */ /* 0x000ee20000300800 */
[----:B------:R-:W-:Y:S02]  /*1d1a0*/  IADD3 R17, R21, c[0x0][0x198], RZ ;  /* 0x0000660015117a10 */ /* 0x000fe40007ffe0ff */
[----:B------:R-:W-:Y:S02]  /*1d1b0*/  ISETP.LT.AND P5, PT, R26, c[0x0][0x178], !P5 ;  /* 0x00005e001a007a0c */ /* 0x000fe40006fa1270 */
[----:B------:R-:W-:Y:S01]  /*1d1c0*/  IADD3 R0, R27, 0x37, RZ ;  /* 0x000000371b007810 */ /* 0x000fe20007ffe0ff */
[----:B------:R-:W-:-:S04]  /*1d1d0*/  IMAD.WIDE R8, R17, 0x2, R2 ;  /* 0x0000000211087825 */ /* 0x000fc800078e0202 */
[----:B------:R0:W-:Y:S01]  /*1d1e0*/  @P4 STG.E.U16 [R4.64], R14 ;  /* 0x0000000e04004986 */ /* 0x0001e2000c101506 */
[----:B------:R-:W-:Y:S02]  /*1d1f0*/  ISETP.LT.AND P4, PT, R24, c[0x0][0x178], !P1 ;  /* 0x00005e0018007a0c */ /* 0x000fe40004f81270 */
[----:B------:R-:W-:Y:S02]  /*1d200*/  ISETP.LT.AND P1, PT, R26, c[0x0][0x178], !P1 ;  /* 0x00005e001a007a0c */ /* 0x000fe40004f21270 */
[----:B------:R-:W-:Y:S01]  /*1d210*/  IADD3 R21, R17, c[0x0][0x198], RZ ;  /* 0x0000660011157a10 */ /* 0x000fe20007ffe0ff */
[----:B------:R1:W-:Y:S01]  /*1d220*/  @P2 STG.E.U16 [R8.64], R10 ;  /* 0x0000000a08002986 */ /* 0x0003e2000c101506 */
[----:B------:R-:W-:Y:S02]  /*1d230*/  ISETP.GE.AND P0, PT, R0, c[0x0][0x17c], PT ;  /* 0x00005f0000007a0c */ /* 0x000fe40003f06270 */
[----:B------:R-:W-:Y:S02]  /*1d240*/  PRMT R16, R14, 0x7632, R16 ;  /* 0x000076320e107816 */ /* 0x000fe40000000010 */
[----:B------:R-:W-:Y:S01]  /*1d250*/  IADD3 R0, R27, 0x38, RZ ;  /* 0x000000381b007810 */ /* 0x000fe20007ffe0ff */
[----:B0-----:R-:W-:Y:S01]  /*1d260*/  IMAD.WIDE R4, R17, 0x2, R28 ;  /* 0x0000000211047825 */ /* 0x001fe200078e021c */
[----:B------:R-:W-:-:S03]  /*1d270*/  IADD3 R6, R27, 0x3a, RZ ;  /* 0x0000003a1b067810 */ /* 0x000fc60007ffe0ff */
[----:B------:R-:W-:-:S04]  /*1d280*/  IMAD.WIDE R12, R21, 0x2, R28 ;  /* 0x00000002150c7825 */ /* 0x000fc800078e021c */
[----:B-1----:R-:W-:Y:S01]  /*1d290*/  IMAD.WIDE R8, R21, 0x2, R2 ;  /* 0x0000000215087825 */ /* 0x002fe200078e0202 */
[----:B------:R-:W-:Y:S01]  /*1d2a0*/  ISETP.GE.AND P6, PT, R0, c[0x0][0x17c], PT ;  /* 0x00005f0000007a0c */ /* 0x000fe20003fc6270 */
[----:B------:R-:W-:Y:S01]  /*1d2b0*/  @P5 STG.E.U16 [R4.64], R16 ;  /* 0x0000001004005986 */ /* 0x000fe2000c101506 */
[----:B------:R-:W-:-:S03]  /*1d2c0*/  IADD3 R0, R27, 0x39, RZ ;  /* 0x000000391b007810 */ /* 0x000fc60007ffe0ff */
[----:B----4-:R0:W-:Y:S01]  /*1d2d0*/  @P4 STG.E.U16 [R8.64], R23 ;  /* 0x0000001708004986 */ /* 0x0101e2000c101506 */
[----:B------:R-:W-:Y:S02]  /*1d2e0*/  ISETP.LT.AND P4, PT, R24, c[0x0][0x178], !P0 ;  /* 0x00005e0018007a0c */ /* 0x000fe40004781270 */
[----:B------:R-:W-:Y:S01]  /*1d2f0*/  ISETP.LT.AND P0, PT, R26, c[0x0][0x178], !P0 ;  /* 0x00005e001a007a0c */ /* 0x000fe20004701270 */
[----:B------:R1:W-:Y:S01]  /*1d300*/  @P1 STG.E.U16 [R12.64], R18 ;  /* 0x000000120c001986 */ /* 0x0003e2000c101506 */
[----:B------:R-:W-:Y:S02]  /*1d310*/  IADD3 R21, R21, c[0x0][0x198], RZ ;  /* 0x0000660015157a10 */ /* 0x000fe40007ffe0ff */
[----:B------:R-:W-:Y:S02]  /*1d320*/  ISETP.LT.AND P1, PT, R24, c[0x0][0x178], !P6 ;  /* 0x00005e0018007a0c */ /* 0x000fe40007721270 */
[----:B------:R-:W-:Y:S02]  /*1d330*/  ISETP.GE.AND P2, PT, R6, c[0x0][0x17c], PT ;  /* 0x00005f0006007a0c */ /* 0x000fe40003f46270 */
[----:B------:R-:W-:-:S02]  /*1d340*/  ISETP.GE.AND P3, PT, R0, c[0x0][0x17c], PT ;  /* 0x00005f0000007a0c */ /* 0x000fc40003f66270 */
[----:B------:R-:W-:Y:S02]  /*1d350*/  PRMT R6, R23, 0x7632, R6 ;  /* 0x0000763217067816 */ /* 0x000fe40000000006 */
[----:B------:R-:W-:Y:S02]  /*1d360*/  IADD3 R0, R27, 0x3b, RZ ;  /* 0x0000003b1b007810 */ /* 0x000fe40007ffe0ff */
[C---:B0-----:R-:W-:Y:S01]  /*1d370*/  IADD3 R23, R21.reuse, c[0x0][0x198], RZ ;  /* 0x0000660015177a10 */ /* 0x041fe20007ffe0ff */
[C---:B------:R-:W-:Y:S01]  /*1d380*/  IMAD.WIDE R4, R21.reuse, 0x2, R2 ;  /* 0x0000000215047825 */ /* 0x040fe200078e0202 */
[----:B------:R-:W-:Y:S02]  /*1d390*/  ISETP.GE.AND P5, PT, R0, c[0x0][0x17c], PT ;  /* 0x00005f0000007a0c */ /* 0x000fe40003fa6270 */
[----:B------:R-:W-:Y:S01]  /*1d3a0*/  PRMT R10, R18, 0x7632, R10 ;  /* 0x00007632120a7816 */ /* 0x000fe2000000000a */
[----:B------:R-:W-:Y:S01]  /*1d3b0*/  IMAD.WIDE R8, R21, 0x2, R28 ;  /* 0x0000000215087825 */ /* 0x000fe200078e021c */
[----:B------:R-:W-:-:S02]  /*1d3c0*/  IADD3 R0, R27, 0x3c, RZ ;  /* 0x0000003c1b007810 */ /* 0x000fc40007ffe0ff */
[----:B------:R-:W-:Y:S01]  /*1d3d0*/  ISETP.LT.AND P6, PT, R26, c[0x0][0x178], !P6 ;  /* 0x00005e001a007a0c */ /* 0x000fe200077c1270 */
[----:B-1----:R-:W-:Y:S01]  /*1d3e0*/  IMAD.WIDE R12, R23, 0x2, R2 ;  /* 0x00000002170c7825 */ /* 0x002fe200078e0202 */
[----:B------:R-:W-:Y:S01]  /*1d3f0*/  @P4 STG.E.U16 [R4.64], R6 ;  /* 0x0000000604004986 */ /* 0x000fe2000c101506 */
[----:B------:R-:W-:-:S03]  /*1d400*/  ISETP.GE.AND P4, PT, R0, c[0x0][0x17c], PT ;  /* 0x00005f0000007a0c */ /* 0x000fc60003f86270 */
[----:B------:R0:W-:Y:S01]  /*1d410*/  @P0 STG.E.U16 [R8.64], R10 ;  /* 0x0000000a08000986 */ /* 0x0001e2000c101506 */
[----:B------:R-:W-:Y:S01]  /*1d420*/  IMAD.WIDE R16, R23, 0x2, R28 ;  /* 0x0000000217107825 */ /* 0x000fe200078e021c */
[C---:B0-----:R-:W-:Y:S02]  /*1d430*/  IADD3 R10, R27.reuse, 0x3d, RZ ;  /* 0x0000003d1b0a7810 */ /* 0x041fe40007ffe0ff */
[----:B------:R-:W-:Y:S02]  /*1d440*/  IADD3 R6, R27, 0x3e, RZ ;  /* 0x0000003e1b067810 */ /* 0x000fe40007ffe0ff */
[----:B--2---:R-:W-:Y:S01]  /*1d450*/  PRMT R0, R25, 0x7632, R0 ;  /* 0x0000763219007816 */ /* 0x004fe20000000000 */
[----:B------:R0:W-:Y:S04]  /*1d460*/  @P1 STG.E.U16 [R12.64], R25 ;  /* 0x000000190c001986 */ /* 0x0001e8000c101506 */
[----:B------:R1:W-:Y:S04]  /*1d470*/  @P6 STG.E.U16 [R16.64], R7 ;  /* 0x0000000710006986 */ /* 0x0003e8000c101506 */
[----:B0-----:R-:W2:Y:S01]  /*1d480*/  LDL.LU R25, [R1+0x6c] ;  /* 0x00006c0001197983 */ /* 0x001ea20000300800 */
[----:B------:R-:W-:-:S02]  /*1d490*/  ISETP.GE.AND P6, PT, R10, c[0x0][0x17c], PT ;  /* 0x00005f000a007a0c */ /* 0x000fc40003fc6270 */
[----:B------:R-:W-:Y:S02]  /*1d4a0*/  IADD3 R10, R27, 0x3f, RZ ;  /* 0x0000003f1b0a7810 */ /* 0x000fe40007ffe0ff */
[----:B------:R-:W4:Y:S01]  /*1d4b0*/  LDL.LU R27, [R1+0x4c] ;  /* 0x00004c00011b7983 */ /* 0x000f220000300800 */
[----:B------:R-:W-:Y:S02]  /*1d4c0*/  ISETP.LT.AND P0, PT, R24, c[0x0][0x178], !P3 ;  /* 0x00005e0018007a0c */ /* 0x000fe40005f01270 */
[----:B------:R-:W-:Y:S02]  /*1d4d0*/  ISETP.LT.AND P3, PT, R26, c[0x0][0x178], !P3 ;  /* 0x00005e001a007a0c */ /* 0x000fe40005f61270 */
[----:B------:R-:W-:Y:S02]  /*1d4e0*/  IADD3 R23, R23, c[0x0][0x198], RZ ;  /* 0x0000660017177a10 */ /* 0x000fe40007ffe0ff */
[----:B------:R-:W-:Y:S02]  /*1d4f0*/  ISETP.LT.AND P1, PT, R24, c[0x0][0x178], !P2 ;  /* 0x00005e0018007a0c */ /* 0x000fe40005721270 */
[C---:B------:R-:W-:Y:S01]  /*1d500*/  IADD3 R21, R23.reuse, c[0x0][0x198], RZ ;  /* 0x0000660017157a10 */ /* 0x040fe20007ffe0ff */
[----:B------:R-:W-:Y:S01]  /*1d510*/  IMAD.WIDE R4, R23, 0x2, R2 ;  /* 0x0000000217047825 */ /* 0x000fe200078e0202 */
[----:B------:R-:W-:-:S03]  /*1d520*/  PRMT R14, R7, 0x7632, R14 ;  /* 0x00007632070e7816 */ /* 0x000fc6000000000e */
[----:B------:R-:W-:Y:S01]  /*1d530*/  IMAD.WIDE R8, R23, 0x2, R28 ;  /* 0x0000000217087825 */ /* 0x000fe200078e021c */
[----:B------:R0:W-:Y:S03]  /*1d540*/  @P0 STG.E.U16 [R4.64], R0 ;  /* 0x0000000004000986 */ /* 0x0001e6000c101506 */
[----:B------:R-:W-:Y:S01]  /*1d550*/  IMAD.WIDE R12, R21, 0x2, R2 ;  /* 0x00000002150c7825 */ /* 0x000fe200078e0202 */
[----:B------:R5:W-:Y:S01]  /*1d560*/  @P3 STG.E.U16 [R8.64], R14 ;  /* 0x0000000e08003986 */ /* 0x000be2000c101506 */
[----:B------:R-:W-:-:S03]  /*1d570*/  ISETP.LT.AND P2, PT, R26, c[0x0][0x178], !P2 ;  /* 0x00005e001a007a0c */ /* 0x000fc60005741270 */
[----:B---3--:R3:W-:Y:S01]  /*1d580*/  @P1 STG.E.U16 [R12.64], R22 ;  /* 0x000000160c001986 */ /* 0x0087e2000c101506 */
[----:B------:R-:W-:Y:S02]  /*1d590*/  ISETP.LT.AND P1, PT, R24, c[0x0][0x178], !P5 ;  /* 0x00005e0018007a0c */ /* 0x000fe40006f21270 */
[----:B------:R-:W-:Y:S02]  /*1d5a0*/  ISETP.LT.AND P5, PT, R26, c[0x0][0x178], !P5 ;  /* 0x00005e001a007a0c */ /* 0x000fe40006fa1270 */
[C---:B-1----:R-:W-:Y:S02]  /*1d5b0*/  IADD3 R17, R21.reuse, c[0x0][0x198], RZ ;  /* 0x0000660015117a10 */ /* 0x042fe40007ffe0ff */
[----:B------:R-:W-:Y:S01]  /*1d5c0*/  ISETP.LT.AND P3, PT, R24, c[0x0][0x178], !P4 ;  /* 0x00005e0018007a0c */ /* 0x000fe20006761270 */
[----:B0-----:R-:W-:Y:S01]  /*1d5d0*/  IMAD.WIDE R4, R21, 0x2, R28 ;  /* 0x0000000215047825 */ /* 0x001fe200078e021c */
[C---:B------:R-:W-:Y:S02]  /*1d5e0*/  IADD3 R23, R17.reuse, c[0x0][0x198], RZ ;  /* 0x0000660011177a10 */ /* 0x040fe40007ffe0ff */
[----:B------:R-:W-:Y:S01]  /*1d5f0*/  ISETP.GE.AND P0, PT, R6, c[0x0][0x17c], PT ;  /* 0x00005f0006007a0c */ /* 0x000fe20003f06270 */
[----:B------:R-:W-:Y:S01]  /*1d600*/  IMAD.WIDE R6, R17, 0x2, R2 ;  /* 0x0000000211067825 */ /* 0x000fe200078e0202 */
[----:B------:R-:W-:-:S02]  /*1d610*/  PRMT R16, R22, 0x7632, R16 ;  /* 0x0000763216107816 */ /* 0x000fc40000000010 */
[----:B------:R-:W-:Y:S01]  /*1d620*/  PRMT R0, R11, 0x7632, R0 ;  /* 0x000076320b007816 */ /* 0x000fe20000000000 */
[----:B-----5:R-:W-:Y:S01]  /*1d630*/  IMAD.WIDE R8, R17, 0x2, R28 ;  /* 0x0000000211087825 */ /* 0x020fe200078e021c */
[----:B------:R0:W-:Y:S01]  /*1d640*/  @P2 STG.E.U16 [R4.64], R11 ;  /* 0x0000000b04002986 */ /* 0x0001e2000c101506 */
[----:B------:R-:W-:Y:S02]  /*1d650*/  ISETP.LT.AND P4, PT, R26, c[0x0][0x178], !P4 ;  /* 0x00005e001a007a0c */ /* 0x000fe40006781270 */
[C---:B---3--:R-:W-:Y:S01]  /*1d660*/  IMAD.WIDE R12, R23.reuse, 0x2, R2 ;  /* 0x00000002170c7825 */ /* 0x048fe200078e0202 */
[----:B------:R1:W-:Y:S01]  /*1d670*/  @P1 STG.E.U16 [R6.64], R16 ;  /* 0x0000001006001986 */ /* 0x0003e2000c101506 */
[----:B------:R-:W-:Y:S02]  /*1d680*/  IADD3 R17, R23, c[0x0][0x198], RZ ;  /* 0x0000660017117a10 */ /* 0x000fe40007ffe0ff */
[----:B------:R-:W-:Y:S01]  /*1d690*/  ISETP.GE.AND P2, PT, R10, c[0x0][0x17c], PT ;  /* 0x00005f000a007a0c */ /* 0x000fe20003f46270 */
[----:B------:R3:W-:Y:S01]  /*1d6a0*/  @P5 STG.E.U16 [R8.64], R0 ;  /* 0x0000000008005986 */ /* 0x0007e2000c101506 */
[----:B------:R-:W-:-:S02]  /*1d6b0*/  ISETP.LT.AND P5, PT, R24, c[0x0][0x178], !P6 ;  /* 0x00005e0018007a0c */ /* 0x000fc400077a1270 */
[----:B------:R-:W-:Y:S02]  /*1d6c0*/  ISETP.LT.AND P6, PT, R26, c[0x0][0x178], !P6 ;  /* 0x00005e001a007a0c */ /* 0x000fe400077c1270 */
[----:B------:R-:W-:Y:S02]  /*1d6d0*/  IADD3 R21, R17, c[0x0][0x198], RZ ;  /* 0x0000660011157a10 */ /* 0x000fe40007ffe0ff */
[----:B------:R-:W-:Y:S01]  /*1d6e0*/  ISETP.LT.AND P1, PT, R24, c[0x0][0x178], !P2 ;  /* 0x00005e0018007a0c */ /* 0x000fe20005721270 */
[----:B0-----:R-:W-:Y:S01]  /*1d6f0*/  IMAD.WIDE R4, R23, 0x2, R28 ;  /* 0x0000000217047825 */ /* 0x001fe200078e021c */
[----:B------:R-:W-:Y:S02]  /*1d700*/  ISETP.LT.AND P2, PT, R26, c[0x0][0x178], !P2 ;  /* 0x00005e001a007a0c */ /* 0x000fe40005741270 */
[----:B------:R-:W-:Y:S01]  /*1d710*/  IADD3 R23, R21, c[0x0][0x198], RZ ;  /* 0x0000660015177a10 */ /* 0x000fe20007ffe0ff */
[----:B-1----:R-:W-:Y:S01]  /*1d720*/  IMAD.WIDE R6, R17, 0x2, R2 ;  /* 0x0000000211067825 */ /* 0x002fe200078e0202 */
[----:B------:R-:W-:-:S03]  /*1d730*/  PRMT R14, R15, 0x7632, R14 ;  /* 0x000076320f0e7816 */ /* 0x000fc6000000000e */
[----:B---3--:R-:W-:-:S04]  /*1d740*/  IMAD.WIDE R8, R17, 0x2, R28 ;  /* 0x0000000211087825 */ /* 0x008fc800078e021c */
[----:B------:R-:W-:-:S04]  /*1d750*/  IMAD.WIDE R10, R21, 0x2, R2 ;  /* 0x00000002150a7825 */ /* 0x000fc800078e0202 */
[----:B------:R-:W-:Y:S01]  /*1d760*/  IMAD.WIDE R2, R23, 0x2, R2 ;  /* 0x0000000217027825 */ /* 0x000fe200078e0202 */
[----:B--2---:R0:W-:Y:S01]  /*1d770*/  @P3 STG.E.U16 [R12.64], R25 ;  /* 0x000000190c003986 */ /* 0x0041e2000c101506 */
[----:B------:R-:W-:Y:S02]  /*1d780*/  ISETP.LT.AND P3, PT, R24, c[0x0][0x178], !P0 ;  /* 0x00005e0018007a0c */ /* 0x000fe40004761270 */
[----:B------:R-:W-:Y:S02]  /*1d790*/  ISETP.LT.AND P0, PT, R26, c[0x0][0x178], !P0 ;  /* 0x00005e001a007a0c */ /* 0x000fe40004701270 */
[----:B------:R-:W-:Y:S01]  /*1d7a0*/  PRMT R0, R25, 0x7632, R0 ;  /* 0x0000763219007816 */ /* 0x000fe20000000000 */
[----:B------:R4:W-:Y:S04]  /*1d7b0*/  @P4 STG.E.U16 [R4.64], R15 ;  /* 0x0000000f04004986 */ /* 0x0009e8000c101506 */
[----:B------:R1:W-:Y:S01]  /*1d7c0*/  @P5 STG.E.U16 [R6.64], R0 ;  /* 0x0000000006005986 */ /* 0x0003e2000c101506 */
[----:B0-----:R-:W-:-:S03]  /*1d7d0*/  IMAD.WIDE R12, R21, 0x2, R28 ;  /* 0x00000002150c7825 */ /* 0x001fc600078e021c */
[----:B------:R1:W-:Y:S01]  /*1d7e0*/  @P6 STG.E.U16 [R8.64], R14 ;  /* 0x0000000e08006986 */ /* 0x0003e2000c101506 */
[----:B----4-:R-:W-:-:S03]  /*1d7f0*/  PRMT R5, R27, 0x7632, R5 ;  /* 0x000076321b057816 */ /* 0x010fc60000000005 */
[----:B------:R1:W-:Y:S04]  /*1d800*/  @P3 STG.E.U16 [R10.64], R27 ;  /* 0x0000001b0a003986 */ /* 0x0003e8000c101506 */
[----:B------:R1:W-:Y:S01]  /*1d810*/  @P0 STG.E.U16 [R12.64], R19 ;  /* 0x000000130c000986 */ /* 0x0003e2000c101506 */
[----:B------:R-:W-:-:S03]  /*1d820*/  IMAD.WIDE R28, R23, 0x2, R28 ;  /* 0x00000002171c7825 */ /* 0x000fc600078e021c */
[----:B------:R1:W-:Y:S01]  /*1d830*/  @P1 STG.E.U16 [R2.64], R5 ;  /* 0x0000000502001986 */ /* 0x0003e2000c101506 */
[----:B------:R-:W-:Y:S05]  /*1d840*/  @!P2 EXIT ;  /* 0x000000000000a94d */ /* 0x000fea0003800000 */
[----:B-1----:R-:W-:-:S05]  /*1d850*/  PRMT R14, R19, 0x7632, R14 ;  /* 0x00007632130e7816 */ /* 0x002fca000000000e */
[----:B------:R-:W-:Y:S01]  /*1d860*/  STG.E.U16 [R28.64], R14 ;  /* 0x0000000e1c007986 */ /* 0x000fe2000c101506 */
[----:B------:R-:W-:Y:S05]  /*1d870*/  EXIT ;  /* 0x000000000000794d */ /* 0x000fea0003800000 */
.L_x_4:
[----:B------:R-:W-:-:S00]  /*1d880*/  BRA `(.L_x_4) ;  /* 0xfffffff000007947 */ /* 0x000fc0000383ffff */
[----:B------:R-:W-:-:S00]  /*1d890*/  NOP ;  /* 0x0000000000007918 */ /* 0x000fc00000000000 */
        /* <DEDUP_REMOVED lines=14> */
.L_x_5:


//--------------------- .nv.shared.matmul_kernel  --------------------------
	.section	.nv.shared.matmul_kernel,"aw",@nobits
	.sectionflags	@""
	.align	16
